	.target	sm_90a

	.elftype	@"ET_EXEC"


//--------------------- .note.nv.tkinfo           --------------------------
	.section	.note.nv.tkinfo,"",@"SHT_NOTE"
	.sectionflags	@"SHF_NOTE_NV_TKINFO"
	.tkinfo
        /*0018*/ 	.word	0x00000002
        /*0030*/ 	.string	""
        /*0030*/ 	.string	"ptxas"
        /*0030*/ 	.string	"Cuda compilation tools, release 13.0, V13.0.88"
        /*0030*/ 	.string	"Build cuda_13.0.r13.0/compiler.36424714_0"
        /*0030*/ 	.string	"-v  -suppress-debug-info  -lineinfo  -arch sm_90a "



//--------------------- .note.nv.cuinfo           --------------------------
	.section	.note.nv.cuinfo,"",@"SHT_NOTE"
	.sectionflags	@"SHF_NOTE_NV_CUINFO"
        /*0018*/ 	.short	0x0002
        /*001a*/ 	.short	0x005a
        /*001c*/ 	.short	0x0082
	.zero		2


//--------------------- .nv.info                  --------------------------
	.section	.nv.info,"",@"SHT_CUDA_INFO"
	.align	4


	//----- nvinfo : EIATTR_REGCOUNT
	.align		4
        /*0000*/ 	.byte	0x04, 0x2f
        /*0002*/ 	.short	(.L_1 - .L_0)
	.align		4
.L_0:
        /*0004*/ 	.word	index@(matmul_kernel)
        /*0008*/ 	.word	0x000000ff


	//----- nvinfo : EIATTR_FRAME_SIZE
	.align		4
.L_1:
        /*000c*/ 	.byte	0x04, 0x11
        /*000e*/ 	.short	(.L_3 - .L_2)
	.align		4
.L_2:
        /*0010*/ 	.word	index@(matmul_kernel)
        /*0014*/ 	.word	0x00000a58


	//----- nvinfo : EIATTR_MIN_STACK_SIZE
	.align		4
.L_3:
        /*0018*/ 	.byte	0x04, 0x12
        /*001a*/ 	.short	(.L_5 - .L_4)
	.align		4
.L_4:
        /*001c*/ 	.word	index@(matmul_kernel)
        /*0020*/ 	.word	0x00000a58
.L_5:


//--------------------- .nv.compat                --------------------------
	.section	.nv.compat,"",@"SHT_CUDA_COMPAT_INFO"
	.align	4
        /*0000*/ 	.byte	0x02, 0x09, 0x01, 0x00, 0x02, 0x02, 0x04, 0x00, 0x02, 0x05, 0x05, 0x00, 0x03, 0x07, 0x01, 0x01
        /*0010*/ 	.byte	0x02, 0x03, 0x00, 0x00, 0x02, 0x06, 0x01, 0x00, 0x04, 0x0b, 0x08, 0x00, 0x00, 0x00, 0x00, 0x00
        /*0020*/ 	.byte	0x00, 0x00, 0x00, 0x00


//--------------------- .nv.info.matmul_kernel    --------------------------
	.section	.nv.info.matmul_kernel,"",@"SHT_CUDA_INFO"
	.sectionflags	@""
	.align	4


	//----- nvinfo : EIATTR_CUDA_API_VERSION
	.align		4
        /*0000*/ 	.byte	0x04, 0x37
        /*0002*/ 	.short	(.L_7 - .L_6)
.L_6:
        /*0004*/ 	.word	0x00000082


	//----- nvinfo : EIATTR_KPARAM_INFO
	.align		4
.L_7:
        /*0008*/ 	.byte	0x04, 0x17
        /*000a*/ 	.short	(.L_9 - .L_8)
.L_8:
        /*000c*/ 	.word	0x00000000
        /*0010*/ 	.short	0x000d
        /*0012*/ 	.short	0x0048
        /*0014*/ 	.byte	0x00, 0xf4, 0x21, 0x00


	//----- nvinfo : EIATTR_KPARAM_INFO
	.align		4
.L_9:
        /*0018*/ 	.byte	0x04, 0x17
        /*001a*/ 	.short	(.L_11 - .L_10)
.L_10:
        /*001c*/ 	.word	0x00000000
        /*0020*/ 	.short	0x000c
        /*0022*/ 	.short	0x0040
        /*0024*/ 	.byte	0x00, 0xf4, 0x21, 0x00


	//----- nvinfo : EIATTR_KPARAM_INFO
	.align		4
.L_11:
        /*0028*/ 	.byte	0x04, 0x17
        /*002a*/ 	.short	(.L_13 - .L_12)
.L_12:
        /*002c*/ 	.word	0x00000000
        /*0030*/ 	.short	0x000b
        /*0032*/ 	.short	0x0038
        /*0034*/ 	.byte	0x00, 0xf0, 0x11, 0x00


	//----- nvinfo : EIATTR_KPARAM_INFO
	.align		4
.L_13:
        /*0038*/ 	.byte	0x04, 0x17
        /*003a*/ 	.short	(.L_15 - .L_14)
.L_14:
        /*003c*/ 	.word	0x00000000
        /*0040*/ 	.short	0x000a
        /*0042*/ 	.short	0x0034
        /*0044*/ 	.byte	0x00, 0xf0, 0x11, 0x00


	//----- nvinfo : EIATTR_KPARAM_INFO
	.align		4
.L_15:
        /*0048*/ 	.byte	0x04, 0x17
        /*004a*/ 	.short	(.L_17 - .L_16)
.L_16:
        /*004c*/ 	.word	0x00000000
        /*0050*/ 	.short	0x0009
        /*0052*/ 	.short	0x0030
        /*0054*/ 	.byte	0x00, 0xf0, 0x11, 0x00


	//----- nvinfo : EIATTR_KPARAM_INFO
	.align		4
.L_17:
        /*0058*/ 	.byte	0x04, 0x17
        /*005a*/ 	.short	(.L_19 - .L_18)
.L_18:
        /*005c*/ 	.word	0x00000000
        /*0060*/ 	.short	0x0008
        /*0062*/ 	.short	0x002c
        /*0064*/ 	.byte	0x00, 0xf0, 0x11, 0x00


	//----- nvinfo : EIATTR_KPARAM_INFO
	.align		4
.L_19:
        /*0068*/ 	.byte	0x04, 0x17
        /*006a*/ 	.short	(.L_21 - .L_20)
.L_20:
        /*006c*/ 	.word	0x00000000
        /*0070*/ 	.short	0x0007
        /*0072*/ 	.short	0x0028
        /*0074*/ 	.byte	0x00, 0xf0, 0x11, 0x00


	//----- nvinfo : EIATTR_KPARAM_INFO
	.align		4
.L_21:
        /*0078*/ 	.byte	0x04, 0x17
        /*007a*/ 	.short	(.L_23 - .L_22)
.L_22:
        /*007c*/ 	.word	0x00000000
        /*0080*/ 	.short	0x0006
        /*0082*/ 	.short	0x0024
        /*0084*/ 	.byte	0x00, 0xf0, 0x11, 0x00


	//----- nvinfo : EIATTR_KPARAM_INFO
	.align		4
.L_23:
        /*0088*/ 	.byte	0x04, 0x17
        /*008a*/ 	.short	(.L_25 - .L_24)
.L_24:
        /*008c*/ 	.word	0x00000000
        /*0090*/ 	.short	0x0005
        /*0092*/ 	.short	0x0020
        /*0094*/ 	.byte	0x00, 0xf0, 0x11, 0x00


	//----- nvinfo : EIATTR_KPARAM_INFO
	.align		4
.L_25:
        /*0098*/ 	.byte	0x04, 0x17
        /*009a*/ 	.short	(.L_27 - .L_26)
.L_26:
        /*009c*/ 	.word	0x00000000
        /*00a0*/ 	.short	0x0004
        /*00a2*/ 	.short	0x001c
        /*00a4*/ 	.byte	0x00, 0xf0, 0x11, 0x00


	//----- nvinfo : EIATTR_KPARAM_INFO
	.align		4
.L_27:
        /*00a8*/ 	.byte	0x04, 0x17
        /*00aa*/ 	.short	(.L_29 - .L_28)
.L_28:
        /*00ac*/ 	.word	0x00000000
        /*00b0*/ 	.short	0x0003
        /*00b2*/ 	.short	0x0018
        /*00b4*/ 	.byte	0x00, 0xf0, 0x11, 0x00


	//----- nvinfo : EIATTR_KPARAM_INFO
	.align		4
.L_29:
        /*00b8*/ 	.byte	0x04, 0x17
        /*00ba*/ 	.short	(.L_31 - .L_30)
.L_30:
        /*00bc*/ 	.word	0x00000000
        /*00c0*/ 	.short	0x0002
        /*00c2*/ 	.short	0x0010
        /*00c4*/ 	.byte	0x00, 0xf4, 0x21, 0x00


	//----- nvinfo : EIATTR_KPARAM_INFO
	.align		4
.L_31:
        /*00c8*/ 	.byte	0x04, 0x17
        /*00ca*/ 	.short	(.L_33 - .L_32)
.L_32:
        /*00cc*/ 	.word	0x00000000
        /*00d0*/ 	.short	0x0001
        /*00d2*/ 	.short	0x0008
        /*00d4*/ 	.byte	0x00, 0xf4, 0x21, 0x00


	//----- nvinfo : EIATTR_KPARAM_INFO
	.align		4
.L_33:
        /*00d8*/ 	.byte	0x04, 0x17
        /*00da*/ 	.short	(.L_35 - .L_34)
.L_34:
        /*00dc*/ 	.word	0x00000000
        /*00e0*/ 	.short	0x0000
        /*00e2*/ 	.short	0x0000
        /*00e4*/ 	.byte	0x00, 0xf4, 0x21, 0x00


	//----- nvinfo : EIATTR_SPARSE_MMA_MASK
	.align		4
.L_35:
        /*00e8*/ 	.byte	0x03, 0x50
        /*00ea*/ 	.short	0x0000


	//----- nvinfo : EIATTR_MAXREG_COUNT
	.align		4
        /*00ec*/ 	.byte	0x03, 0x1b
        /*00ee*/ 	.short	0x00ff


	//----- nvinfo : EIATTR_NUM_BARRIERS
	.align		4
        /*00f0*/ 	.byte	0x02, 0x4c
        /*00f2*/ 	.byte	0x01
	.zero		1


	//----- nvinfo : EIATTR_ANNOTATIONS
	.align		4
        /*00f4*/ 	.byte	0x04, 0x55
        /*00f6*/ 	.short	(.L_37 - .L_36)


	//   ....[0]....
.L_36:
        /*00f8*/ 	.word	0x00000001
        /*00fc*/ 	.byte	0x00, 0x01, 0x00, 0x00, 0x01, 0x00, 0x00, 0x00, 0xc0, 0x06, 0x00, 0x00, 0x01, 0x00, 0x00, 0x00
        /* <DEDUP_REMOVED lines=1220> */
        /*4d4c*/ 	.byte	0x90, 0x42, 0x02, 0x00, 0x01, 0x00, 0x00, 0x00, 0x00, 0x43, 0x02, 0x00


	//----- nvinfo : EIATTR_MERCURY_ISA_VERSION
	.align		4
.L_37:
        /*4d58*/ 	.byte	0x03, 0x5f
        /*4d5a*/ 	.short	0x0101


	//----- nvinfo : EIATTR_EXIT_INSTR_OFFSETS
	.align		4
        /*4d5c*/ 	.byte	0x04, 0x1c
        /*4d5e*/ 	.short	(.L_39 - .L_38)


	//   ....[0]....
.L_38:
        /*4d60*/ 	.word	0x00024480


	//   ....[1]....
        /*4d64*/ 	.word	0x000244a0


	//----- nvinfo : EIATTR_REQNTID
	.align		4
.L_39:
        /*4d68*/ 	.byte	0x04, 0x10
        /*4d6a*/ 	.short	(.L_41 - .L_40)
.L_40:
        /*4d6c*/ 	.word	0x00000080
        /*4d70*/ 	.word	0x00000001
        /*4d74*/ 	.word	0x00000001


	//----- nvinfo : EIATTR_CBANK_PARAM_SIZE
	.align		4
.L_41:
        /*4d78*/ 	.byte	0x03, 0x19
        /*4d7a*/ 	.short	0x0050


	//----- nvinfo : EIATTR_PARAM_CBANK
	.align		4
        /*4d7c*/ 	.byte	0x04, 0x0a
        /*4d7e*/ 	.short	(.L_43 - .L_42)
	.align		4
.L_42:
        /*4d80*/ 	.word	index@(.nv.constant0.matmul_kernel)
        /*4d84*/ 	.short	0x0210
        /*4d86*/ 	.short	0x0050


	//----- nvinfo : EIATTR_SW_WAR
	.align		4
.L_43:
        /*4d88*/ 	.byte	0x04, 0x36
        /*4d8a*/ 	.short	(.L_45 - .L_44)
.L_44:
        /*4d8c*/ 	.word	0x00000008
.L_45:


//--------------------- .nv.callgraph             --------------------------
	.section	.nv.callgraph,"",@"SHT_CUDA_CALLGRAPH"
	.align	4
	.sectionentsize	8
	.align		4
        /*0000*/ 	.word	0x00000000
	.align		4
        /*0004*/ 	.word	0xffffffff
	.align		4
        /*0008*/ 	.word	0x00000000
	.align		4
        /*000c*/ 	.word	0xfffffffe
	.align		4
        /*0010*/ 	.word	0x00000000
	.align		4
        /*0014*/ 	.word	0xfffffffd
	.align		4
        /*0018*/ 	.word	0x00000000
	.align		4
        /*001c*/ 	.word	0xfffffffc


//--------------------- .text.matmul_kernel       --------------------------
	.section	.text.matmul_kernel,"ax",@progbits
	.align	128
        .global         matmul_kernel
        .type           matmul_kernel,@function
        .size           matmul_kernel,(.L_x_3 - matmul_kernel)
        .other          matmul_kernel,@"STO_CUDA_ENTRY STV_DEFAULT"
matmul_kernel:
.text.matmul_kernel:
[----:B------:R-:W1:Y:S08]  /*0000*/  LDC R1, c[0x0][0x28] ;  /* 0x00000a00ff017b82 */ /* 0x000e700000000800 */
[----:B------:R-:W2:Y:S01]  /*0010*/  LDC.64 R2, c[0x0][0x228] ;  /* 0x00008a00ff027b82 */ /* 0x000ea20000000a00 */
[----:B-1----:R-:W-:Y:S01]  /*0020*/  VIADD R1, R1, 0xfffff5a8 ;  /* 0xfffff5a801017836 */ /* 0x002fe20000000000 */
[----:B------:R-:W1:Y:S01]  /*0030*/  S2R R5, SR_CTAID.X ;  /* 0x0000000000057919 */ /* 0x000e620000002500 */
[----:B------:R-:W-:Y:S01]  /*0040*/  ULDC UR4, c[0x0][0x230] ;  /* 0x00008c0000047ab9 */ /* 0x000fe20000000800 */
[----:B------:R-:W-:Y:S01]  /*0050*/  ULDC UR6, c[0x0][0x230] ;  /* 0x00008c0000067ab9 */ /* 0x000fe20000000800 */
[----:B------:R-:W-:Y:S01]  /*0060*/  ULDC UR5, c[0x0][0x230] ;  /* 0x00008c0000057ab9 */ /* 0x000fe20000000800 */
[----:B------:R-:W-:Y:S01]  /*0070*/  ULDC UR7, c[0x0][0x230] ;  /* 0x00008c0000077ab9 */ /* 0x000fe20000000800 */
[----:B------:R-:W-:Y:S01]  /*0080*/  ULDC.64 UR8, c[0x0][0x210] ;  /* 0x0000840000087ab9 */ /* 0x000fe20000000a00 */
[----:B------:R-:W-:Y:S01]  /*0090*/  ULDC.64 UR10, c[0x0][0x218] ;  /* 0x00008600000a7ab9 */ /* 0x000fe20000000a00 */
[----:B------:R-:W-:Y:S01]  /*00a0*/  ULDC UR12, c[0x0][0x230] ;  /* 0x00008c00000c7ab9 */ /* 0x000fe20000000800 */
[----:B------:R-:W-:Y:S01]  /*00b0*/  ULDC UR13, c[0x0][0x230] ;  /* 0x00008c00000d7ab9 */ /* 0x000fe20000000800 */
[----:B------:R-:W-:Y:S01]  /*00c0*/  ULDC.64 UR28, c[0x0][0x208] ;  /* 0x00008200001c7ab9 */ /* 0x000fe20000000a00 */
[----:B------:R-:W-:Y:S01]  /*00d0*/  ULDC UR14, c[0x0][0x230] ;  /* 0x00008c00000e7ab9 */ /* 0x000fe20000000800 */
[----:B------:R-:W-:Y:S01]  /*00e0*/  ULDC UR20, c[0x0][0x230] ;  /* 0x00008c0000147ab9 */ /* 0x000fe20000000800 */
[----:B--2---:R-:W-:Y:S01]  /*00f0*/  IMAD.MOV.U32 R41, RZ, RZ, R3 ;  /* 0x000000ffff297224 */ /* 0x004fe200078e0003 */
[----:B------:R2:W-:Y:S01]  /*0100*/  STL.64 [R1+0x4b8], R2 ;  /* 0x0004b80201007387 */ /* 0x0005e20000100a00 */
[----:B------:R-:W-:-:S02]  /*0110*/  IMAD.MOV.U32 R167, RZ, RZ, R2 ;  /* 0x000000ffffa77224 */ /* 0x000fc400078e0002 */
[----:B------:R-:W-:Y:S01]  /*0120*/  VIADD R0, R41, 0x1ff ;  /* 0x000001ff29007836 */ /* 0x000fe20000000000 */
[----:B------:R-:W-:Y:S02]  /*0130*/  LOP3.LUT R189, RZ, R41, RZ, 0x33, !PT ;  /* 0x00000029ffbd7212 */ /* 0x000fe400078e33ff */
[----:B------:R-:W-:Y:S02]  /*0140*/  IABS R15, R167 ;  /* 0x000000a7000f7213 */ /* 0x000fe40000000000 */
[----:B-1----:R-:W-:Y:S02]  /*0150*/  IABS R8, R5 ;  /* 0x0000000500087213 */ /* 0x002fe40000000000 */
[----:B--2---:R-:W-:-:S04]  /*0160*/  SHF.R.S32.HI R3, RZ, 0x1f, R0 ;  /* 0x0000001fff037819 */ /* 0x004fc80000011400 */
[----:B------:R-:W-:-:S04]  /*0170*/  LEA.HI R3, R3, R0, RZ, 0x9 ;  /* 0x0000000003037211 */ /* 0x000fc800078f48ff */
[----:B------:R-:W-:-:S04]  /*0180*/  SHF.R.S32.HI R4, RZ, 0x9, R3 ;  /* 0x00000009ff047819 */ /* 0x000fc80000011403 */
[-C--:B------:R-:W-:Y:S02]  /*0190*/  IABS R7, R4.reuse ;  /* 0x0000000400077213 */ /* 0x080fe40000000000 */
[----:B------:R-:W-:Y:S02]  /*01a0*/  IABS R10, R4 ;  /* 0x00000004000a7213 */ /* 0x000fe40000000000 */
[----:B------:R-:W1:Y:S08]  /*01b0*/  I2F.RP R0, R7 ;  /* 0x0000000700007306 */ /* 0x000e700000209400 */
[----:B-1----:R-:W1:Y:S02]  /*01c0*/  MUFU.RCP R0, R0 ;  /* 0x0000000000007308 */ /* 0x002e640000001000 */
[----:B-1----:R-:W-:-:S02]  /*01d0*/  VIADD R2, R0, 0xffffffe ;  /* 0x0ffffffe00027836 */ /* 0x002fc40000000000 */
[----:B------:R-:W-:-:S04]  /*01e0*/  IMAD.MOV R0, RZ, RZ, -R10 ;  /* 0x000000ffff007224 */ /* 0x000fc800078e0a0a */
[----:B------:R1:W2:Y:S02]  /*01f0*/  F2I.FTZ.U32.TRUNC.NTZ R3, R2 ;  /* 0x0000000200037305 */ /* 0x0002a4000021f000 */
[----:B-1----:R-:W-:Y:S02]  /*0200*/  IMAD.MOV.U32 R2, RZ, RZ, RZ ;  /* 0x000000ffff027224 */ /* 0x002fe400078e00ff */
[----:B--2---:R-:W-:-:S04]  /*0210*/  IMAD.MOV R6, RZ, RZ, -R3 ;  /* 0x000000ffff067224 */ /* 0x004fc800078e0a03 */
[----:B------:R-:W-:Y:S02]  /*0220*/  IMAD R9, R6, R7, RZ ;  /* 0x0000000706097224 */ /* 0x000fe400078e02ff */
[----:B------:R-:W-:Y:S02]  /*0230*/  IMAD.MOV.U32 R6, RZ, RZ, R8 ;  /* 0x000000ffff067224 */ /* 0x000fe400078e0008 */
[----:B------:R-:W-:-:S06]  /*0240*/  IMAD.HI.U32 R3, R3, R9, R2 ;  /* 0x0000000903037227 */ /* 0x000fcc00078e0002 */
[----:B------:R-:W-:-:S04]  /*0250*/  IMAD.HI.U32 R3, R3, R6, RZ ;  /* 0x0000000603037227 */ /* 0x000fc800078e00ff */
[----:B------:R-:W-:-:S05]  /*0260*/  IMAD R0, R3, R0, R6 ;  /* 0x0000000003007224 */ /* 0x000fca00078e0206 */
[----:B------:R-:W-:-:S13]  /*0270*/  ISETP.GT.U32.AND P1, PT, R7, R0, PT ;  /* 0x000000000700720c */ /* 0x000fda0003f24070 */
[----:B------:R-:W-:Y:S02]  /*0280*/  @!P1 IMAD.IADD R0, R0, 0x1, -R7 ;  /* 0x0000000100009824 */ /* 0x000fe400078e0a07 */
[----:B------:R-:W-:Y:S01]  /*0290*/  @!P1 VIADD R3, R3, 0x1 ;  /* 0x0000000103039836 */ /* 0x000fe20000000000 */
[----:B------:R-:W-:Y:S02]  /*02a0*/  ISETP.NE.AND P1, PT, R4, RZ, PT ;  /* 0x000000ff0400720c */ /* 0x000fe40003f25270 */
[----:B------:R-:W-:Y:S02]  /*02b0*/  ISETP.GE.U32.AND P0, PT, R0, R7, PT ;  /* 0x000000070000720c */ /* 0x000fe40003f06070 */
[----:B------:R-:W-:Y:S02]  /*02c0*/  LOP3.LUT R0, R5, R4, RZ, 0x3c, !PT ;  /* 0x0000000405007212 */ /* 0x000fe400078e3cff */
[----:B------:R-:W-:Y:S02]  /*02d0*/  IABS R7, R41 ;  /* 0x0000002900077213 */ /* 0x000fe40000000000 */
[----:B------:R-:W-:Y:S01]  /*02e0*/  ISETP.GE.AND P2, PT, R0, RZ, PT ;  /* 0x000000ff0000720c */ /* 0x000fe20003f46270 */
[----:B------:R-:W-:-:S06]  /*02f0*/  VIADD R0, R167, 0x3f ;  /* 0x0000003fa7007836 */ /* 0x000fcc0000000000 */
[----:B------:R-:W-:-:S04]  /*0300*/  @P0 VIADD R3, R3, 0x1 ;  /* 0x0000000103030836 */ /* 0x000fc80000000000 */
[----:B------:R-:W-:Y:S01]  /*0310*/  IMAD.MOV.U32 R12, RZ, RZ, R3 ;  /* 0x000000ffff0c7224 */ /* 0x000fe200078e0003 */
[----:B------:R-:W-:-:S03]  /*0320*/  SHF.R.S32.HI R3, RZ, 0x1f, R0 ;  /* 0x0000001fff037819 */ /* 0x000fc60000011400 */
[----:B------:R-:W-:Y:S01]  /*0330*/  @!P2 IMAD.MOV R12, RZ, RZ, -R12 ;  /* 0x000000ffff0ca224 */ /* 0x000fe200078e0a0c */
[----:B------:R-:W-:Y:S02]  /*0340*/  LEA.HI R3, R3, R0, RZ, 0x6 ;  /* 0x0000000003037211 */ /* 0x000fe400078f30ff */
[----:B------:R-:W-:-:S04]  /*0350*/  @!P1 LOP3.LUT R12, RZ, R4, RZ, 0x33, !PT ;  /* 0x00000004ff0c9212 */ /* 0x000fc800078e33ff */
[----:B------:R-:W-:Y:S01]  /*0360*/  LEA.HI.SX32 R3, R3, -R12, 0x1a ;  /* 0x8000000c03037211 */ /* 0x000fe200078fd2ff */
[----:B------:R-:W-:-:S03]  /*0370*/  IMAD.MOV R6, RZ, RZ, -R12 ;  /* 0x000000ffff067224 */ /* 0x000fc600078e0a0c */
[----:B------:R-:W-:Y:S01]  /*0380*/  VIMNMX R13, R3, 0x1, PT ;  /* 0x00000001030d7848 */ /* 0x000fe20003fe0100 */
[----:B------:R-:W-:-:S03]  /*0390*/  IMAD R6, R4, R6, R5 ;  /* 0x0000000604067224 */ /* 0x000fc600078e0205 */
[-C--:B------:R-:W-:Y:S02]  /*03a0*/  IABS R9, R13.reuse ;  /* 0x0000000d00097213 */ /* 0x080fe40000000000 */
[----:B------:R-:W-:Y:S02]  /*03b0*/  IABS R4, R13 ;  /* 0x0000000d00047213 */ /* 0x000fe40000000000 */
[----:B------:R-:W1:Y:S08]  /*03c0*/  I2F.RP R0, R9 ;  /* 0x0000000900007306 */ /* 0x000e700000209400 */
[----:B-1----:R-:W1:Y:S02]  /*03d0*/  MUFU.RCP R0, R0 ;  /* 0x0000000000007308 */ /* 0x002e640000001000 */
[----:B-1----:R-:W-:Y:S01]  /*03e0*/  VIADD R2, R0, 0xffffffe ;  /* 0x0ffffffe00027836 */ /* 0x002fe20000000000 */
[----:B------:R-:W-:-:S05]  /*03f0*/  IABS R0, R6 ;  /* 0x0000000600007213 */ /* 0x000fca0000000000 */
[----:B------:R1:W2:Y:S02]  /*0400*/  F2I.FTZ.U32.TRUNC.NTZ R3, R2 ;  /* 0x0000000200037305 */ /* 0x0002a4000021f000 */
[----:B-1----:R-:W-:Y:S02]  /*0410*/  IMAD.MOV.U32 R2, RZ, RZ, RZ ;  /* 0x000000ffff027224 */ /* 0x002fe400078e00ff */
[----:B--2---:R-:W-:-:S04]  /*0420*/  IMAD.MOV R8, RZ, RZ, -R3 ;  /* 0x000000ffff087224 */ /* 0x004fc800078e0a03 */
[----:B------:R-:W-:Y:S02]  /*0430*/  IMAD R5, R8, R9, RZ ;  /* 0x0000000908057224 */ /* 0x000fe400078e02ff */
[----:B------:R-:W-:Y:S02]  /*0440*/  IMAD.MOV.U32 R8, RZ, RZ, R7 ;  /* 0x000000ffff087224 */ /* 0x000fe400078e0007 */
[----:B------:R-:W-:Y:S01]  /*0450*/  IMAD.HI.U32 R3, R3, R5, R2 ;  /* 0x0000000503037227 */ /* 0x000fe200078e0002 */
[----:B------:R-:W1:Y:S03]  /*0460*/  S2R R7, SR_TID.X ;  /* 0x0000000000077919 */ /* 0x000e660000002100 */
[----:B------:R-:W-:Y:S02]  /*0470*/  IMAD.MOV R2, RZ, RZ, -R4 ;  /* 0x000000ffff027224 */ /* 0x000fe400078e0a04 */
[----:B------:R-:W-:Y:S01]  /*0480*/  IMAD.HI.U32 R3, R3, R0, RZ ;  /* 0x0000000003037227 */ /* 0x000fe200078e00ff */
[----:B------:R-:W2:Y:S03]  /*0490*/  I2F.RP R4, R8 ;  /* 0x0000000800047306 */ /* 0x000ea60000209400 */
[----:B------:R-:W-:-:S05]  /*04a0*/  IMAD R0, R3, R2, R0 ;  /* 0x0000000203007224 */ /* 0x000fca00078e0200 */
[----:B------:R-:W-:Y:S01]  /*04b0*/  ISETP.GT.U32.AND P1, PT, R9, R0, PT ;  /* 0x000000000900720c */ /* 0x000fe20003f24070 */
[----:B------:R-:W3:Y:S08]  /*04c0*/  I2F.RP R2, R15 ;  /* 0x0000000f00027306 */ /* 0x000ef00000209400 */
[----:B--2---:R-:W2:Y:S04]  /*04d0*/  MUFU.RCP R4, R4 ;  /* 0x0000000400047308 */ /* 0x004ea80000001000 */
[----:B------:R-:W-:-:S02]  /*04e0*/  @!P1 IMAD.IADD R0, R0, 0x1, -R9 ;  /* 0x0000000100009824 */ /* 0x000fc400078e0a09 */
[----:B------:R-:W-:Y:S01]  /*04f0*/  @!P1 VIADD R3, R3, 0x1 ;  /* 0x0000000103039836 */ /* 0x000fe20000000000 */
[----:B------:R-:W-:Y:S01]  /*0500*/  ISETP.NE.AND P1, PT, R13, RZ, PT ;  /* 0x000000ff0d00720c */ /* 0x000fe20003f25270 */
[----:B---3--:R-:W3:Y:S01]  /*0510*/  MUFU.RCP R2, R2 ;  /* 0x0000000200027308 */ /* 0x008ee20000001000 */
[----:B------:R-:W-:Y:S02]  /*0520*/  ISETP.GE.U32.AND P0, PT, R0, R9, PT ;  /* 0x000000090000720c */ /* 0x000fe40003f06070 */
[----:B------:R-:W-:Y:S02]  /*0530*/  LOP3.LUT R0, R6, R13, RZ, 0x3c, !PT ;  /* 0x0000000d06007212 */ /* 0x000fe400078e3cff */
[----:B-1----:R-:W-:Y:S02]  /*0540*/  LOP3.LUT R163, R7, 0x1f, RZ, 0xc0, !PT ;  /* 0x0000001f07a37812 */ /* 0x002fe400078ec0ff */
[----:B------:R-:W-:Y:S01]  /*0550*/  ISETP.GE.AND P2, PT, R0, RZ, PT ;  /* 0x000000ff0000720c */ /* 0x000fe20003f46270 */
[----:B--2---:R-:W-:-:S04]  /*0560*/  VIADD R10, R4, 0xffffffe ;  /* 0x0ffffffe040a7836 */ /* 0x004fc80000000000 */
[----:B------:R1:W2:Y:S02]  /*0570*/  F2I.FTZ.U32.TRUNC.NTZ R11, R10 ;  /* 0x0000000a000b7305 */ /* 0x0002a4000021f000 */
[----:B------:R-:W-:Y:S02]  /*0580*/  @P0 VIADD R3, R3, 0x1 ;  /* 0x0000000103030836 */ /* 0x000fe40000000000 */
[----:B---3--:R-:W-:Y:S02]  /*0590*/  VIADD R5, R2, 0xffffffe ;  /* 0x0ffffffe02057836 */ /* 0x008fe40000000000 */
[----:B------:R-:W-:Y:S01]  /*05a0*/  IMAD.MOV.U32 R4, RZ, RZ, R3 ;  /* 0x000000ffff047224 */ /* 0x000fe200078e0003 */
[----:B------:R-:W-:Y:S01]  /*05b0*/  SHF.R.U32.HI R3, RZ, 0x5, R7 ;  /* 0x00000005ff037819 */ /* 0x000fe20000011607 */
[----:B-1----:R-:W-:Y:S02]  /*05c0*/  IMAD.MOV.U32 R10, RZ, RZ, RZ ;  /* 0x000000ffff0a7224 */ /* 0x002fe400078e00ff */
[----:B------:R-:W1:Y:S01]  /*05d0*/  F2I.FTZ.U32.TRUNC.NTZ R5, R5 ;  /* 0x0000000500057305 */ /* 0x000e62000021f000 */
[----:B------:R-:W-:Y:S01]  /*05e0*/  @!P2 IMAD.MOV R4, RZ, RZ, -R4 ;  /* 0x000000ffff04a224 */ /* 0x000fe200078e0a04 */
[----:B------:R-:W-:-:S02]  /*05f0*/  @!P1 LOP3.LUT R4, RZ, R13, RZ, 0x33, !PT ;  /* 0x0000000dff049212 */ /* 0x000fc400078e33ff */
[----:B------:R-:W-:Y:S01]  /*0600*/  SGXT.U32 R3, R3, 0x2 ;  /* 0x000000020303781a */ /* 0x000fe20000000000 */
[----:B--2---:R-:W-:Y:S02]  /*0610*/  IMAD.MOV R9, RZ, RZ, -R11 ;  /* 0x000000ffff097224 */ /* 0x004fe400078e0a0b */
[----:B------:R-:W-:Y:S02]  /*0620*/  IMAD.MOV R0, RZ, RZ, -R4 ;  /* 0x000000ffff007224 */ /* 0x000fe400078e0a04 */
[----:B------:R-:W-:Y:S02]  /*0630*/  IMAD R9, R9, R8, RZ ;  /* 0x0000000809097224 */ /* 0x000fe400078e02ff */
[----:B------:R-:W-:Y:S02]  /*0640*/  IMAD R0, R13, R0, R6 ;  /* 0x000000000d007224 */ /* 0x000fe400078e0206 */
[----:B------:R-:W-:Y:S01]  /*0650*/  IMAD.SHL.U32 R6, R4, 0x200, RZ ;  /* 0x0000020004067824 */ /* 0x000fe200078e00ff */
[----:B------:R-:W-:Y:S01]  /*0660*/  LOP3.LUT R4, R7, 0x7f, RZ, 0xc0, !PT ;  /* 0x0000007f07047812 */ /* 0x000fe200078ec0ff */
[----:B------:R-:W-:-:S02]  /*0670*/  IMAD.IADD R0, R12, 0x1, R0 ;  /* 0x000000010c007824 */ /* 0x000fc400078e0200 */
[----:B-1----:R-:W-:Y:S01]  /*0680*/  IMAD.MOV R14, RZ, RZ, -R5 ;  /* 0x000000ffff0e7224 */ /* 0x002fe200078e0a05 */
[----:B------:R-:W-:Y:S01]  /*0690*/  LOP3.LUT R2, R6, R3, RZ, 0xfc, !PT ;  /* 0x0000000306027212 */ /* 0x000fe200078efcff */
[----:B------:R-:W-:Y:S01]  /*06a0*/  IMAD.HI.U32 R3, R11, R9, R10 ;  /* 0x000000090b037227 */ /* 0x000fe200078e000a */
[C---:B------:R-:W-:Y:S01]  /*06b0*/  LOP3.LUT R10, R7.reuse, 0x60, RZ, 0xc0, !PT ;  /* 0x00000060070a7812 */ /* 0x040fe200078ec0ff */
[----:B------:R1:W-:Y:S01]  /*06c0*/  STL [R1+0x538], R6 ;  /* 0x0005380601007387 */ /* 0x0003e20000100800 */
[----:B------:R-:W-:Y:S01]  /*06d0*/  LOP3.LUT R16, R2, 0x1fc, RZ, 0xfc, !PT ;  /* 0x000001fc02107812 */ /* 0x000fe200078efcff */
[----:B------:R-:W-:Y:S01]  /*06e0*/  IMAD.SHL.U32 R12, R4, 0x4, RZ ;  /* 0x00000004040c7824 */ /* 0x000fe200078e00ff */
[C---:B------:R-:W-:Y:S02]  /*06f0*/  LOP3.LUT R11, R7.reuse, 0x40, RZ, 0xc0, !PT ;  /* 0x00000040070b7812 */ /* 0x040fe400078ec0ff */
[----:B------:R-:W-:Y:S02]  /*0700*/  SHF.R.U32.HI R13, RZ, 0x1, R10 ;  /* 0x00000001ff0d7819 */ /* 0x000fe4000001160a */
[----:B------:R-:W-:-:S02]  /*0710*/  LOP3.LUT R9, R7, 0x3f, RZ, 0xc0, !PT ;  /* 0x0000003f07097812 */ /* 0x000fc400078ec0ff */
[----:B------:R-:W-:Y:S02]  /*0720*/  IABS R17, R16 ;  /* 0x0000001000117213 */ /* 0x000fe40000000000 */
[----:B------:R-:W-:Y:S01]  /*0730*/  SHF.R.U32.HI R4, RZ, 0x4, R11 ;  /* 0x00000004ff047819 */ /* 0x000fe2000001160b */
[----:B-1----:R-:W-:Y:S01]  /*0740*/  IMAD R6, R0, 0x40, R9 ;  /* 0x0000004000067824 */ /* 0x002fe200078e0209 */
[----:B------:R-:W-:Y:S01]  /*0750*/  LOP3.LUT R11, R12, R13, RZ, 0x3c, !PT ;  /* 0x0000000d0c0b7212 */ /* 0x000fe200078e3cff */
[----:B------:R-:W-:Y:S01]  /*0760*/  IMAD.MOV.U32 R10, RZ, RZ, R17 ;  /* 0x000000ffff0a7224 */ /* 0x000fe200078e0011 */
[C---:B------:R-:W-:Y:S01]  /*0770*/  LOP3.LUT R17, R2.reuse, 0x4, RZ, 0xfc, !PT ;  /* 0x0000000402117812 */ /* 0x040fe200078efcff */
[----:B------:R-:W-:Y:S01]  /*0780*/  IMAD R9, R9, 0x80, R4 ;  /* 0x0000008009097824 */ /* 0x000fe200078e0204 */
[----:B------:R-:W-:Y:S01]  /*0790*/  IABS R12, R6 ;  /* 0x00000006000c7213 */ /* 0x000fe20000000000 */
[----:B------:R1:W-:Y:S01]  /*07a0*/  STL [R1+0x444], R11 ;  /* 0x0004440b01007387 */ /* 0x0003e20000100800 */
[----:B------:R-:W-:Y:S01]  /*07b0*/  IMAD.MOV.U32 R4, RZ, RZ, RZ ;  /* 0x000000ffff047224 */ /* 0x000fe200078e00ff */
[----:B------:R-:W-:Y:S01]  /*07c0*/  IABS R118, R2 ;  /* 0x0000000200767213 */ /* 0x000fe20000000000 */
[----:B------:R-:W-:Y:S01]  /*07d0*/  IMAD.HI.U32 R0, R3, R10, RZ ;  /* 0x0000000a03007227 */ /* 0x000fe200078e00ff */
[----:B------:R-:W-:Y:S01]  /*07e0*/  IABS R116, R17 ;  /* 0x0000001100747213 */ /* 0x000fe20000000000 */
[----:B------:R2:W-:Y:S01]  /*07f0*/  STL [R1+0x4cc], R6 ;  /* 0x0004cc0601007387 */ /* 0x0005e20000100800 */
[----:B------:R-:W-:Y:S01]  /*0800*/  LOP3.LUT R18, R2, 0x8, RZ, 0xfc, !PT ;  /* 0x0000000802127812 */ /* 0x000fe200078efcff */
[----:B------:R-:W-:Y:S01]  /*0810*/  IMAD.MOV R13, RZ, RZ, -R0 ;  /* 0x000000ffff0d7224 */ /* 0x000fe200078e0a00 */
[----:B------:R-:W-:Y:S01]  /*0820*/  ISETP.GE.AND P3, PT, R16, RZ, PT ;  /* 0x000000ff1000720c */ /* 0x000fe20003f66270 */
[----:B------:R-:W-:Y:S01]  /*0830*/  IMAD.SHL.U32 R0, R7, 0x10, RZ ;  /* 0x0000001007007824 */ /* 0x000fe200078e00ff */
[----:B------:R-:W-:Y:S01]  /*0840*/  ISETP.GE.AND P1, PT, R17, RZ, PT ;  /* 0x000000ff1100720c */ /* 0x000fe20003f26270 */
[----:B-1----:R-:W-:Y:S01]  /*0850*/  IMAD R11, R14, R15, RZ ;  /* 0x0000000f0e0b7224 */ /* 0x002fe200078e02ff */
[----:B------:R-:W-:Y:S01]  /*0860*/  ISETP.GE.AND P6, PT, R18, RZ, PT ;  /* 0x000000ff1200720c */ /* 0x000fe20003fc6270 */
[----:B------:R-:W-:Y:S01]  /*0870*/  IMAD R10, R8, R13, R10 ;  /* 0x0000000d080a7224 */ /* 0x000fe200078e020a */
[----:B------:R-:W-:Y:S01]  /*0880*/  IABS R13, R18 ;  /* 0x00000012000d7213 */ /* 0x000fe20000000000 */
[----:B------:R-:W-:Y:S01]  /*0890*/  IMAD.HI.U32 R4, R5, R11, R4 ;  /* 0x0000000b05047227 */ /* 0x000fe200078e0004 */
[----:B------:R-:W-:-:S02]  /*08a0*/  LOP3.LUT R17, R2, 0x2c, RZ, 0xfc, !PT ;  /* 0x0000002c02117812 */ /* 0x000fc400078efcff */
[----:B------:R-:W-:Y:S01]  /*08b0*/  ISETP.GT.U32.AND P0, PT, R8, R10, PT ;  /* 0x0000000a0800720c */ /* 0x000fe20003f04070 */
[----:B------:R-:W-:Y:S01]  /*08c0*/  IMAD.MOV.U32 R5, RZ, RZ, R12 ;  /* 0x000000ffff057224 */ /* 0x000fe200078e000c */
[----:B------:R-:W-:Y:S01]  /*08d0*/  LOP3.LUT R12, R0, 0x70, RZ, 0xc0, !PT ;  /* 0x00000070000c7812 */ /* 0x000fe200078ec0ff */
[C---:B------:R-:W-:Y:S01]  /*08e0*/  IMAD.HI.U32 R0, R3.reuse, R118, RZ ;  /* 0x0000007603007227 */ /* 0x040fe200078e00ff */
[----:B------:R-:W-:Y:S02]  /*08f0*/  IABS R20, R17 ;  /* 0x0000001100147213 */ /* 0x000fe40000000000 */
[----:B------:R-:W-:Y:S01]  /*0900*/  LOP3.LUT R21, R2, 0x34, RZ, 0xfc, !PT ;  /* 0x0000003402157812 */ /* 0x000fe200078efcff */
[----:B------:R-:W-:Y:S01]  /*0910*/  IMAD.HI.U32 R4, R4, R5, RZ ;  /* 0x0000000504047227 */ /* 0x000fe200078e00ff */
[C---:B------:R-:W-:Y:S02]  /*0920*/  LOP3.LUT R19, R2.reuse, 0x30, RZ, 0xfc, !PT ;  /* 0x0000003002137812 */ /* 0x040fe400078efcff */
[----:B------:R-:W-:Y:S01]  /*0930*/  IABS R100, R21 ;  /* 0x0000001500647213 */ /* 0x000fe20000000000 */
[----:B------:R-:W-:Y:S01]  /*0940*/  IMAD.MOV R14, RZ, RZ, -R4 ;  /* 0x000000ffff0e7224 */ /* 0x000fe200078e0a04 */
[----:B------:R-:W-:Y:S01]  /*0950*/  LOP3.LUT R23, R2, 0x3c, RZ, 0xfc, !PT ;  /* 0x0000003c02177812 */ /* 0x000fe200078efcff */
[----:B------:R-:W-:Y:S01]  /*0960*/  IMAD.HI.U32 R4, R3, R116, RZ ;  /* 0x0000007403047227 */ /* 0x000fe200078e00ff */
[----:B------:R-:W-:-:S02]  /*0970*/  IABS R102, R19 ;  /* 0x0000001300667213 */ /* 0x000fc40000000000 */
[----:B------:R-:W-:Y:S01]  /*0980*/  IABS R98, R23 ;  /* 0x0000001700627213 */ /* 0x000fe20000000000 */
[----:B------:R-:W-:Y:S01]  /*0990*/  IMAD.MOV R11, RZ, RZ, -R0 ;  /* 0x000000ffff0b7224 */ /* 0x000fe200078e0a00 */
[C---:B------:R-:W-:Y:S01]  /*09a0*/  LOP3.LUT R27, R2.reuse, 0x1d8, RZ, 0xfc, !PT ;  /* 0x000001d8021b7812 */ /* 0x040fe200078efcff */
[C---:B------:R-:W-:Y:S01]  /*09b0*/  IMAD R0, R15.reuse, R14, R5 ;  /* 0x0000000e0f007224 */ /* 0x040fe200078e0205 */
[----:B------:R-:W-:Y:S01]  /*09c0*/  LOP3.LUT R29, R2, 0x1dc, RZ, 0xfc, !PT ;  /* 0x000001dc021d7812 */ /* 0x000fe200078efcff */
[----:B------:R-:W-:Y:S01]  /*09d0*/  IMAD.MOV R5, RZ, RZ, -R4 ;  /* 0x000000ffff057224 */ /* 0x000fe200078e0a04 */
[----:B------:R-:W-:Y:S01]  /*09e0*/  IABS R132, R27 ;  /* 0x0000001b00847213 */ /* 0x000fe20000000000 */
[----:B------:R-:W-:Y:S01]  /*09f0*/  @!P0 IMAD.IADD R10, R10, 0x1, -R8 ;  /* 0x000000010a0a8824 */ /* 0x000fe200078e0a08 */
[----:B------:R-:W-:Y:S01]  /*0a00*/  ISETP.GT.U32.AND P2, PT, R15, R0, PT ;  /* 0x000000000f00720c */ /* 0x000fe20003f44070 */
[----:B------:R-:W-:Y:S01]  /*0a10*/  IMAD R116, R8, R5, R116 ;  /* 0x0000000508747224 */ /* 0x000fe200078e0274 */
[----:B------:R-:W-:Y:S01]  /*0a20*/  LOP3.LUT R25, R2, 0x1d0, RZ, 0xfc, !PT ;  /* 0x000001d002197812 */ /* 0x000fe200078efcff */
[C---:B------:R-:W-:Y:S01]  /*0a30*/  IMAD R118, R8.reuse, R11, R118 ;  /* 0x0000000b08767224 */ /* 0x040fe200078e0276 */
[C---:B------:R-:W-:Y:S01]  /*0a40*/  ISETP.GT.U32.AND P0, PT, R8.reuse, R10, PT ;  /* 0x0000000a0800720c */ /* 0x040fe20003f04070 */
[----:B------:R-:W-:Y:S01]  /*0a50*/  IMAD.MOV.U32 R14, RZ, RZ, R13 ;  /* 0x000000ffff0e7224 */ /* 0x000fe200078e000d */
[----:B------:R-:W-:Y:S01]  /*0a60*/  ISETP.GT.U32.AND P4, PT, R8, R116, PT ;  /* 0x000000740800720c */ /* 0x000fe20003f84070 */
[----:B------:R-:W-:Y:S01]  /*0a70*/  IMAD.IADD R12, R12, 0x1, R9 ;  /* 0x000000010c0c7824 */ /* 0x000fe200078e0209 */
[----:B------:R-:W-:Y:S01]  /*0a80*/  ISETP.GT.U32.AND P5, PT, R8, R118, PT ;  /* 0x000000760800720c */ /* 0x000fe20003fa4070 */
[----:B------:R-:W-:Y:S01]  /*0a90*/  IMAD.HI.U32 R4, R3, R14, RZ ;  /* 0x0000000e03047227 */ /* 0x000fe200078e00ff */
[----:B------:R-:W-:-:S02]  /*0aa0*/  LOP3.LUT R9, R2, 0xc, RZ, 0xfc, !PT ;  /* 0x0000000c02097812 */ /* 0x000fc400078efcff */
[----:B------:R-:W-:Y:S01]  /*0ab0*/  LOP3.LUT R11, R2, 0x10, RZ, 0xfc, !PT ;  /* 0x00000010020b7812 */ /* 0x000fe200078efcff */
[----:B------:R-:W-:Y:S01]  /*0ac0*/  IMAD.MOV R5, RZ, RZ, -R4 ;  /* 0x000000ffff057224 */ /* 0x000fe200078e0a04 */
[----:B------:R-:W-:Y:S01]  /*0ad0*/  IABS R114, R9 ;  /* 0x0000000900727213 */ /* 0x000fe20000000000 */
[----:B------:R-:W-:Y:S01]  /*0ae0*/  @!P2 IMAD.IADD R0, R0, 0x1, -R15 ;  /* 0x000000010000a824 */ /* 0x000fe200078e0a0f */
[----:B------:R-:W-:Y:S01]  /*0af0*/  IABS R112, R11 ;  /* 0x0000000b00707213 */ /* 0x000fe20000000000 */
[--C-:B------:R-:W-:Y:S01]  /*0b00*/  @!P0 IMAD.IADD R10, R10, 0x1, -R8.reuse ;  /* 0x000000010a0a8824 */ /* 0x100fe200078e0a08 */
[----:B------:R-:W-:Y:S01]  /*0b10*/  LOP3.LUT R13, R2, 0x20, RZ, 0xfc, !PT ;  /* 0x00000020020d7812 */ /* 0x000fe200078efcff */
[----:B------:R-:W-:Y:S01]  /*0b20*/  @!P4 IMAD.IADD R116, R116, 0x1, -R8 ;  /* 0x000000017474c824 */ /* 0x000fe200078e0a08 */
[----:B------:R-:W-:Y:S01]  /*0b30*/  IABS R126, R29 ;  /* 0x0000001d007e7213 */ /* 0x000fe20000000000 */
[C---:B------:R-:W-:Y:S01]  /*0b40*/  IMAD R14, R8.reuse, R5, R14 ;  /* 0x00000005080e7224 */ /* 0x040fe200078e020e */
[----:B------:R-:W-:Y:S01]  /*0b50*/  IABS R18, R13 ;  /* 0x0000000d00127213 */ /* 0x000fe20000000000 */
[----:B------:R-:W-:Y:S01]  /*0b60*/  IMAD.HI.U32 R4, R3, R114, RZ ;  /* 0x0000007203047227 */ /* 0x000fe200078e00ff */
[----:B------:R-:W-:-:S02]  /*0b70*/  ISETP.GT.U32.AND P4, PT, R8, R116, PT ;  /* 0x000000740800720c */ /* 0x000fc40003f84070 */
[----:B------:R-:W-:Y:S01]  /*0b80*/  ISETP.GT.U32.AND P2, PT, R8, R14, PT ;  /* 0x0000000e0800720c */ /* 0x000fe20003f44070 */
[----:B------:R-:W-:Y:S01]  /*0b90*/  @!P5 IMAD.IADD R118, R118, 0x1, -R8 ;  /* 0x000000017676d824 */ /* 0x000fe200078e0a08 */
[----:B------:R-:W-:Y:S01]  /*0ba0*/  ISETP.GT.U32.AND P5, PT, R15, R0, PT ;  /* 0x000000000f00720c */ /* 0x000fe20003fa4070 */
[----:B------:R-:W-:Y:S01]  /*0bb0*/  @!P3 IMAD.MOV R10, RZ, RZ, -R10 ;  /* 0x000000ffff0ab224 */ /* 0x000fe200078e0a0a */
[----:B------:R-:W-:Y:S01]  /*0bc0*/  ISETP.GE.AND P3, PT, R9, RZ, PT ;  /* 0x000000ff0900720c */ /* 0x000fe20003f66270 */
[----:B------:R-:W-:Y:S01]  /*0bd0*/  IMAD.MOV R9, RZ, RZ, -R4 ;  /* 0x000000ffff097224 */ /* 0x000fe200078e0a04 */
[----:B------:R-:W-:Y:S01]  /*0be0*/  ISETP.GT.U32.AND P0, PT, R8, R118, PT ;  /* 0x000000760800720c */ /* 0x000fe20003f04070 */
[----:B------:R-:W-:Y:S01]  /*0bf0*/  IMAD.HI.U32 R5, R3, R112, RZ ;  /* 0x0000007003057227 */ /* 0x000fe200078e00ff */
[----:B------:R-:W-:Y:S02]  /*0c00*/  LOP3.LUT R4, R2, 0x14, RZ, 0xfc, !PT ;  /* 0x0000001402047812 */ /* 0x000fe400078efcff */
[----:B------:R-:W-:Y:S01]  /*0c10*/  IABS R138, R25 ;  /* 0x00000019008a7213 */ /* 0x000fe20000000000 */
[----:B------:R-:W-:Y:S01]  /*0c20*/  IMAD R114, R8, R9, R114 ;  /* 0x0000000908727224 */ /* 0x000fe200078e0272 */
[----:B------:R-:W-:Y:S01]  /*0c30*/  IABS R16, R4 ;  /* 0x0000000400107213 */ /* 0x000fe20000000000 */
[--C-:B------:R-:W-:Y:S01]  /*0c40*/  @!P4 IMAD.IADD R116, R116, 0x1, -R8.reuse ;  /* 0x000000017474c824 */ /* 0x100fe200078e0a08 */
[----:B------:R-:W-:Y:S01]  /*0c50*/  LOP3.LUT R33, R2, 0x1e4, RZ, 0xfc, !PT ;  /* 0x000001e402217812 */ /* 0x000fe200078efcff */
[----:B------:R-:W-:Y:S01]  /*0c60*/  @!P5 IMAD.IADD R0, R0, 0x1, -R15 ;  /* 0x000000010000d824 */ /* 0x000fe200078e0a0f */
[----:B------:R-:W-:Y:S01]  /*0c70*/  ISETP.GT.U32.AND P4, PT, R8, R114, PT ;  /* 0x000000720800720c */ /* 0x000fe20003f84070 */
[--C-:B------:R-:W-:Y:S01]  /*0c80*/  @!P2 IMAD.IADD R14, R14, 0x1, -R8.reuse ;  /* 0x000000010e0ea824 */ /* 0x100fe200078e0a08 */
[C---:B------:R-:W-:Y:S01]  /*0c90*/  ISETP.GE.AND P5, PT, R2.reuse, RZ, PT ;  /* 0x000000ff0200720c */ /* 0x040fe20003fa6270 */
[----:B------:R-:W-:Y:S01]  /*0ca0*/  IMAD.MOV R5, RZ, RZ, -R5 ;  /* 0x000000ffff057224 */ /* 0x000fe200078e0a05 */
[----:B------:R-:W-:Y:S01]  /*0cb0*/  LOP3.LUT R15, R2, 0x28, RZ, 0xfc, !PT ;  /* 0x00000028020f7812 */ /* 0x000fe200078efcff */
[----:B------:R-:W-:Y:S01]  /*0cc0*/  @!P0 IMAD.IADD R118, R118, 0x1, -R8 ;  /* 0x0000000176768824 */ /* 0x000fe200078e0a08 */
[C---:B------:R-:W-:Y:S01]  /*0cd0*/  ISETP.GT.U32.AND P2, PT, R8.reuse, R14, PT ;  /* 0x0000000e0800720c */ /* 0x040fe20003f44070 */
[----:B------:R-:W-:Y:S01]  /*0ce0*/  IMAD R112, R8, R5, R112 ;  /* 0x0000000508707224 */ /* 0x000fe200078e0270 */
[----:B------:R-:W-:Y:S01]  /*0cf0*/  LOP3.LUT R5, R2, 0x18, RZ, 0xfc, !PT ;  /* 0x0000001802057812 */ /* 0x000fe200078efcff */
[----:B------:R-:W-:Y:S01]  /*0d00*/  @!P1 IMAD.MOV R116, RZ, RZ, -R116 ;  /* 0x000000ffff749224 */ /* 0x000fe200078e0a74 */
[----:B------:R-:W-:-:S02]  /*0d10*/  ISETP.GE.AND P0, PT, R11, RZ, PT ;  /* 0x000000ff0b00720c */ /* 0x000fc40003f06270 */
[----:B------:R-:W-:Y:S01]  /*0d20*/  IABS R110, R5 ;  /* 0x00000005006e7213 */ /* 0x000fe20000000000 */
[----:B------:R-:W-:Y:S01]  /*0d30*/  @!P4 IMAD.IADD R114, R114, 0x1, -R8 ;  /* 0x000000017272c824 */ /* 0x000fe200078e0a08 */
[----:B------:R-:W-:Y:S01]  /*0d40*/  ISETP.GE.AND P1, PT, R5, RZ, PT ;  /* 0x000000ff0500720c */ /* 0x000fe20003f26270 */
[----:B------:R-:W-:Y:S01]  /*0d50*/  @!P5 IMAD.MOV R118, RZ, RZ, -R118 ;  /* 0x000000ffff76d224 */ /* 0x000fe200078e0a76 */
[----:B------:R-:W-:Y:S01]  /*0d60*/  ISETP.GE.AND P5, PT, R4, RZ, PT ;  /* 0x000000ff0400720c */ /* 0x000fe20003fa6270 */
[C---:B------:R-:W-:Y:S01]  /*0d70*/  IMAD.HI.U32 R4, R3.reuse, R16, RZ ;  /* 0x0000001003047227 */ /* 0x040fe200078e00ff */
[----:B------:R-:W-:Y:S02]  /*0d80*/  ISETP.GT.U32.AND P4, PT, R8, R114, PT ;  /* 0x000000720800720c */ /* 0x000fe40003f84070 */
[----:B------:R-:W-:Y:S01]  /*0d90*/  LOP3.LUT R11, R2, 0x1c, RZ, 0xfc, !PT ;  /* 0x0000001c020b7812 */ /* 0x000fe200078efcff */
[----:B------:R-:W-:Y:S01]  /*0da0*/  @!P2 IMAD.IADD R14, R14, 0x1, -R8 ;  /* 0x000000010e0ea824 */ /* 0x000fe200078e0a08 */
[----:B------:R-:W-:Y:S01]  /*0db0*/  ISETP.GT.U32.AND P2, PT, R8, R112, PT ;  /* 0x000000700800720c */ /* 0x000fe20003f44070 */
[----:B------:R-:W-:Y:S01]  /*0dc0*/  IMAD.MOV R9, RZ, RZ, -R4 ;  /* 0x000000ffff097224 */ /* 0x000fe200078e0a04 */
[----:B------:R-:W-:Y:S01]  /*0dd0*/  IABS R108, R11 ;  /* 0x0000000b006c7213 */ /* 0x000fe20000000000 */
[----:B------:R-:W-:Y:S01]  /*0de0*/  IMAD.HI.U32 R5, R3, R110, RZ ;  /* 0x0000006e03057227 */ /* 0x000fe200078e00ff */
[----:B------:R-:W-:-:S02]  /*0df0*/  IABS R104, R15 ;  /* 0x0000000f00687213 */ /* 0x000fc40000000000 */
[----:B------:R-:W-:Y:S01]  /*0e00*/  IABS R134, R33 ;  /* 0x0000002100867213 */ /* 0x000fe20000000000 */
[----:B------:R-:W-:Y:S01]  /*0e10*/  IMAD R16, R8, R9, R16 ;  /* 0x0000000908107224 */ /* 0x000fe200078e0210 */
[C---:B------:R-:W-:Y:S01]  /*0e20*/  LOP3.LUT R31, R2.reuse, 0x1e0, RZ, 0xfc, !PT ;  /* 0x000001e0021f7812 */ /* 0x040fe200078efcff */
[----:B------:R-:W-:Y:S01]  /*0e30*/  IMAD.MOV R5, RZ, RZ, -R5 ;  /* 0x000000ffff057224 */ /* 0x000fe200078e0a05 */
[----:B------:R-:W-:Y:S01]  /*0e40*/  LOP3.LUT R35, R2, 0x1ec, RZ, 0xfc, !PT ;  /* 0x000001ec02237812 */ /* 0x000fe200078efcff */
[----:B------:R-:W-:Y:S01]  /*0e50*/  @!P4 IMAD.IADD R114, R114, 0x1, -R8 ;  /* 0x000000017272c824 */ /* 0x000fe200078e0a08 */
[C---:B------:R-:W-:Y:S01]  /*0e60*/  ISETP.GT.U32.AND P4, PT, R8.reuse, R16, PT ;  /* 0x000000100800720c */ /* 0x040fe20003f84070 */
[----:B------:R-:W-:Y:S01]  /*0e70*/  IMAD R110, R8, R5, R110 ;  /* 0x00000005086e7224 */ /* 0x000fe200078e026e */
[----:B------:R-:W-:Y:S01]  /*0e80*/  IABS R128, R31 ;  /* 0x0000001f00807213 */ /* 0x000fe20000000000 */
[----:B------:R-:W-:Y:S01]  /*0e90*/  @!P2 IMAD.IADD R112, R112, 0x1, -R8 ;  /* 0x000000017070a824 */ /* 0x000fe200078e0a08 */
[----:B------:R-:W-:Y:S01]  /*0ea0*/  LOP3.LUT R37, R2, 0x1f0, RZ, 0xfc, !PT ;  /* 0x000001f002257812 */ /* 0x000fe200078efcff */
[----:B------:R-:W-:Y:S01]  /*0eb0*/  @!P6 IMAD.MOV R14, RZ, RZ, -R14 ;  /* 0x000000ffff0ee224 */ /* 0x000fe200078e0a0e */
[C---:B------:R-:W-:Y:S01]  /*0ec0*/  ISETP.GT.U32.AND P6, PT, R8.reuse, R110, PT ;  /* 0x0000006e0800720c */ /* 0x040fe20003fc4070 */
[----:B------:R-:W-:Y:S01]  /*0ed0*/  IMAD.HI.U32 R4, R3, R108, RZ ;  /* 0x0000006c03047227 */ /* 0x000fe200078e00ff */
[----:B------:R-:W-:-:S02]  /*0ee0*/  ISETP.GT.U32.AND P2, PT, R8, R112, PT ;  /* 0x000000700800720c */ /* 0x000fc40003f44070 */
[----:B------:R-:W-:Y:S01]  /*0ef0*/  LOP3.LUT R39, R2, 0x1f4, RZ, 0xfc, !PT ;  /* 0x000001f402277812 */ /* 0x000fe200078efcff */
[----:B------:R-:W-:Y:S01]  /*0f00*/  IMAD.MOV R9, RZ, RZ, -R4 ;  /* 0x000000ffff097224 */ /* 0x000fe200078e0a04 */
[----:B------:R-:W-:Y:S01]  /*0f10*/  IABS R124, R35 ;  /* 0x00000023007c7213 */ /* 0x000fe20000000000 */
[--C-:B------:R-:W-:Y:S01]  /*0f20*/  @!P4 IMAD.IADD R16, R16, 0x1, -R8.reuse ;  /* 0x000000011010c824 */ /* 0x100fe200078e0a08 */
[----:B------:R-:W-:Y:S01]  /*0f30*/  IABS R122, R37 ;  /* 0x00000025007a7213 */ /* 0x000fe20000000000 */
[----:B------:R-:W-:Y:S01]  /*0f40*/  IMAD.HI.U32 R5, R3, R18, RZ ;  /* 0x0000001203057227 */ /* 0x000fe200078e00ff */
[----:B------:R-:W-:Y:S02]  /*0f50*/  IABS R120, R39 ;  /* 0x0000002700787213 */ /* 0x000fe40000000000 */
[----:B------:R-:W-:Y:S01]  /*0f60*/  ISETP.GT.U32.AND P4, PT, R8, R16, PT ;  /* 0x000000100800720c */ /* 0x000fe20003f84070 */
[--C-:B------:R-:W-:Y:S02]  /*0f70*/  @!P6 IMAD.IADD R110, R110, 0x1, -R8.reuse ;  /* 0x000000016e6ee824 */ /* 0x100fe400078e0a08 */
[----:B------:R-:W-:Y:S01]  /*0f80*/  @!P2 IMAD.IADD R112, R112, 0x1, -R8 ;  /* 0x000000017070a824 */ /* 0x000fe200078e0a08 */
[----:B------:R-:W-:Y:S01]  /*0f90*/  ISETP.GE.AND P2, PT, R13, RZ, PT ;  /* 0x000000ff0d00720c */ /* 0x000fe20003f46270 */
[----:B------:R-:W-:Y:S01]  /*0fa0*/  IMAD R108, R8, R9, R108 ;  /* 0x00000009086c7224 */ /* 0x000fe200078e026c */
[----:B------:R-:W-:Y:S01]  /*0fb0*/  LOP3.LUT R13, R2, 0x24, RZ, 0xfc, !PT ;  /* 0x00000024020d7812 */ /* 0x000fe200078efcff */
[----:B------:R-:W-:Y:S01]  /*0fc0*/  IMAD.MOV R5, RZ, RZ, -R5 ;  /* 0x000000ffff057224 */ /* 0x000fe200078e0a05 */
[C---:B------:R-:W-:Y:S01]  /*0fd0*/  ISETP.GT.U32.AND P6, PT, R8.reuse, R110, PT ;  /* 0x0000006e0800720c */ /* 0x040fe20003fc4070 */
[----:B------:R-:W-:Y:S01]  /*0fe0*/  @!P3 IMAD.MOV R114, RZ, RZ, -R114 ;  /* 0x000000ffff72b224 */ /* 0x000fe200078e0a72 */
[----:B------:R-:W-:Y:S01]  /*0ff0*/  IABS R106, R13 ;  /* 0x0000000d006a7213 */ /* 0x000fe20000000000 */
[----:B------:R-:W-:Y:S01]  /*1000*/  IMAD R18, R8, R5, R18 ;  /* 0x0000000508127224 */ /* 0x000fe200078e0212 */
[----:B------:R-:W-:Y:S01]  /*1010*/  ISETP.GE.AND P3, PT, R11, RZ, PT ;  /* 0x000000ff0b00720c */ /* 0x000fe20003f66270 */
[----:B------:R-:W-:Y:S01]  /*1020*/  @!P4 IMAD.IADD R16, R16, 0x1, -R8 ;  /* 0x000000011010c824 */ /* 0x000fe200078e0a08 */
[----:B------:R-:W-:Y:S01]  /*1030*/  ISETP.GT.U32.AND P4, PT, R8, R108, PT ;  /* 0x0000006c0800720c */ /* 0x000fe20003f84070 */
[----:B------:R-:W-:-:S04]  /*1040*/  IMAD.HI.U32 R4, R3, R106, RZ ;  /* 0x0000006a03047227 */ /* 0x000fc800078e00ff */
[----:B------:R-:W-:Y:S02]  /*1050*/  IMAD.MOV R9, RZ, RZ, -R4 ;  /* 0x000000ffff097224 */ /* 0x000fe400078e0a04 */
[----:B------:R-:W-:Y:S01]  /*1060*/  @!P6 IMAD.IADD R110, R110, 0x1, -R8 ;  /* 0x000000016e6ee824 */ /* 0x000fe200078e0a08 */
[----:B------:R-:W-:Y:S01]  /*1070*/  ISETP.GT.U32.AND P6, PT, R8, R18, PT ;  /* 0x000000120800720c */ /* 0x000fe20003fc4070 */
[----:B------:R-:W-:-:S04]  /*1080*/  IMAD.HI.U32 R4, R3, R104, RZ ;  /* 0x0000006803047227 */ /* 0x000fc800078e00ff */
[----:B------:R-:W-:Y:S02]  /*1090*/  IMAD R106, R8, R9, R106 ;  /* 0x00000009086a7224 */ /* 0x000fe400078e026a */
[----:B------:R-:W-:Y:S02]  /*10a0*/  IMAD.MOV R11, RZ, RZ, -R4 ;  /* 0x000000ffff0b7224 */ /* 0x000fe400078e0a04 */
[----:B------:R-:W-:Y:S01]  /*10b0*/  @!P4 IMAD.IADD R108, R108, 0x1, -R8 ;  /* 0x000000016c6cc824 */ /* 0x000fe200078e0a08 */
[C---:B------:R-:W-:Y:S01]  /*10c0*/  ISETP.GT.U32.AND P4, PT, R8.reuse, R106, PT ;  /* 0x0000006a0800720c */ /* 0x040fe20003f84070 */
[----:B------:R-:W-:Y:S01]  /*10d0*/  IMAD R104, R8, R11, R104 ;  /* 0x0000000b08687224 */ /* 0x000fe200078e0268 */
[----:B------:R-:W-:Y:S01]  /*10e0*/  LOP3.LUT R11, R2, 0x38, RZ, 0xfc, !PT ;  /* 0x00000038020b7812 */ /* 0x000fe200078efcff */
[----:B------:R-:W-:Y:S02]  /*10f0*/  @!P6 IMAD.IADD R18, R18, 0x1, -R8 ;  /* 0x000000011212e824 */ /* 0x000fe400078e0a08 */
[----:B------:R-:W-:Y:S01]  /*1100*/  IMAD.HI.U32 R5, R3, R20, RZ ;  /* 0x0000001403057227 */ /* 0x000fe200078e00ff */
[----:B------:R-:W-:-:S02]  /*1110*/  ISETP.GT.U32.AND P6, PT, R8, R104, PT ;  /* 0x000000680800720c */ /* 0x000fc40003fc4070 */
[----:B------:R-:W-:Y:S01]  /*1120*/  IABS R22, R11 ;  /* 0x0000000b00167213 */ /* 0x000fe20000000000 */
[----:B------:R-:W-:Y:S02]  /*1130*/  @!P5 IMAD.MOV R16, RZ, RZ, -R16 ;  /* 0x000000ffff10d224 */ /* 0x000fe400078e0a10 */
[----:B------:R-:W-:Y:S02]  /*1140*/  IMAD.MOV R5, RZ, RZ, -R5 ;  /* 0x000000ffff057224 */ /* 0x000fe400078e0a05 */
[----:B------:R-:W-:Y:S01]  /*1150*/  @!P4 IMAD.IADD R106, R106, 0x1, -R8 ;  /* 0x000000016a6ac824 */ /* 0x000fe200078e0a08 */
[----:B------:R-:W-:Y:S01]  /*1160*/  ISETP.GT.U32.AND P4, PT, R8, R18, PT ;  /* 0x000000120800720c */ /* 0x000fe20003f84070 */
[----:B------:R-:W-:-:S03]  /*1170*/  IMAD.HI.U32 R4, R3, R100, RZ ;  /* 0x0000006403047227 */ /* 0x000fc600078e00ff */
[----:B------:R-:W-:Y:S01]  /*1180*/  ISETP.GT.U32.AND P5, PT, R8, R106, PT ;  /* 0x0000006a0800720c */ /* 0x000fe20003fa4070 */
[----:B------:R-:W-:Y:S02]  /*1190*/  @!P6 IMAD.IADD R104, R104, 0x1, -R8 ;  /* 0x000000016868e824 */ /* 0x000fe400078e0a08 */
[C---:B------:R-:W-:Y:S02]  /*11a0*/  IMAD R20, R8.reuse, R5, R20 ;  /* 0x0000000508147224 */ /* 0x040fe400078e0214 */
[----:B------:R-:W-:Y:S01]  /*11b0*/  IMAD.MOV R5, RZ, RZ, -R4 ;  /* 0x000000ffff057224 */ /* 0x000fe200078e0a04 */
[C---:B------:R-:W-:Y:S01]  /*11c0*/  ISETP.GT.U32.AND P6, PT, R8.reuse, R104, PT ;  /* 0x000000680800720c */ /* 0x040fe20003fc4070 */
[----:B------:R-:W-:Y:S01]  /*11d0*/  @!P0 IMAD.MOV R112, RZ, RZ, -R112 ;  /* 0x000000ffff708224 */ /* 0x000fe200078e0a70 */
[C---:B------:R-:W-:Y:S01]  /*11e0*/  ISETP.GT.U32.AND P0, PT, R8.reuse, R108, PT ;  /* 0x0000006c0800720c */ /* 0x040fe20003f04070 */
[C---:B------:R-:W-:Y:S02]  /*11f0*/  IMAD R100, R8.reuse, R5, R100 ;  /* 0x0000000508647224 */ /* 0x040fe400078e0264 */
[----:B------:R-:W-:Y:S01]  /*1200*/  @!P1 IMAD.MOV R110, RZ, RZ, -R110 ;  /* 0x000000ffff6e9224 */ /* 0x000fe200078e0a6e */
[----:B------:R-:W-:Y:S01]  /*1210*/  ISETP.GT.U32.AND P1, PT, R8, R20, PT ;  /* 0x000000140800720c */ /* 0x000fe20003f24070 */
[----:B------:R-:W-:Y:S01]  /*1220*/  @!P5 IMAD.IADD R106, R106, 0x1, -R8 ;  /* 0x000000016a6ad824 */ /* 0x000fe200078e0a08 */
[----:B------:R-:W-:Y:S01]  /*1230*/  ISETP.GT.U32.AND P5, PT, R8, R100, PT ;  /* 0x000000640800720c */ /* 0x000fe20003fa4070 */
[----:B------:R-:W-:-:S04]  /*1240*/  IMAD.HI.U32 R9, R3, R102, RZ ;  /* 0x0000006603097227 */ /* 0x000fc800078e00ff */
[----:B------:R-:W-:-:S04]  /*1250*/  IMAD.HI.U32 R5, R3, R98, RZ ;  /* 0x0000006203057227 */ /* 0x000fc800078e00ff */
[--C-:B------:R-:W-:Y:S01]  /*1260*/  @!P4 IMAD.IADD R18, R18, 0x1, -R8.reuse ;  /* 0x000000011212c824 */ /* 0x100fe200078e0a08 */
[----:B------:R-:W-:Y:S01]  /*1270*/  ISETP.GE.AND P4, PT, R13, RZ, PT ;  /* 0x000000ff0d00720c */ /* 0x000fe20003f86270 */
[----:B------:R-:W-:Y:S01]  /*1280*/  @!P6 IMAD.IADD R104, R104, 0x1, -R8 ;  /* 0x000000016868e824 */ /* 0x000fe200078e0a08 */
[----:B------:R-:W-:Y:S01]  /*1290*/  ISETP.GE.AND P6, PT, R15, RZ, PT ;  /* 0x000000ff0f00720c */ /* 0x000fe20003fc6270 */
[----:B------:R-:W-:Y:S01]  /*12a0*/  IMAD.MOV R9, RZ, RZ, -R9 ;  /* 0x000000ffff097224 */ /* 0x000fe200078e0a09 */
[C---:B------:R-:W-:Y:S01]  /*12b0*/  LOP3.LUT R13, R2.reuse, 0x44, RZ, 0xfc, !PT ;  /* 0x00000044020d7812 */ /* 0x040fe200078efcff */
[----:B------:R-:W-:Y:S01]  /*12c0*/  IMAD.HI.U32 R4, R3, R22, RZ ;  /* 0x0000001603047227 */ /* 0x000fe200078e00ff */
[----:B------:R-:W-:Y:S02]  /*12d0*/  LOP3.LUT R15, R2, 0x5c, RZ, 0xfc, !PT ;  /* 0x0000005c020f7812 */ /* 0x000fe400078efcff */
[----:B------:R-:W-:Y:S01]  /*12e0*/  IABS R24, R13 ;  /* 0x0000000d00187213 */ /* 0x000fe20000000000 */
[----:B------:R-:W-:Y:S01]  /*12f0*/  IMAD.MOV R5, RZ, RZ, -R5 ;  /* 0x000000ffff057224 */ /* 0x000fe200078e0a05 */
[----:B------:R-:W-:Y:S01]  /*1300*/  IABS R28, R15 ;  /* 0x0000000f001c7213 */ /* 0x000fe20000000000 */
[----:B------:R-:W-:-:S02]  /*1310*/  IMAD R102, R8, R9, R102 ;  /* 0x0000000908667224 */ /* 0x000fc400078e0266 */
[----:B------:R-:W-:Y:S02]  /*1320*/  IMAD.MOV R9, RZ, RZ, -R4 ;  /* 0x000000ffff097224 */ /* 0x000fe400078e0a04 */
[----:B------:R-:W-:Y:S01]  /*1330*/  IMAD R98, R8, R5, R98 ;  /* 0x0000000508627224 */ /* 0x000fe200078e0262 */
[----:B------:R-:W-:Y:S01]  /*1340*/  LOP3.LUT R5, R2, 0x40, RZ, 0xfc, !PT ;  /* 0x0000004002057812 */ /* 0x000fe200078efcff */
[--C-:B------:R-:W-:Y:S02]  /*1350*/  @!P5 IMAD.IADD R100, R100, 0x1, -R8.reuse ;  /* 0x000000016464d824 */ /* 0x100fe400078e0a08 */
[--C-:B------:R-:W-:Y:S01]  /*1360*/  @!P0 IMAD.IADD R108, R108, 0x1, -R8.reuse ;  /* 0x000000016c6c8824 */ /* 0x100fe200078e0a08 */
[----:B------:R-:W-:Y:S01]  /*1370*/  IABS R96, R5 ;  /* 0x0000000500607213 */ /* 0x000fe20000000000 */
[----:B------:R-:W-:Y:S01]  /*1380*/  @!P1 IMAD.IADD R20, R20, 0x1, -R8 ;  /* 0x0000000114149824 */ /* 0x000fe200078e0a08 */
[C---:B------:R-:W-:Y:S01]  /*1390*/  ISETP.GT.U32.AND P5, PT, R8.reuse, R100, PT ;  /* 0x000000640800720c */ /* 0x040fe20003fa4070 */
[C---:B------:R-:W-:Y:S01]  /*13a0*/  IMAD R22, R8.reuse, R9, R22 ;  /* 0x0000000908167224 */ /* 0x040fe200078e0216 */
[C---:B------:R-:W-:Y:S01]  /*13b0*/  ISETP.GT.U32.AND P0, PT, R8.reuse, R102, PT ;  /* 0x000000660800720c */ /* 0x040fe20003f04070 */
[----:B------:R-:W-:Y:S01]  /*13c0*/  @!P3 IMAD.MOV R108, RZ, RZ, -R108 ;  /* 0x000000ffff6cb224 */ /* 0x000fe200078e0a6c */
[C---:B------:R-:W-:Y:S01]  /*13d0*/  ISETP.GT.U32.AND P3, PT, R8.reuse, R20, PT ;  /* 0x000000140800720c */ /* 0x040fe20003f64070 */
[----:B------:R-:W-:Y:S01]  /*13e0*/  @!P4 IMAD.MOV R106, RZ, RZ, -R106 ;  /* 0x000000ffff6ac224 */ /* 0x000fe200078e0a6a */
[----:B------:R-:W-:Y:S01]  /*13f0*/  ISETP.GT.U32.AND P4, PT, R8, R22, PT ;  /* 0x000000160800720c */ /* 0x000fe20003f84070 */
[----:B------:R-:W-:Y:S01]  /*1400*/  @!P6 IMAD.MOV R104, RZ, RZ, -R104 ;  /* 0x000000ffff68e224 */ /* 0x000fe200078e0a68 */
[----:B------:R-:W-:Y:S01]  /*1410*/  ISETP.GE.AND P6, PT, R21, RZ, PT ;  /* 0x000000ff1500720c */ /* 0x000fe20003fc6270 */
[----:B------:R-:W-:Y:S01]  /*1420*/  IMAD.HI.U32 R4, R3, R96, RZ ;  /* 0x0000006003047227 */ /* 0x000fe200078e00ff */
[----:B------:R-:W-:-:S02]  /*1430*/  ISETP.GE.AND P1, PT, R17, RZ, PT ;  /* 0x000000ff1100720c */ /* 0x000fc40003f26270 */
[C---:B------:R-:W-:Y:S01]  /*1440*/  LOP3.LUT R17, R2.reuse, 0x60, RZ, 0xfc, !PT ;  /* 0x0000006002117812 */ /* 0x040fe200078efcff */
[----:B------:R-:W-:Y:S01]  /*1450*/  IMAD.MOV R9, RZ, RZ, -R4 ;  /* 0x000000ffff097224 */ /* 0x000fe200078e0a04 */
[----:B------:R-:W-:Y:S01]  /*1460*/  LOP3.LUT R4, R2, 0x48, RZ, 0xfc, !PT ;  /* 0x0000004802047812 */ /* 0x000fe200078efcff */
[----:B------:R-:W-:Y:S01]  /*1470*/  @!P5 IMAD.IADD R100, R100, 0x1, -R8 ;  /* 0x000000016464d824 */ /* 0x000fe200078e0a08 */
[----:B------:R-:W-:Y:S01]  /*1480*/  ISETP.GE.AND P5, PT, R23, RZ, PT ;  /* 0x000000ff1700720c */ /* 0x000fe20003fa6270 */
[----:B------:R-:W-:Y:S01]  /*1490*/  IMAD R96, R8, R9, R96 ;  /* 0x0000000908607224 */ /* 0x000fe200078e0260 */
[----:B------:R-:W-:Y:S01]  /*14a0*/  IABS R94, R4 ;  /* 0x00000004005e7213 */ /* 0x000fe20000000000 */
[--C-:B------:R-:W-:Y:S01]  /*14b0*/  @!P3 IMAD.IADD R20, R20, 0x1, -R8.reuse ;  /* 0x000000011414b824 */ /* 0x100fe200078e0a08 */
[----:B------:R-:W-:Y:S01]  /*14c0*/  ISETP.GT.U32.AND P3, PT, R8, R98, PT ;  /* 0x000000620800720c */ /* 0x000fe20003f64070 */
[----:B------:R-:W-:Y:S01]  /*14d0*/  @!P4 IMAD.IADD R22, R22, 0x1, -R8 ;  /* 0x000000011616c824 */ /* 0x000fe200078e0a08 */
[----:B------:R-:W-:Y:S01]  /*14e0*/  ISETP.GE.AND P4, PT, R5, RZ, PT ;  /* 0x000000ff0500720c */ /* 0x000fe20003f86270 */
[----:B------:R-:W-:Y:S01]  /*14f0*/  @!P6 IMAD.MOV R100, RZ, RZ, -R100 ;  /* 0x000000ffff64e224 */ /* 0x000fe200078e0a64 */
[----:B------:R-:W-:Y:S01]  /*1500*/  ISETP.GT.U32.AND P6, PT, R8, R96, PT ;  /* 0x000000600800720c */ /* 0x000fe20003fc4070 */
[----:B------:R-:W-:Y:S01]  /*1510*/  @!P0 IMAD.IADD R102, R102, 0x1, -R8 ;  /* 0x0000000166668824 */ /* 0x000fe200078e0a08 */
[----:B------:R-:W-:Y:S01]  /*1520*/  ISETP.GE.AND P0, PT, R19, RZ, PT ;  /* 0x000000ff1300720c */ /* 0x000fe20003f06270 */
[----:B------:R-:W-:Y:S01]  /*1530*/  @!P1 IMAD.MOV R20, RZ, RZ, -R20 ;  /* 0x000000ffff149224 */ /* 0x000fe200078e0a14 */
[C---:B------:R-:W-:Y:S01]  /*1540*/  ISETP.GT.U32.AND P1, PT, R8.reuse, R22, PT ;  /* 0x000000160800720c */ /* 0x040fe20003f24070 */
[----:B------:R-:W-:Y:S01]  /*1550*/  @!P2 IMAD.MOV R18, RZ, RZ, -R18 ;  /* 0x000000ffff12a224 */ /* 0x000fe200078e0a12 */
[----:B------:R-:W-:Y:S01]  /*1560*/  ISETP.GT.U32.AND P2, PT, R8, R102, PT ;  /* 0x000000660800720c */ /* 0x000fe20003f44070 */
[----:B------:R-:W-:Y:S01]  /*1570*/  IMAD.HI.U32 R5, R3, R24, RZ ;  /* 0x0000001803057227 */ /* 0x000fe200078e00ff */
[----:B------:R-:W-:-:S02]  /*1580*/  IABS R86, R17 ;  /* 0x0000001100567213 */ /* 0x000fc40000000000 */
[----:B------:R-:W-:Y:S01]  /*1590*/  LOP3.LUT R19, R2, 0xdc, RZ, 0xfc, !PT ;  /* 0x000000dc02137812 */ /* 0x000fe200078efcff */
[--C-:B------:R-:W-:Y:S01]  /*15a0*/  @!P3 IMAD.IADD R98, R98, 0x1, -R8.reuse ;  /* 0x000000016262b824 */ /* 0x100fe200078e0a08 */
[----:B------:R-:W-:Y:S01]  /*15b0*/  LOP3.LUT R21, R2, 0xe0, RZ, 0xfc, !PT ;  /* 0x000000e002157812 */ /* 0x000fe200078efcff */
[--C-:B------:R-:W-:Y:S01]  /*15c0*/  @!P6 IMAD.IADD R96, R96, 0x1, -R8.reuse ;  /* 0x000000016060e824 */ /* 0x100fe200078e0a08 */
[----:B------:R-:W-:Y:S01]  /*15d0*/  IABS R178, R19 ;  /* 0x0000001300b27213 */ /* 0x000fe20000000000 */
[----:B------:R-:W-:Y:S01]  /*15e0*/  IMAD.MOV R5, RZ, RZ, -R5 ;  /* 0x000000ffff057224 */ /* 0x000fe200078e0a05 */
[----:B------:R-:W-:Y:S01]  /*15f0*/  ISETP.GT.U32.AND P3, PT, R8, R98, PT ;  /* 0x000000620800720c */ /* 0x000fe20003f64070 */
[--C-:B------:R-:W-:Y:S01]  /*1600*/  @!P1 IMAD.IADD R22, R22, 0x1, -R8.reuse ;  /* 0x0000000116169824 */ /* 0x100fe200078e0a08 */
[----:B------:R-:W-:Y:S01]  /*1610*/  ISETP.GE.AND P1, PT, R4, RZ, PT ;  /* 0x000000ff0400720c */ /* 0x000fe20003f26270 */
[----:B------:R-:W-:Y:S01]  /*1620*/  @!P2 IMAD.IADD R102, R102, 0x1, -R8 ;  /* 0x000000016666a824 */ /* 0x000fe200078e0a08 */
[----:B------:R-:W-:Y:S01]  /*1630*/  ISETP.GT.U32.AND P6, PT, R8, R96, PT ;  /* 0x000000600800720c */ /* 0x000fe20003fc4070 */
[----:B------:R-:W-:Y:S01]  /*1640*/  IMAD.HI.U32 R4, R3, R94, RZ ;  /* 0x0000005e03047227 */ /* 0x000fe200078e00ff */
[----:B------:R-:W-:-:S02]  /*1650*/  ISETP.GE.AND P2, PT, R11, RZ, PT ;  /* 0x000000ff0b00720c */ /* 0x000fc40003f46270 */
[----:B------:R-:W-:Y:S01]  /*1660*/  IABS R180, R21 ;  /* 0x0000001500b47213 */ /* 0x000fe20000000000 */
[----:B------:R-:W-:Y:S01]  /*1670*/  @!P0 IMAD.MOV R102, RZ, RZ, -R102 ;  /* 0x000000ffff668224 */ /* 0x000fe200078e0a66 */
[----:B------:R-:W-:Y:S01]  /*1680*/  ISETP.GE.AND P0, PT, R13, RZ, PT ;  /* 0x000000ff0d00720c */ /* 0x000fe20003f06270 */
[----:B------:R-:W-:Y:S01]  /*1690*/  IMAD.MOV R11, RZ, RZ, -R4 ;  /* 0x000000ffff0b7224 */ /* 0x000fe200078e0a04 */
[----:B------:R-:W-:Y:S01]  /*16a0*/  LOP3.LUT R13, R2, 0x50, RZ, 0xfc, !PT ;  /* 0x00000050020d7812 */ /* 0x000fe200078efcff */
[----:B------:R-:W-:Y:S01]  /*16b0*/  IMAD R24, R8, R5, R24 ;  /* 0x0000000508187224 */ /* 0x000fe200078e0218 */
[----:B------:R-:W-:Y:S01]  /*16c0*/  LOP3.LUT R5, R2, 0x4c, RZ, 0xfc, !PT ;  /* 0x0000004c02057812 */ /* 0x000fe200078efcff */
[----:B------:R-:W-:Y:S01]  /*16d0*/  IMAD R94, R8, R11, R94 ;  /* 0x0000000b085e7224 */ /* 0x000fe200078e025e */
[----:B------:R-:W-:Y:S01]  /*16e0*/  IABS R26, R13 ;  /* 0x0000000d001a7213 */ /* 0x000fe20000000000 */
[--C-:B------:R-:W-:Y:S01]  /*16f0*/  @!P6 IMAD.IADD R96, R96, 0x1, -R8.reuse ;  /* 0x000000016060e824 */ /* 0x100fe200078e0a08 */
[----:B------:R-:W-:Y:S01]  /*1700*/  IABS R92, R5 ;  /* 0x00000005005c7213 */ /* 0x000fe20000000000 */
[----:B------:R-:W-:Y:S01]  /*1710*/  @!P3 IMAD.IADD R98, R98, 0x1, -R8 ;  /* 0x000000016262b824 */ /* 0x000fe200078e0a08 */
[C---:B------:R-:W-:Y:S01]  /*1720*/  ISETP.GT.U32.AND P6, PT, R8.reuse, R94, PT ;  /* 0x0000005e0800720c */ /* 0x040fe20003fc4070 */
[----:B------:R-:W-:Y:S01]  /*1730*/  IMAD.HI.U32 R9, R3, R26, RZ ;  /* 0x0000001a03097227 */ /* 0x000fe200078e00ff */
[----:B------:R-:W-:-:S02]  /*1740*/  ISETP.GT.U32.AND P3, PT, R8, R24, PT ;  /* 0x000000180800720c */ /* 0x000fc40003f64070 */
[C---:B------:R-:W-:Y:S01]  /*1750*/  LOP3.LUT R11, R2.reuse, 0x54, RZ, 0xfc, !PT ;  /* 0x00000054020b7812 */ /* 0x040fe200078efcff */
[----:B------:R-:W-:Y:S01]  /*1760*/  IMAD.MOV R9, RZ, RZ, -R9 ;  /* 0x000000ffff097224 */ /* 0x000fe200078e0a09 */
[----:B------:R-:W-:Y:S01]  /*1770*/  LOP3.LUT R23, R2, 0x1cc, RZ, 0xfc, !PT ;  /* 0x000001cc02177812 */ /* 0x000fe200078efcff */
[----:B------:R-:W-:Y:S01]  /*1780*/  @!P2 IMAD.MOV R22, RZ, RZ, -R22 ;  /* 0x000000ffff16a224 */ /* 0x000fe200078e0a16 */
[----:B------:R-:W-:Y:S01]  /*1790*/  ISETP.GE.AND P2, PT, R5, RZ, PT ;  /* 0x000000ff0500720c */ /* 0x000fe20003f46270 */
[----:B------:R-:W-:Y:S01]  /*17a0*/  IMAD R26, R8, R9, R26 ;  /* 0x00000009081a7224 */ /* 0x000fe200078e021a */
[----:B------:R-:W-:Y:S01]  /*17b0*/  IABS R90, R11 ;  /* 0x0000000b005a7213 */ /* 0x000fe20000000000 */
[----:B------:R-:W-:Y:S01]  /*17c0*/  IMAD.HI.U32 R5, R3, R92, RZ ;  /* 0x0000005c03057227 */ /* 0x000fe200078e00ff */
[----:B------:R-:W-:-:S03]  /*17d0*/  IABS R140, R23 ;  /* 0x00000017008c7213 */ /* 0x000fc60000000000 */
[--C-:B------:R-:W-:Y:S01]  /*17e0*/  @!P6 IMAD.IADD R94, R94, 0x1, -R8.reuse ;  /* 0x000000015e5ee824 */ /* 0x100fe200078e0a08 */
[----:B------:R-:W-:Y:S01]  /*17f0*/  ISETP.GT.U32.AND P6, PT, R8, R26, PT ;  /* 0x0000001a0800720c */ /* 0x000fe20003fc4070 */
[----:B------:R-:W-:Y:S02]  /*1800*/  @!P3 IMAD.IADD R24, R24, 0x1, -R8 ;  /* 0x000000011818b824 */ /* 0x000fe400078e0a08 */
[----:B------:R-:W-:Y:S01]  /*1810*/  @!P4 IMAD.MOV R96, RZ, RZ, -R96 ;  /* 0x000000ffff60c224 */ /* 0x000fe200078e0a60 */
[C---:B------:R-:W-:Y:S01]  /*1820*/  ISETP.GT.U32.AND P4, PT, R8.reuse, R94, PT ;  /* 0x0000005e0800720c */ /* 0x040fe20003f84070 */
[----:B------:R-:W-:Y:S01]  /*1830*/  IMAD.MOV R5, RZ, RZ, -R5 ;  /* 0x000000ffff057224 */ /* 0x000fe200078e0a05 */
[----:B------:R-:W-:Y:S01]  /*1840*/  ISETP.GT.U32.AND P3, PT, R8, R24, PT ;  /* 0x000000180800720c */ /* 0x000fe20003f64070 */
[----:B------:R-:W-:-:S04]  /*1850*/  IMAD.HI.U32 R4, R3, R90, RZ ;  /* 0x0000005a03047227 */ /* 0x000fc800078e00ff */
[----:B------:R-:W-:Y:S01]  /*1860*/  @!P5 IMAD.MOV R98, RZ, RZ, -R98 ;  /* 0x000000ffff62d224 */ /* 0x000fe200078e0a62 */
[----:B------:R-:W-:Y:S01]  /*1870*/  ISETP.GE.AND P5, PT, R13, RZ, PT ;  /* 0x000000ff0d00720c */ /* 0x000fe20003fa6270 */
[----:B------:R-:W-:Y:S01]  /*1880*/  IMAD R92, R8, R5, R92 ;  /* 0x00000005085c7224 */ /* 0x000fe200078e025c */
[----:B------:R-:W-:Y:S01]  /*1890*/  LOP3.LUT R13, R2, 0x58, RZ, 0xfc, !PT ;  /* 0x00000058020d7812 */ /* 0x000fe200078efcff */
[----:B------:R-:W-:Y:S02]  /*18a0*/  IMAD.MOV R5, RZ, RZ, -R4 ;  /* 0x000000ffff057224 */ /* 0x000fe400078e0a04 */
[----:B------:R-:W-:Y:S01]  /*18b0*/  @!P6 IMAD.IADD R26, R26, 0x1, -R8 ;  /* 0x000000011a1ae824 */ /* 0x000fe200078e0a08 */
[----:B------:R-:W-:Y:S01]  /*18c0*/  IABS R88, R13 ;  /* 0x0000000d00587213 */ /* 0x000fe20000000000 */
[C---:B------:R-:W-:Y:S02]  /*18d0*/  IMAD R90, R8.reuse, R5, R90 ;  /* 0x00000005085a7224 */ /* 0x040fe400078e025a */
[----:B------:R-:W-:Y:S01]  /*18e0*/  IMAD.HI.U32 R5, R3, R28, RZ ;  /* 0x0000001c03057227 */ /* 0x000fe200078e00ff */
[----:B------:R-:W-:-:S03]  /*18f0*/  ISETP.GT.U32.AND P6, PT, R8, R26, PT ;  /* 0x0000001a0800720c */ /* 0x000fc60003fc4070 */
[--C-:B------:R-:W-:Y:S01]  /*1900*/  @!P3 IMAD.IADD R24, R24, 0x1, -R8.reuse ;  /* 0x000000011818b824 */ /* 0x100fe200078e0a08 */
[----:B------:R-:W-:Y:S01]  /*1910*/  ISETP.GT.U32.AND P3, PT, R8, R92, PT ;  /* 0x0000005c0800720c */ /* 0x000fe20003f64070 */
[----:B------:R-:W-:Y:S01]  /*1920*/  @!P4 IMAD.IADD R94, R94, 0x1, -R8 ;  /* 0x000000015e5ec824 */ /* 0x000fe200078e0a08 */
[----:B------:R-:W-:Y:S01]  /*1930*/  ISETP.GT.U32.AND P4, PT, R8, R90, PT ;  /* 0x0000005a0800720c */ /* 0x000fe20003f84070 */
[----:B------:R-:W-:-:S04]  /*1940*/  IMAD.HI.U32 R4, R3, R88, RZ ;  /* 0x0000005803047227 */ /* 0x000fc800078e00ff */
[----:B------:R-:W-:-:S04]  /*1950*/  IMAD.HI.U32 R9, R3, R86, RZ ;  /* 0x0000005603097227 */ /* 0x000fc800078e00ff */
[----:B------:R-:W-:Y:S02]  /*1960*/  IMAD.MOV R5, RZ, RZ, -R5 ;  /* 0x000000ffff057224 */ /* 0x000fe400078e0a05 */
[----:B------:R-:W-:Y:S01]  /*1970*/  @!P0 IMAD.MOV R24, RZ, RZ, -R24 ;  /* 0x000000ffff188224 */ /* 0x000fe200078e0a18 */
[----:B------:R-:W-:Y:S01]  /*1980*/  ISETP.GE.AND P0, PT, R11, RZ, PT ;  /* 0x000000ff0b00720c */ /* 0x000fe20003f06270 */
[----:B------:R-:W-:Y:S02]  /*1990*/  IMAD.MOV R11, RZ, RZ, -R4 ;  /* 0x000000ffff0b7224 */ /* 0x000fe400078e0a04 */
[----:B------:R-:W-:Y:S02]  /*19a0*/  IMAD.MOV R9, RZ, RZ, -R9 ;  /* 0x000000ffff097224 */ /* 0x000fe400078e0a09 */
[----:B------:R-:W-:Y:S01]  /*19b0*/  IMAD R28, R8, R5, R28 ;  /* 0x00000005081c7224 */ /* 0x000fe200078e021c */
[----:B------:R-:W-:Y:S01]  /*19c0*/  LOP3.LUT R5, R2, 0x64, RZ, 0xfc, !PT ;  /* 0x0000006402057812 */ /* 0x000fe200078efcff */
[----:B------:R-:W-:Y:S01]  /*19d0*/  IMAD R88, R8, R11, R88 ;  /* 0x0000000b08587224 */ /* 0x000fe200078e0258 */
[----:B------:R-:W-:Y:S01]  /*19e0*/  LOP3.LUT R11, R2, 0x6c, RZ, 0xfc, !PT ;  /* 0x0000006c020b7812 */ /* 0x000fe200078efcff */
[----:B------:R-:W-:Y:S01]  /*19f0*/  IMAD R86, R8, R9, R86 ;  /* 0x0000000908567224 */ /* 0x000fe200078e0256 */
[----:B------:R-:W-:Y:S01]  /*1a00*/  IABS R84, R5 ;  /* 0x0000000500547213 */ /* 0x000fe20000000000 */
[--C-:B------:R-:W-:Y:S01]  /*1a10*/  @!P6 IMAD.IADD R26, R26, 0x1, -R8.reuse ;  /* 0x000000011a1ae824 */ /* 0x100fe200078e0a08 */
[----:B------:R-:W-:Y:S01]  /*1a20*/  ISETP.GT.U32.AND P6, PT, R8, R28, PT ;  /* 0x0000001c0800720c */ /* 0x000fe20003fc4070 */
[----:B------:R-:W-:Y:S01]  /*1a30*/  @!P4 IMAD.IADD R90, R90, 0x1, -R8 ;  /* 0x000000015a5ac824 */ /* 0x000fe200078e0a08 */
[C---:B------:R-:W-:Y:S01]  /*1a40*/  ISETP.GT.U32.AND P4, PT, R8.reuse, R88, PT ;  /* 0x000000580800720c */ /* 0x040fe20003f84070 */
[----:B------:R-:W-:Y:S01]  /*1a50*/  @!P5 IMAD.MOV R26, RZ, RZ, -R26 ;  /* 0x000000ffff1ad224 */ /* 0x000fe200078e0a1a */
[----:B------:R-:W-:Y:S01]  /*1a60*/  ISETP.GT.U32.AND P5, PT, R8, R86, PT ;  /* 0x000000560800720c */ /* 0x000fe20003fa4070 */
[----:B------:R-:W-:Y:S01]  /*1a70*/  IMAD.HI.U32 R4, R3, R84, RZ ;  /* 0x0000005403047227 */ /* 0x000fe200078e00ff */
[----:B------:R-:W-:-:S02]  /*1a80*/  LOP3.LUT R9, R2, 0x68, RZ, 0xfc, !PT ;  /* 0x0000006802097812 */ /* 0x000fc400078efcff */
[----:B------:R-:W-:Y:S01]  /*1a90*/  IABS R82, R11 ;  /* 0x0000000b00527213 */ /* 0x000fe20000000000 */
[----:B------:R-:W-:Y:S01]  /*1aa0*/  @!P1 IMAD.MOV R94, RZ, RZ, -R94 ;  /* 0x000000ffff5e9224 */ /* 0x000fe200078e0a5e */
[----:B------:R-:W-:Y:S01]  /*1ab0*/  IABS R30, R9 ;  /* 0x00000009001e7213 */ /* 0x000fe20000000000 */
[--C-:B------:R-:W-:Y:S01]  /*1ac0*/  @!P3 IMAD.IADD R92, R92, 0x1, -R8.reuse ;  /* 0x000000015c5cb824 */ /* 0x100fe200078e0a08 */
[----:B------:R-:W-:Y:S01]  /*1ad0*/  ISETP.GT.U32.AND P1, PT, R8, R90, PT ;  /* 0x0000005a0800720c */ /* 0x000fe20003f24070 */
[--C-:B------:R-:W-:Y:S02]  /*1ae0*/  @!P6 IMAD.IADD R28, R28, 0x1, -R8.reuse ;  /* 0x000000011c1ce824 */ /* 0x100fe400078e0a08 */
[--C-:B------:R-:W-:Y:S01]  /*1af0*/  @!P4 IMAD.IADD R88, R88, 0x1, -R8.reuse ;  /* 0x000000015858c824 */ /* 0x100fe200078e0a08 */
[----:B------:R-:W-:Y:S01]  /*1b00*/  ISETP.GE.AND P4, PT, R5, RZ, PT ;  /* 0x000000ff0500720c */ /* 0x000fe20003f86270 */
[----:B------:R-:W-:Y:S01]  /*1b10*/  @!P5 IMAD.IADD R86, R86, 0x1, -R8 ;  /* 0x000000015656d824 */ /* 0x000fe200078e0a08 */
[C---:B------:R-:W-:Y:S01]  /*1b20*/  ISETP.GT.U32.AND P5, PT, R8.reuse, R28, PT ;  /* 0x0000001c0800720c */ /* 0x040fe20003fa4070 */
[----:B------:R-:W-:Y:S01]  /*1b30*/  IMAD.MOV R5, RZ, RZ, -R4 ;  /* 0x000000ffff057224 */ /* 0x000fe200078e0a04 */
[C---:B------:R-:W-:Y:S01]  /*1b40*/  ISETP.GT.U32.AND P3, PT, R8.reuse, R92, PT ;  /* 0x0000005c0800720c */ /* 0x040fe20003f64070 */
[----:B------:R-:W-:Y:S01]  /*1b50*/  IMAD.HI.U32 R4, R3, R30, RZ ;  /* 0x0000001e03047227 */ /* 0x000fe200078e00ff */
[----:B------:R-:W-:-:S03]  /*1b60*/  ISETP.GT.U32.AND P6, PT, R8, R88, PT ;  /* 0x000000580800720c */ /* 0x000fc60003fc4070 */
[----:B------:R-:W-:Y:S02]  /*1b70*/  IMAD R84, R8, R5, R84 ;  /* 0x0000000508547224 */ /* 0x000fe400078e0254 */
[----:B------:R-:W-:Y:S02]  /*1b80*/  IMAD.MOV R5, RZ, RZ, -R4 ;  /* 0x000000ffff057224 */ /* 0x000fe400078e0a04 */
[----:B------:R-:W-:Y:S01]  /*1b90*/  @!P1 IMAD.IADD R90, R90, 0x1, -R8 ;  /* 0x000000015a5a9824 */ /* 0x000fe200078e0a08 */
[----:B------:R-:W-:Y:S01]  /*1ba0*/  ISETP.GE.AND P1, PT, R17, RZ, PT ;  /* 0x000000ff1100720c */ /* 0x000fe20003f26270 */
[----:B------:R-:W-:Y:S01]  /*1bb0*/  IMAD R30, R8, R5, R30 ;  /* 0x00000005081e7224 */ /* 0x000fe200078e021e */
[----:B------:R-:W-:Y:S01]  /*1bc0*/  LOP3.LUT R17, R2, 0x88, RZ, 0xfc, !PT ;  /* 0x0000008802117812 */ /* 0x000fe200078efcff */
[----:B------:R-:W-:Y:S02]  /*1bd0*/  @!P5 IMAD.IADD R28, R28, 0x1, -R8 ;  /* 0x000000011c1cd824 */ /* 0x000fe400078e0a08 */
[----:B------:R-:W-:Y:S01]  /*1be0*/  @!P0 IMAD.MOV R90, RZ, RZ, -R90 ;  /* 0x000000ffff5a8224 */ /* 0x000fe200078e0a5a */
[----:B------:R-:W-:Y:S01]  /*1bf0*/  ISETP.GT.U32.AND P5, PT, R8, R30, PT ;  /* 0x0000001e0800720c */ /* 0x000fe20003fa4070 */
[--C-:B------:R-:W-:Y:S01]  /*1c00*/  @!P3 IMAD.IADD R92, R92, 0x1, -R8.reuse ;  /* 0x000000015c5cb824 */ /* 0x100fe200078e0a08 */
[----:B------:R-:W-:Y:S01]  /*1c10*/  ISETP.GT.U32.AND P0, PT, R8, R86, PT ;  /* 0x000000560800720c */ /* 0x000fe20003f04070 */
[----:B------:R-:W-:Y:S01]  /*1c20*/  @!P6 IMAD.IADD R88, R88, 0x1, -R8 ;  /* 0x000000015858e824 */ /* 0x000fe200078e0a08 */
[----:B------:R-:W-:Y:S01]  /*1c30*/  ISETP.GE.AND P3, PT, R13, RZ, PT ;  /* 0x000000ff0d00720c */ /* 0x000fe20003f66270 */
[----:B------:R-:W-:Y:S01]  /*1c40*/  @!P2 IMAD.MOV R92, RZ, RZ, -R92 ;  /* 0x000000ffff5ca224 */ /* 0x000fe200078e0a5c */
[----:B------:R-:W-:Y:S01]  /*1c50*/  LOP3.LUT R13, R2, 0x70, RZ, 0xfc, !PT ;  /* 0x00000070020d7812 */ /* 0x000fe200078efcff */
[----:B------:R-:W-:Y:S01]  /*1c60*/  IMAD.HI.U32 R4, R3, R82, RZ ;  /* 0x0000005203047227 */ /* 0x000fe200078e00ff */
[----:B------:R-:W-:-:S02]  /*1c70*/  ISETP.GE.AND P2, PT, R15, RZ, PT ;  /* 0x000000ff0f00720c */ /* 0x000fc40003f46270 */
[----:B------:R-:W-:Y:S02]  /*1c80*/  LOP3.LUT R15, R2, 0x74, RZ, 0xfc, !PT ;  /* 0x00000074020f7812 */ /* 0x000fe400078efcff */
[----:B------:R-:W-:Y:S01]  /*1c90*/  IABS R80, R13 ;  /* 0x0000000d00507213 */ /* 0x000fe20000000000 */
[--C-:B------:R-:W-:Y:S01]  /*1ca0*/  @!P5 IMAD.IADD R30, R30, 0x1, -R8.reuse ;  /* 0x000000011e1ed824 */ /* 0x100fe200078e0a08 */
[----:B------:R-:W-:Y:S01]  /*1cb0*/  IABS R32, R15 ;  /* 0x0000000f00207213 */ /* 0x000fe20000000000 */
[----:B------:R-:W-:Y:S01]  /*1cc0*/  @!P0 IMAD.IADD R86, R86, 0x1, -R8 ;  /* 0x0000000156568824 */ /* 0x000fe200078e0a08 */
[C---:B------:R-:W-:Y:S01]  /*1cd0*/  ISETP.GT.U32.AND P6, PT, R8.reuse, R84, PT ;  /* 0x000000540800720c */ /* 0x040fe20003fc4070 */
[----:B------:R-:W-:Y:S01]  /*1ce0*/  IMAD.HI.U32 R5, R3, R80, RZ ;  /* 0x0000005003057227 */ /* 0x000fe200078e00ff */
[----:B------:R-:W-:Y:S02]  /*1cf0*/  ISETP.GE.AND P0, PT, R9, RZ, PT ;  /* 0x000000ff0900720c */ /* 0x000fe40003f06270 */
[----:B------:R-:W-:Y:S01]  /*1d00*/  ISETP.GT.U32.AND P5, PT, R8, R30, PT ;  /* 0x0000001e0800720c */ /* 0x000fe20003fa4070 */
[----:B------:R-:W-:Y:S01]  /*1d10*/  IMAD.HI.U32 R9, R3, R32, RZ ;  /* 0x0000002003097227 */ /* 0x000fe200078e00ff */
[----:B------:R-:W-:-:S03]  /*1d20*/  IABS R72, R17 ;  /* 0x0000001100487213 */ /* 0x000fc60000000000 */
[----:B------:R-:W-:Y:S02]  /*1d30*/  IMAD.MOV R5, RZ, RZ, -R5 ;  /* 0x000000ffff057224 */ /* 0x000fe400078e0a05 */
[----:B------:R-:W-:Y:S02]  /*1d40*/  IMAD.MOV R9, RZ, RZ, -R9 ;  /* 0x000000ffff097224 */ /* 0x000fe400078e0a09 */
[C---:B------:R-:W-:Y:S02]  /*1d50*/  IMAD R80, R8.reuse, R5, R80 ;  /* 0x0000000508507224 */ /* 0x040fe400078e0250 */
[----:B------:R-:W-:Y:S01]  /*1d60*/  IMAD R32, R8, R9, R32 ;  /* 0x0000000908207224 */ /* 0x000fe200078e0220 */
[----:B------:R-:W-:Y:S01]  /*1d70*/  LOP3.LUT R9, R2, 0x78, RZ, 0xfc, !PT ;  /* 0x0000007802097812 */ /* 0x000fe200078efcff */
[----:B------:R-:W-:Y:S01]  /*1d80*/  @!P1 IMAD.MOV R86, RZ, RZ, -R86 ;  /* 0x000000ffff569224 */ /* 0x000fe200078e0a56 */
[----:B------:R-:W-:Y:S01]  /*1d90*/  ISETP.GT.U32.AND P1, PT, R8, R80, PT ;  /* 0x000000500800720c */ /* 0x000fe20003f24070 */
[--C-:B------:R-:W-:Y:S01]  /*1da0*/  @!P6 IMAD.IADD R84, R84, 0x1, -R8.reuse ;  /* 0x000000015454e824 */ /* 0x100fe200078e0a08 */
[----:B------:R-:W-:Y:S01]  /*1db0*/  ISETP.GE.AND P6, PT, R11, RZ, PT ;  /* 0x000000ff0b00720c */ /* 0x000fe20003fc6270 */
[----:B------:R-:W-:Y:S01]  /*1dc0*/  @!P5 IMAD.IADD R30, R30, 0x1, -R8 ;  /* 0x000000011e1ed824 */ /* 0x000fe200078e0a08 */
[C---:B------:R-:W-:Y:S01]  /*1dd0*/  ISETP.GT.U32.AND P5, PT, R8.reuse, R32, PT ;  /* 0x000000200800720c */ /* 0x040fe20003fa4070 */
[----:B------:R-:W-:Y:S01]  /*1de0*/  IMAD.MOV R11, RZ, RZ, -R4 ;  /* 0x000000ffff0b7224 */ /* 0x000fe200078e0a04 */
[----:B------:R-:W-:Y:S01]  /*1df0*/  IABS R78, R9 ;  /* 0x00000009004e7213 */ /* 0x000fe20000000000 */
[----:B------:R-:W-:Y:S01]  /*1e00*/  @!P3 IMAD.MOV R88, RZ, RZ, -R88 ;  /* 0x000000ffff58b224 */ /* 0x000fe200078e0a58 */
[C---:B------:R-:W-:Y:S01]  /*1e10*/  ISETP.GT.U32.AND P3, PT, R8.reuse, R84, PT ;  /* 0x000000540800720c */ /* 0x040fe20003f64070 */
[----:B------:R-:W-:Y:S01]  /*1e20*/  IMAD R82, R8, R11, R82 ;  /* 0x0000000b08527224 */ /* 0x000fe200078e0252 */
[----:B------:R-:W-:Y:S01]  /*1e30*/  LOP3.LUT R11, R2, 0x7c, RZ, 0xfc, !PT ;  /* 0x0000007c020b7812 */ /* 0x000fe200078efcff */
[----:B------:R-:W-:-:S03]  /*1e40*/  IMAD.HI.U32 R4, R3, R78, RZ ;  /* 0x0000004e03047227 */ /* 0x000fc600078e00ff */
[----:B------:R-:W-:Y:S01]  /*1e50*/  IABS R76, R11 ;  /* 0x0000000b004c7213 */ /* 0x000fe20000000000 */
[--C-:B------:R-:W-:Y:S02]  /*1e60*/  @!P1 IMAD.IADD R80, R80, 0x1, -R8.reuse ;  /* 0x0000000150509824 */ /* 0x100fe400078e0a08 */
[----:B------:R-:W-:Y:S02]  /*1e70*/  @!P5 IMAD.IADD R32, R32, 0x1, -R8 ;  /* 0x000000012020d824 */ /* 0x000fe400078e0a08 */
[----:B------:R-:W-:Y:S01]  /*1e80*/  IMAD.MOV R5, RZ, RZ, -R4 ;  /* 0x000000ffff057224 */ /* 0x000fe200078e0a04 */
[----:B------:R-:W-:Y:S01]  /*1e90*/  ISETP.GT.U32.AND P5, PT, R8, R80, PT ;  /* 0x000000500800720c */ /* 0x000fe20003fa4070 */
[----:B------:R-:W-:-:S04]  /*1ea0*/  IMAD.HI.U32 R4, R3, R76, RZ ;  /* 0x0000004c03047227 */ /* 0x000fc800078e00ff */
[C---:B------:R-:W-:Y:S02]  /*1eb0*/  IMAD R78, R8.reuse, R5, R78 ;  /* 0x00000005084e7224 */ /* 0x040fe400078e024e */
[----:B------:R-:W-:Y:S02]  /*1ec0*/  IMAD.MOV R5, RZ, RZ, -R4 ;  /* 0x000000ffff057224 */ /* 0x000fe400078e0a04 */
[----:B------:R-:W-:Y:S01]  /*1ed0*/  @!P2 IMAD.MOV R28, RZ, RZ, -R28 ;  /* 0x000000ffff1ca224 */ /* 0x000fe200078e0a1c */
[C---:B------:R-:W-:Y:S01]  /*1ee0*/  ISETP.GT.U32.AND P2, PT, R8.reuse, R82, PT ;  /* 0x000000520800720c */ /* 0x040fe20003f44070 */
[----:B------:R-:W-:Y:S02]  /*1ef0*/  IMAD R76, R8, R5, R76 ;  /* 0x00000005084c7224 */ /* 0x000fe400078e024c */
[--C-:B------:R-:W-:Y:S02]  /*1f00*/  @!P5 IMAD.IADD R80, R80, 0x1, -R8.reuse ;  /* 0x000000015050d824 */ /* 0x100fe400078e0a08 */
[----:B------:R-:W-:Y:S01]  /*1f10*/  @!P3 IMAD.IADD R84, R84, 0x1, -R8 ;  /* 0x000000015454b824 */ /* 0x000fe200078e0a08 */
[----:B------:R-:W-:Y:S01]  /*1f20*/  ISETP.GT.U32.AND P5, PT, R8, R76, PT ;  /* 0x0000004c0800720c */ /* 0x000fe20003fa4070 */
[----:B------:R-:W-:Y:S01]  /*1f30*/  @!P0 IMAD.MOV R30, RZ, RZ, -R30 ;  /* 0x000000ffff1e8224 */ /* 0x000fe200078e0a1e */
[----:B------:R-:W-:Y:S01]  /*1f40*/  ISETP.GE.AND P3, PT, R13, RZ, PT ;  /* 0x000000ff0d00720c */ /* 0x000fe20003f66270 */
[----:B------:R-:W-:Y:S01]  /*1f50*/  @!P4 IMAD.MOV R84, RZ, RZ, -R84 ;  /* 0x000000ffff54c224 */ /* 0x000fe200078e0a54 */
[----:B------:R-:W-:-:S02]  /*1f60*/  LOP3.LUT R13, R2, 0x80, RZ, 0xfc, !PT ;  /* 0x00000080020d7812 */ /* 0x000fc400078efcff */
[----:B------:R-:W-:Y:S01]  /*1f70*/  ISETP.GT.U32.AND P4, PT, R8, R32, PT ;  /* 0x000000200800720c */ /* 0x000fe20003f84070 */
[--C-:B------:R-:W-:Y:S01]  /*1f80*/  @!P2 IMAD.IADD R82, R82, 0x1, -R8.reuse ;  /* 0x000000015252a824 */ /* 0x100fe200078e0a08 */
[----:B------:R-:W-:Y:S02]  /*1f90*/  ISETP.GE.AND P2, PT, R15, RZ, PT ;  /* 0x000000ff0f00720c */ /* 0x000fe40003f46270 */
[----:B------:R-:W-:Y:S02]  /*1fa0*/  IABS R34, R13 ;  /* 0x0000000d00227213 */ /* 0x000fe40000000000 */
[----:B------:R-:W-:Y:S01]  /*1fb0*/  LOP3.LUT R15, R2, 0x84, RZ, 0xfc, !PT ;  /* 0x00000084020f7812 */ /* 0x000fe200078efcff */
[----:B------:R-:W-:Y:S01]  /*1fc0*/  @!P5 IMAD.IADD R76, R76, 0x1, -R8 ;  /* 0x000000014c4cd824 */ /* 0x000fe200078e0a08 */
[----:B------:R-:W-:Y:S01]  /*1fd0*/  ISETP.GT.U32.AND P1, PT, R8, R82, PT ;  /* 0x000000520800720c */ /* 0x000fe20003f24070 */
[----:B------:R-:W-:Y:S01]  /*1fe0*/  IMAD.HI.U32 R4, R3, R34, RZ ;  /* 0x0000002203047227 */ /* 0x000fe200078e00ff */
[----:B------:R-:W-:-:S02]  /*1ff0*/  IABS R74, R15 ;  /* 0x0000000f004a7213 */ /* 0x000fc40000000000 */
[----:B------:R-:W-:Y:S01]  /*2000*/  ISETP.GT.U32.AND P5, PT, R8, R76, PT ;  /* 0x0000004c0800720c */ /* 0x000fe20003fa4070 */
[----:B------:R-:W-:Y:S02]  /*2010*/  IMAD.MOV R5, RZ, RZ, -R4 ;  /* 0x000000ffff057224 */ /* 0x000fe400078e0a04 */
[----:B------:R-:W-:-:S04]  /*2020*/  IMAD.HI.U32 R4, R3, R74, RZ ;  /* 0x0000004a03047227 */ /* 0x000fc800078e00ff */
[----:B------:R-:W-:Y:S02]  /*2030*/  IMAD R34, R8, R5, R34 ;  /* 0x0000000508227224 */ /* 0x000fe400078e0222 */
[----:B------:R-:W-:Y:S02]  /*2040*/  IMAD.MOV R5, RZ, RZ, -R4 ;  /* 0x000000ffff057224 */ /* 0x000fe400078e0a04 */
[----:B------:R-:W-:Y:S01]  /*2050*/  @!P1 IMAD.IADD R82, R82, 0x1, -R8 ;  /* 0x0000000152529824 */ /* 0x000fe200078e0a08 */
[C---:B------:R-:W-:Y:S01]  /*2060*/  ISETP.GT.U32.AND P1, PT, R8.reuse, R78, PT ;  /* 0x0000004e0800720c */ /* 0x040fe20003f24070 */
[----:B------:R-:W-:Y:S02]  /*2070*/  IMAD R74, R8, R5, R74 ;  /* 0x00000005084a7224 */ /* 0x000fe400078e024a */
[--C-:B------:R-:W-:Y:S02]  /*2080*/  @!P5 IMAD.IADD R76, R76, 0x1, -R8.reuse ;  /* 0x000000014c4cd824 */ /* 0x100fe400078e0a08 */
[----:B------:R-:W-:Y:S01]  /*2090*/  @!P4 IMAD.IADD R32, R32, 0x1, -R8 ;  /* 0x000000012020c824 */ /* 0x000fe200078e0a08 */
[----:B------:R-:W-:Y:S01]  /*20a0*/  ISETP.GT.U32.AND P5, PT, R8, R74, PT ;  /* 0x0000004a0800720c */ /* 0x000fe20003fa4070 */
[----:B------:R-:W-:Y:S01]  /*20b0*/  IMAD.HI.U32 R4, R3, R72, RZ ;  /* 0x0000004803047227 */ /* 0x000fe200078e00ff */
[----:B------:R-:W-:-:S02]  /*20c0*/  ISETP.GE.AND P4, PT, R9, RZ, PT ;  /* 0x000000ff0900720c */ /* 0x000fc40003f86270 */
[----:B------:R-:W-:Y:S01]  /*20d0*/  LOP3.LUT R9, R2, 0x8c, RZ, 0xfc, !PT ;  /* 0x0000008c02097812 */ /* 0x000fe200078efcff */
[----:B------:R-:W-:Y:S01]  /*20e0*/  @!P6 IMAD.MOV R82, RZ, RZ, -R82 ;  /* 0x000000ffff52e224 */ /* 0x000fe200078e0a52 */
[----:B------:R-:W-:Y:S01]  /*20f0*/  ISETP.GT.U32.AND P6, PT, R8, R34, PT ;  /* 0x000000220800720c */ /* 0x000fe20003fc4070 */
[----:B------:R-:W-:Y:S01]  /*2100*/  @!P1 IMAD.IADD R78, R78, 0x1, -R8 ;  /* 0x000000014e4e9824 */ /* 0x000fe200078e0a08 */
[----:B------:R-:W-:Y:S01]  /*2110*/  ISETP.GE.AND P1, PT, R11, RZ, PT ;  /* 0x000000ff0b00720c */ /* 0x000fe20003f26270 */
[----:B------:R-:W-:Y:S01]  /*2120*/  IMAD.MOV R5, RZ, RZ, -R4 ;  /* 0x000000ffff057224 */ /* 0x000fe200078e0a04 */
[----:B------:R-:W-:Y:S01]  /*2130*/  IABS R36, R9 ;  /* 0x0000000900247213 */ /* 0x000fe20000000000 */
[----:B------:R-:W-:Y:S01]  /*2140*/  @!P3 IMAD.MOV R80, RZ, RZ, -R80 ;  /* 0x000000ffff50b224 */ /* 0x000fe200078e0a50 */
[----:B------:R-:W-:Y:S01]  /*2150*/  ISETP.GT.U32.AND P0, PT, R8, R78, PT ;  /* 0x0000004e0800720c */ /* 0x000fe20003f04070 */
[----:B------:R-:W-:Y:S01]  /*2160*/  @!P5 IMAD.IADD R74, R74, 0x1, -R8 ;  /* 0x000000014a4ad824 */ /* 0x000fe200078e0a08 */
[----:B------:R-:W-:Y:S01]  /*2170*/  LOP3.LUT R11, R2, 0x94, RZ, 0xfc, !PT ;  /* 0x00000094020b7812 */ /* 0x000fe200078efcff */
[C---:B------:R-:W-:Y:S01]  /*2180*/  IMAD R72, R8.reuse, R5, R72 ;  /* 0x0000000508487224 */ /* 0x040fe200078e0248 */
[----:B------:R-:W-:Y:S01]  /*2190*/  ISETP.GE.AND P3, PT, R13, RZ, PT ;  /* 0x000000ff0d00720c */ /* 0x000fe20003f66270 */
[----:B------:R-:W-:Y:S01]  /*21a0*/  IMAD.HI.U32 R4, R3, R36, RZ ;  /* 0x0000002403047227 */ /* 0x000fe200078e00ff */
[----:B------:R-:W-:-:S02]  /*21b0*/  ISETP.GT.U32.AND P5, PT, R8, R74, PT ;  /* 0x0000004a0800720c */ /* 0x000fc40003fa4070 */
[----:B------:R-:W-:Y:S01]  /*21c0*/  IABS R68, R11 ;  /* 0x0000000b00447213 */ /* 0x000fe20000000000 */
[----:B------:R-:W-:Y:S01]  /*21d0*/  @!P1 IMAD.MOV R76, RZ, RZ, -R76 ;  /* 0x000000ffff4c9224 */ /* 0x000fe200078e0a4c */
[----:B------:R-:W-:Y:S01]  /*21e0*/  ISETP.GT.U32.AND P1, PT, R8, R72, PT ;  /* 0x000000480800720c */ /* 0x000fe20003f24070 */
[----:B------:R-:W-:Y:S01]  /*21f0*/  IMAD.MOV R5, RZ, RZ, -R4 ;  /* 0x000000ffff057224 */ /* 0x000fe200078e0a04 */
[----:B------:R-:W-:Y:S01]  /*2200*/  LOP3.LUT R13, R2, 0x98, RZ, 0xfc, !PT ;  /* 0x00000098020d7812 */ /* 0x000fe200078efcff */
[----:B------:R-:W-:Y:S02]  /*2210*/  @!P6 IMAD.IADD R34, R34, 0x1, -R8 ;  /* 0x000000012222e824 */ /* 0x000fe400078e0a08 */
[----:B------:R-:W-:Y:S01]  /*2220*/  IMAD R36, R8, R5, R36 ;  /* 0x0000000508247224 */ /* 0x000fe200078e0224 */
[----:B------:R-:W-:Y:S01]  /*2230*/  IABS R38, R13 ;  /* 0x0000000d00267213 */ /* 0x000fe20000000000 */
[--C-:B------:R-:W-:Y:S01]  /*2240*/  @!P0 IMAD.IADD R78, R78, 0x1, -R8.reuse ;  /* 0x000000014e4e8824 */ /* 0x100fe200078e0a08 */
[----:B------:R-:W-:Y:S01]  /*2250*/  ISETP.GT.U32.AND P6, PT, R8, R34, PT ;  /* 0x000000220800720c */ /* 0x000fe20003fc4070 */
[----:B------:R-:W-:Y:S01]  /*2260*/  @!P5 IMAD.IADD R74, R74, 0x1, -R8 ;  /* 0x000000014a4ad824 */ /* 0x000fe200078e0a08 */
[----:B------:R-:W-:Y:S01]  /*2270*/  ISETP.GT.U32.AND P5, PT, R8, R36, PT ;  /* 0x000000240800720c */ /* 0x000fe20003fa4070 */
[----:B------:R-:W-:Y:S01]  /*2280*/  @!P4 IMAD.MOV R78, RZ, RZ, -R78 ;  /* 0x000000ffff4ec224 */ /* 0x000fe200078e0a4e */
[----:B------:R-:W-:Y:S01]  /*2290*/  ISETP.GE.AND P4, PT, R9, RZ, PT ;  /* 0x000000ff0900720c */ /* 0x000fe20003f86270 */
[----:B------:R-:W-:Y:S01]  /*22a0*/  @!P1 IMAD.IADD R72, R72, 0x1, -R8 ;  /* 0x0000000148489824 */ /* 0x000fe200078e0a08 */
[----:B------:R-:W-:Y:S01]  /*22b0*/  LOP3.LUT R9, R2, 0x90, RZ, 0xfc, !PT ;  /* 0x0000009002097812 */ /* 0x000fe200078efcff */
[----:B------:R-:W-:Y:S01]  /*22c0*/  IMAD.HI.U32 R5, R3, R68, RZ ;  /* 0x0000004403057227 */ /* 0x000fe200078e00ff */
[----:B------:R-:W-:-:S02]  /*22d0*/  ISETP.GE.AND P0, PT, R17, RZ, PT ;  /* 0x000000ff1100720c */ /* 0x000fc40003f06270 */
[----:B------:R-:W-:Y:S01]  /*22e0*/  IABS R70, R9 ;  /* 0x0000000900467213 */ /* 0x000fe20000000000 */
[----:B------:R-:W-:Y:S01]  /*22f0*/  IMAD.MOV R5, RZ, RZ, -R5 ;  /* 0x000000ffff057224 */ /* 0x000fe200078e0a05 */
[----:B------:R-:W-:Y:S01]  /*2300*/  ISETP.GT.U32.AND P1, PT, R8, R72, PT ;  /* 0x000000480800720c */ /* 0x000fe20003f24070 */
[----:B------:R-:W-:Y:S01]  /*2310*/  @!P6 IMAD.IADD R34, R34, 0x1, -R8 ;  /* 0x000000012222e824 */ /* 0x000fe200078e0a08 */
[----:B------:R-:W-:Y:S01]  /*2320*/  ISETP.GE.AND P6, PT, R9, RZ, PT ;  /* 0x000000ff0900720c */ /* 0x000fe20003fc6270 */
[----:B------:R-:W-:Y:S01]  /*2330*/  IMAD.HI.U32 R4, R3, R70, RZ ;  /* 0x0000004603047227 */ /* 0x000fe200078e00ff */
[----:B------:R-:W-:-:S03]  /*2340*/  LOP3.LUT R17, R2, 0xb8, RZ, 0xfc, !PT ;  /* 0x000000b802117812 */ /* 0x000fc600078efcff */
[----:B------:R-:W-:Y:S01]  /*2350*/  @!P5 IMAD.IADD R36, R36, 0x1, -R8 ;  /* 0x000000012424d824 */ /* 0x000fe200078e0a08 */
[----:B------:R-:W-:Y:S01]  /*2360*/  IABS R56, R17 ;  /* 0x0000001100387213 */ /* 0x000fe20000000000 */
[----:B------:R-:W-:Y:S02]  /*2370*/  IMAD.MOV R9, RZ, RZ, -R4 ;  /* 0x000000ffff097224 */ /* 0x000fe400078e0a04 */
[----:B------:R-:W-:Y:S01]  /*2380*/  IMAD.HI.U32 R4, R3, R38, RZ ;  /* 0x0000002603047227 */ /* 0x000fe200078e00ff */
[----:B------:R-:W-:-:S03]  /*2390*/  ISETP.GT.U32.AND P5, PT, R8, R36, PT ;  /* 0x000000240800720c */ /* 0x000fc60003fa4070 */
[----:B------:R-:W-:Y:S01]  /*23a0*/  IMAD R70, R8, R9, R70 ;  /* 0x0000000908467224 */ /* 0x000fe200078e0246 */
[----:B------:R-:W-:Y:S01]  /*23b0*/  LOP3.LUT R9, R2, 0x9c, RZ, 0xfc, !PT ;  /* 0x0000009c02097812 */ /* 0x000fe200078efcff */
[----:B------:R-:W-:Y:S01]  /*23c0*/  @!P2 IMAD.MOV R32, RZ, RZ, -R32 ;  /* 0x000000ffff20a224 */ /* 0x000fe200078e0a20 */
[----:B------:R-:W-:Y:S01]  /*23d0*/  ISETP.GE.AND P2, PT, R15, RZ, PT ;  /* 0x000000ff0f00720c */ /* 0x000fe20003f46270 */
[----:B------:R-:W-:Y:S01]  /*23e0*/  IMAD R68, R8, R5, R68 ;  /* 0x0000000508447224 */ /* 0x000fe200078e0244 */
[----:B------:R-:W-:Y:S01]  /*23f0*/  LOP3.LUT R15, R2, 0xa4, RZ, 0xfc, !PT ;  /* 0x000000a4020f7812 */ /* 0x000fe200078efcff */
[----:B------:R-:W-:Y:S01]  /*2400*/  @!P1 IMAD.IADD R72, R72, 0x1, -R8 ;  /* 0x0000000148489824 */ /* 0x000fe200078e0a08 */
[----:B------:R-:W-:Y:S01]  /*2410*/  ISETP.GT.U32.AND P1, PT, R8, R70, PT ;  /* 0x000000460800720c */ /* 0x000fe20003f24070 */
[----:B------:R-:W-:Y:S01]  /*2420*/  IMAD.MOV R5, RZ, RZ, -R4 ;  /* 0x000000ffff057224 */ /* 0x000fe200078e0a04 */
[----:B------:R-:W-:Y:S01]  /*2430*/  IABS R40, R15 ;  /* 0x0000000f00287213 */ /* 0x000fe20000000000 */
[----:B------:R-:W-:Y:S01]  /*2440*/  @!P5 IMAD.IADD R36, R36, 0x1, -R8 ;  /* 0x000000012424d824 */ /* 0x000fe200078e0a08 */
[----:B------:R-:W-:Y:S01]  /*2450*/  IABS R66, R9 ;  /* 0x0000000900427213 */ /* 0x000fe20000000000 */
[----:B------:R-:W-:-:S02]  /*2460*/  IMAD R38, R8, R5, R38 ;  /* 0x0000000508267224 */ /* 0x000fc400078e0226 */
[----:B------:R-:W-:Y:S01]  /*2470*/  @!P4 IMAD.MOV R36, RZ, RZ, -R36 ;  /* 0x000000ffff24c224 */ /* 0x000fe200078e0a24 */
[----:B------:R-:W-:Y:S01]  /*2480*/  ISETP.GE.AND P4, PT, R9, RZ, PT ;  /* 0x000000ff0900720c */ /* 0x000fe20003f86270 */
[----:B------:R-:W-:Y:S01]  /*2490*/  @!P2 IMAD.MOV R74, RZ, RZ, -R74 ;  /* 0x000000ffff4aa224 */ /* 0x000fe200078e0a4a */
[----:B------:R-:W-:Y:S01]  /*24a0*/  ISETP.GT.U32.AND P5, PT, R8, R38, PT ;  /* 0x000000260800720c */ /* 0x000fe20003fa4070 */
[----:B------:R-:W-:Y:S01]  /*24b0*/  IMAD.HI.U32 R9, R3, R40, RZ ;  /* 0x0000002803097227 */ /* 0x000fe200078e00ff */
[----:B------:R-:W-:Y:S02]  /*24c0*/  ISETP.GE.AND P2, PT, R13, RZ, PT ;  /* 0x000000ff0d00720c */ /* 0x000fe40003f46270 */
[----:B------:R-:W-:Y:S01]  /*24d0*/  LOP3.LUT R13, R2, 0xa0, RZ, 0xfc, !PT ;  /* 0x000000a0020d7812 */ /* 0x000fe200078efcff */
[----:B------:R-:W-:Y:S02]  /*24e0*/  @!P1 IMAD.IADD R70, R70, 0x1, -R8 ;  /* 0x0000000146469824 */ /* 0x000fe400078e0a08 */
[----:B------:R-:W-:Y:S01]  /*24f0*/  @!P0 IMAD.MOV R72, RZ, RZ, -R72 ;  /* 0x000000ffff488224 */ /* 0x000fe200078e0a48 */
[----:B------:R-:W-:Y:S01]  /*2500*/  IABS R64, R13 ;  /* 0x0000000d00407213 */ /* 0x000fe20000000000 */
[----:B------:R-:W-:Y:S01]  /*2510*/  IMAD.MOV R9, RZ, RZ, -R9 ;  /* 0x000000ffff097224 */ /* 0x000fe200078e0a09 */
[C---:B------:R-:W-:Y:S01]  /*2520*/  ISETP.GT.U32.AND P1, PT, R8.reuse, R70, PT ;  /* 0x000000460800720c */ /* 0x040fe20003f24070 */
[----:B------:R-:W-:Y:S01]  /*2530*/  IMAD.HI.U32 R4, R3, R66, RZ ;  /* 0x0000004203047227 */ /* 0x000fe200078e00ff */
[----:B------:R-:W-:-:S03]  /*2540*/  ISETP.GT.U32.AND P0, PT, R8, R68, PT ;  /* 0x000000440800720c */ /* 0x000fc60003f04070 */
[----:B------:R-:W-:Y:S02]  /*2550*/  @!P5 IMAD.IADD R38, R38, 0x1, -R8 ;  /* 0x000000012626d824 */ /* 0x000fe400078e0a08 */
[----:B------:R-:W-:-:S03]  /*2560*/  IMAD.HI.U32 R5, R3, R64, RZ ;  /* 0x0000004003057227 */ /* 0x000fc600078e00ff */
[----:B------:R-:W-:Y:S01]  /*2570*/  ISETP.GT.U32.AND P5, PT, R8, R38, PT ;  /* 0x000000260800720c */ /* 0x000fe20003fa4070 */
[----:B------:R-:W-:Y:S02]  /*2580*/  IMAD.MOV R5, RZ, RZ, -R5 ;  /* 0x000000ffff057224 */ /* 0x000fe400078e0a05 */
[----:B------:R-:W-:Y:S01]  /*2590*/  @!P1 IMAD.IADD R70, R70, 0x1, -R8 ;  /* 0x0000000146469824 */ /* 0x000fe200078e0a08 */
[----:B------:R-:W-:Y:S01]  /*25a0*/  ISETP.GE.AND P1, PT, R13, RZ, PT ;  /* 0x000000ff0d00720c */ /* 0x000fe20003f26270 */
[----:B------:R-:W-:Y:S01]  /*25b0*/  IMAD R64, R8, R5, R64 ;  /* 0x0000000508407224 */ /* 0x000fe200078e0240 */
[----:B------:R-:W-:Y:S01]  /*25c0*/  LOP3.LUT R13, R2, 0xb0, RZ, 0xfc, !PT ;  /* 0x000000b0020d7812 */ /* 0x000fe200078efcff */
[C---:B------:R-:W-:Y:S02]  /*25d0*/  IMAD R40, R8.reuse, R9, R40 ;  /* 0x0000000908287224 */ /* 0x040fe400078e0228 */
[----:B------:R-:W-:Y:S01]  /*25e0*/  @!P6 IMAD.MOV R70, RZ, RZ, -R70 ;  /* 0x000000ffff46e224 */ /* 0x000fe200078e0a46 */
[----:B------:R-:W-:Y:S01]  /*25f0*/  ISETP.GT.U32.AND P6, PT, R8, R64, PT ;  /* 0x000000400800720c */ /* 0x000fe20003fc4070 */
[----:B------:R-:W-:Y:S01]  /*2600*/  @!P3 IMAD.MOV R34, RZ, RZ, -R34 ;  /* 0x000000ffff22b224 */ /* 0x000fe200078e0a22 */
[----:B------:R-:W-:Y:S01]  /*2610*/  ISETP.GE.AND P3, PT, R11, RZ, PT ;  /* 0x000000ff0b00720c */ /* 0x000fe20003f66270 */
[----:B------:R-:W-:Y:S01]  /*2620*/  @!P5 IMAD.IADD R38, R38, 0x1, -R8 ;  /* 0x000000012626d824 */ /* 0x000fe200078e0a08 */
[----:B------:R-:W-:Y:S01]  /*2630*/  ISETP.GT.U32.AND P5, PT, R8, R40, PT ;  /* 0x000000280800720c */ /* 0x000fe20003fa4070 */
[----:B------:R-:W-:Y:S01]  /*2640*/  IMAD.MOV R11, RZ, RZ, -R4 ;  /* 0x000000ffff0b7224 */ /* 0x000fe200078e0a04 */
[----:B------:R-:W-:Y:S01]  /*2650*/  LOP3.LUT R4, R2, 0xa8, RZ, 0xfc, !PT ;  /* 0x000000a802047812 */ /* 0x000fe200078efcff */
[----:B------:R-:W-:Y:S01]  /*2660*/  @!P0 IMAD.IADD R68, R68, 0x1, -R8 ;  /* 0x0000000144448824 */ /* 0x000fe200078e0a08 */
[----:B------:R-:W-:Y:S01]  /*2670*/  IABS R42, R13 ;  /* 0x0000000d002a7213 */ /* 0x000fe20000000000 */
[----:B------:R-:W-:Y:S01]  /*2680*/  IMAD R66, R8, R11, R66 ;  /* 0x0000000b08427224 */ /* 0x000fe200078e0242 */
[----:B------:R-:W-:Y:S01]  /*2690*/  LOP3.LUT R11, R2, 0xac, RZ, 0xfc, !PT ;  /* 0x000000ac020b7812 */ /* 0x000fe200078efcff */
[----:B------:R-:W-:Y:S01]  /*26a0*/  @!P2 IMAD.MOV R38, RZ, RZ, -R38 ;  /* 0x000000ffff26a224 */ /* 0x000fe200078e0a26 */
[----:B------:R-:W-:Y:S01]  /*26b0*/  ISETP.GT.U32.AND P0, PT, R8, R68, PT ;  /* 0x000000440800720c */ /* 0x000fe20003f04070 */
[----:B------:R-:W-:Y:S01]  /*26c0*/  @!P6 IMAD.IADD R64, R64, 0x1, -R8 ;  /* 0x000000014040e824 */ /* 0x000fe200078e0a08 */
[----:B------:R-:W-:-:S02]  /*26d0*/  IABS R60, R11 ;  /* 0x0000000b003c7213 */ /* 0x000fc40000000000 */
[----:B------:R-:W-:Y:S01]  /*26e0*/  IABS R62, R4 ;  /* 0x00000004003e7213 */ /* 0x000fe20000000000 */
[----:B------:R-:W-:Y:S01]  /*26f0*/  @!P5 IMAD.IADD R40, R40, 0x1, -R8 ;  /* 0x000000012828d824 */ /* 0x000fe200078e0a08 */
[----:B------:R-:W-:Y:S01]  /*2700*/  ISETP.GT.U32.AND P5, PT, R8, R64, PT ;  /* 0x000000400800720c */ /* 0x000fe20003fa4070 */
[----:B------:R-:W-:-:S03]  /*2710*/  IMAD.HI.U32 R5, R3, R60, RZ ;  /* 0x0000003c03057227 */ /* 0x000fc600078e00ff */
[----:B------:R-:W-:Y:S01]  /*2720*/  ISETP.GT.U32.AND P2, PT, R8, R40, PT ;  /* 0x000000280800720c */ /* 0x000fe20003f44070 */
[----:B------:R-:W-:Y:S02]  /*2730*/  IMAD.MOV R5, RZ, RZ, -R5 ;  /* 0x000000ffff057224 */ /* 0x000fe400078e0a05 */
[----:B------:R-:W-:Y:S01]  /*2740*/  @!P0 IMAD.IADD R68, R68, 0x1, -R8 ;  /* 0x0000000144448824 */ /* 0x000fe200078e0a08 */
[C---:B------:R-:W-:Y:S01]  /*2750*/  ISETP.GT.U32.AND P0, PT, R8.reuse, R66, PT ;  /* 0x000000420800720c */ /* 0x040fe20003f04070 */
[----:B------:R-:W-:Y:S02]  /*2760*/  IMAD R60, R8, R5, R60 ;  /* 0x00000005083c7224 */ /* 0x000fe400078e023c */
[----:B------:R-:W-:Y:S01]  /*2770*/  @!P3 IMAD.MOV R68, RZ, RZ, -R68 ;  /* 0x000000ffff44b224 */ /* 0x000fe200078e0a44 */
[----:B------:R-:W-:Y:S01]  /*2780*/  ISETP.GE.AND P3, PT, R15, RZ, PT ;  /* 0x000000ff0f00720c */ /* 0x000fe20003f66270 */
[----:B------:R-:W-:Y:S01]  /*2790*/  @!P5 IMAD.IADD R64, R64, 0x1, -R8 ;  /* 0x000000014040d824 */ /* 0x000fe200078e0a08 */
[----:B------:R-:W-:-:S02]  /*27a0*/  ISETP.GT.U32.AND P5, PT, R8, R60, PT ;  /* 0x0000003c0800720c */ /* 0x000fc40003fa4070 */
[----:B------:R-:W-:Y:S01]  /*27b0*/  LOP3.LUT R15, R2, 0xb4, RZ, 0xfc, !PT ;  /* 0x000000b4020f7812 */ /* 0x000fe200078efcff */
[----:B------:R-:W-:Y:S02]  /*27c0*/  @!P1 IMAD.MOV R64, RZ, RZ, -R64 ;  /* 0x000000ffff409224 */ /* 0x000fe400078e0a40 */
[--C-:B------:R-:W-:Y:S01]  /*27d0*/  @!P2 IMAD.IADD R40, R40, 0x1, -R8.reuse ;  /* 0x000000012828a824 */ /* 0x100fe200078e0a08 */
[----:B------:R-:W-:Y:S01]  /*27e0*/  IABS R58, R15 ;  /* 0x0000000f003a7213 */ /* 0x000fe20000000000 */
[----:B------:R-:W-:Y:S01]  /*27f0*/  @!P0 IMAD.IADD R66, R66, 0x1, -R8 ;  /* 0x0000000142428824 */ /* 0x000fe200078e0a08 */
[----:B------:R-:W-:Y:S01]  /*2800*/  ISETP.GE.AND P0, PT, R4, RZ, PT ;  /* 0x000000ff0400720c */ /* 0x000fe20003f06270 */
[----:B------:R-:W-:Y:S01]  /*2810*/  IMAD.HI.U32 R4, R3, R62, RZ ;  /* 0x0000003e03047227 */ /* 0x000fe200078e00ff */
[----:B------:R-:W-:Y:S02]  /*2820*/  ISETP.GE.AND P2, PT, R11, RZ, PT ;  /* 0x000000ff0b00720c */ /* 0x000fe40003f46270 */
[----:B------:R-:W-:Y:S01]  /*2830*/  ISETP.GT.U32.AND P6, PT, R8, R66, PT ;  /* 0x000000420800720c */ /* 0x000fe20003fc4070 */
[----:B------:R-:W-:Y:S01]  /*2840*/  IMAD.MOV R9, RZ, RZ, -R4 ;  /* 0x000000ffff097224 */ /* 0x000fe200078e0a04 */
[----:B------:R-:W-:Y:S01]  /*2850*/  LOP3.LUT R11, R2, 0xc0, RZ, 0xfc, !PT ;  /* 0x000000c0020b7812 */ /* 0x000fe200078efcff */
[----:B------:R-:W-:-:S02]  /*2860*/  @!P5 IMAD.IADD R60, R60, 0x1, -R8 ;  /* 0x000000013c3cd824 */ /* 0x000fc400078e0a08 */
[C---:B------:R-:W-:Y:S01]  /*2870*/  IMAD.HI.U32 R4, R3.reuse, R42, RZ ;  /* 0x0000002a03047227 */ /* 0x040fe200078e00ff */
[----:B------:R-:W-:Y:S02]  /*2880*/  IABS R54, R11 ;  /* 0x0000000b00367213 */ /* 0x000fe40000000000 */
[----:B------:R-:W-:Y:S01]  /*2890*/  ISETP.GT.U32.AND P5, PT, R8, R60, PT ;  /* 0x0000003c0800720c */ /* 0x000fe20003fa4070 */
[----:B------:R-:W-:Y:S02]  /*28a0*/  IMAD.MOV R5, RZ, RZ, -R4 ;  /* 0x000000ffff057224 */ /* 0x000fe400078e0a04 */
[----:B------:R-:W-:-:S04]  /*28b0*/  IMAD.HI.U32 R4, R3, R58, RZ ;  /* 0x0000003a03047227 */ /* 0x000fc800078e00ff */
[C---:B------:R-:W-:Y:S02]  /*28c0*/  IMAD R62, R8.reuse, R9, R62 ;  /* 0x00000009083e7224 */ /* 0x040fe400078e023e */
[----:B------:R-:W-:Y:S02]  /*28d0*/  IMAD.MOV R9, RZ, RZ, -R4 ;  /* 0x000000ffff097224 */ /* 0x000fe400078e0a04 */
[C---:B------:R-:W-:Y:S02]  /*28e0*/  IMAD R42, R8.reuse, R5, R42 ;  /* 0x00000005082a7224 */ /* 0x040fe400078e022a */
[----:B------:R-:W-:Y:S01]  /*28f0*/  IMAD R58, R8, R9, R58 ;  /* 0x00000009083a7224 */ /* 0x000fe200078e023a */
[----:B------:R-:W-:Y:S01]  /*2900*/  LOP3.LUT R9, R2, 0xbc, RZ, 0xfc, !PT ;  /* 0x000000bc02097812 */ /* 0x000fe200078efcff */
[--C-:B------:R-:W-:Y:S01]  /*2910*/  @!P6 IMAD.IADD R66, R66, 0x1, -R8.reuse ;  /* 0x000000014242e824 */ /* 0x100fe200078e0a08 */
[----:B------:R-:W-:Y:S01]  /*2920*/  ISETP.GT.U32.AND P6, PT, R8, R62, PT ;  /* 0x0000003e0800720c */ /* 0x000fe20003fc4070 */
[----:B------:R-:W-:Y:S01]  /*2930*/  @!P5 IMAD.IADD R60, R60, 0x1, -R8 ;  /* 0x000000013c3cd824 */ /* 0x000fe200078e0a08 */
[C---:B------:R-:W-:Y:S01]  /*2940*/  ISETP.GT.U32.AND P1, PT, R8.reuse, R42, PT ;  /* 0x0000002a0800720c */ /* 0x040fe20003f24070 */
[----:B------:R-:W-:Y:S01]  /*2950*/  IMAD.HI.U32 R5, R3, R56, RZ ;  /* 0x0000003803057227 */ /* 0x000fe200078e00ff */
[----:B------:R-:W-:-:S02]  /*2960*/  ISETP.GT.U32.AND P5, PT, R8, R58, PT ;  /* 0x0000003a0800720c */ /* 0x000fc40003fa4070 */
[----:B------:R-:W-:Y:S01]  /*2970*/  IABS R44, R9 ;  /* 0x00000009002c7213 */ /* 0x000fe20000000000 */
[----:B------:R-:W-:Y:S02]  /*2980*/  @!P4 IMAD.MOV R66, RZ, RZ, -R66 ;  /* 0x000000ffff42c224 */ /* 0x000fe400078e0a42 */
[----:B------:R-:W-:Y:S02]  /*2990*/  IMAD.MOV R5, RZ, RZ, -R5 ;  /* 0x000000ffff057224 */ /* 0x000fe400078e0a05 */
[----:B------:R-:W-:-:S04]  /*29a0*/  IMAD.HI.U32 R4, R3, R44, RZ ;  /* 0x0000002c03047227 */ /* 0x000fc800078e00ff */
[--C-:B------:R-:W-:Y:S01]  /*29b0*/  @!P6 IMAD.IADD R62, R62, 0x1, -R8.reuse ;  /* 0x000000013e3ee824 */ /* 0x100fe200078e0a08 */
[----:B------:R-:W-:Y:S01]  /*29c0*/  ISETP.GE.AND P6, PT, R13, RZ, PT ;  /* 0x000000ff0d00720c */ /* 0x000fe20003fc6270 */
[--C-:B------:R-:W-:Y:S01]  /*29d0*/  @!P1 IMAD.IADD R42, R42, 0x1, -R8.reuse ;  /* 0x000000012a2a9824 */ /* 0x100fe200078e0a08 */
[----:B------:R-:W-:Y:S01]  /*29e0*/  LOP3.LUT R13, R2, 0xc4, RZ, 0xfc, !PT ;  /* 0x000000c4020d7812 */ /* 0x000fe200078efcff */
[----:B------:R-:W-:Y:S01]  /*29f0*/  @!P5 IMAD.IADD R58, R58, 0x1, -R8 ;  /* 0x000000013a3ad824 */ /* 0x000fe200078e0a08 */
[C---:B------:R-:W-:Y:S01]  /*2a00*/  ISETP.GT.U32.AND P4, PT, R8.reuse, R62, PT ;  /* 0x0000003e0800720c */ /* 0x040fe20003f84070 */
[----:B------:R-:W-:Y:S01]  /*2a10*/  @!P2 IMAD.MOV R60, RZ, RZ, -R60 ;  /* 0x000000ffff3ca224 */ /* 0x000fe200078e0a3c */
[C---:B------:R-:W-:Y:S01]  /*2a20*/  ISETP.GT.U32.AND P1, PT, R8.reuse, R42, PT ;  /* 0x0000002a0800720c */ /* 0x040fe20003f24070 */
[C---:B------:R-:W-:Y:S01]  /*2a30*/  IMAD R56, R8.reuse, R5, R56 ;  /* 0x0000000508387224 */ /* 0x040fe200078e0238 */
[----:B------:R-:W-:Y:S01]  /*2a40*/  ISETP.GT.U32.AND P5, PT, R8, R58, PT ;  /* 0x0000003a0800720c */ /* 0x000fe20003fa4070 */
[----:B------:R-:W-:Y:S01]  /*2a50*/  IMAD.HI.U32 R5, R3, R54, RZ ;  /* 0x0000003603057227 */ /* 0x000fe200078e00ff */
[----:B------:R-:W-:-:S02]  /*2a60*/  ISETP.GE.AND P2, PT, R9, RZ, PT ;  /* 0x000000ff0900720c */ /* 0x000fc40003f46270 */
[----:B------:R-:W-:Y:S01]  /*2a70*/  IABS R52, R13 ;  /* 0x0000000d00347213 */ /* 0x000fe20000000000 */
[----:B------:R-:W-:Y:S02]  /*2a80*/  IMAD.MOV R9, RZ, RZ, -R4 ;  /* 0x000000ffff097224 */ /* 0x000fe400078e0a04 */
[----:B------:R-:W-:Y:S02]  /*2a90*/  IMAD.MOV R5, RZ, RZ, -R5 ;  /* 0x000000ffff057224 */ /* 0x000fe400078e0a05 */
[----:B------:R-:W-:Y:S01]  /*2aa0*/  IMAD R44, R8, R9, R44 ;  /* 0x00000009082c7224 */ /* 0x000fe200078e022c */
[----:B------:R-:W-:Y:S01]  /*2ab0*/  LOP3.LUT R9, R2, 0xc8, RZ, 0xfc, !PT ;  /* 0x000000c802097812 */ /* 0x000fe200078efcff */
[--C-:B------:R-:W-:Y:S01]  /*2ac0*/  @!P4 IMAD.IADD R62, R62, 0x1, -R8.reuse ;  /* 0x000000013e3ec824 */ /* 0x100fe200078e0a08 */
[----:B------:R-:W-:Y:S01]  /*2ad0*/  ISETP.GE.AND P4, PT, R17, RZ, PT ;  /* 0x000000ff1100720c */ /* 0x000fe20003f86270 */
[----:B------:R-:W-:Y:S01]  /*2ae0*/  @!P1 IMAD.IADD R42, R42, 0x1, -R8 ;  /* 0x000000012a2a9824 */ /* 0x000fe200078e0a08 */
[----:B------:R-:W-:Y:S01]  /*2af0*/  IABS R46, R9 ;  /* 0x00000009002e7213 */ /* 0x000fe20000000000 */
[----:B------:R-:W-:Y:S01]  /*2b00*/  IMAD R54, R8, R5, R54 ;  /* 0x0000000508367224 */ /* 0x000fe200078e0236 */
[----:B------:R-:W-:Y:S01]  /*2b10*/  ISETP.GE.AND P1, PT, R11, RZ, PT ;  /* 0x000000ff0b00720c */ /* 0x000fe20003f26270 */
[----:B------:R-:W-:Y:S01]  /*2b20*/  @!P5 IMAD.IADD R58, R58, 0x1, -R8 ;  /* 0x000000013a3ad824 */ /* 0x000fe200078e0a08 */
        /* <DEDUP_REMOVED lines=8> */
[----:B------:R-:W-:-:S02]  /*2bb0*/  LOP3.LUT R11, R2, 0xcc, RZ, 0xfc, !PT ;  /* 0x000000cc020b7812 */ /* 0x000fc400078efcff */
[----:B------:R-:W-:Y:S01]  /*2bc0*/  LOP3.LUT R15, R2, 0xd4, RZ, 0xfc, !PT ;  /* 0x000000d4020f7812 */ /* 0x000fe200078efcff */
[----:B------:R-:W-:Y:S01]  /*2bd0*/  IMAD.MOV R5, RZ, RZ, -R4 ;  /* 0x000000ffff057224 */ /* 0x000fe200078e0a04 */
[----:B------:R-:W-:Y:S01]  /*2be0*/  IABS R50, R11 ;  /* 0x0000000b00327213 */ /* 0x000fe20000000000 */
[--C-:B------:R-:W-:Y:S01]  /*2bf0*/  @!P5 IMAD.IADD R44, R44, 0x1, -R8.reuse ;  /* 0x000000012c2cd824 */ /* 0x100fe200078e0a08 */
[----:B------:R-:W-:Y:S01]  /*2c00*/  LOP3.LUT R17, R2, 0xd8, RZ, 0xfc, !PT ;  /* 0x000000d802117812 */ /* 0x000fe200078efcff */
[--C-:B------:R-:W-:Y:S01]  /*2c10*/  @!P0 IMAD.IADD R56, R56, 0x1, -R8.reuse ;  /* 0x0000000138388824 */ /* 0x100fe200078e0a08 */
[----:B------:R-:W-:Y:S01]  /*2c20*/  IABS R174, R15 ;  /* 0x0000000f00ae7213 */ /* 0x000fe20000000000 */
[----:B------:R-:W-:Y:S01]  /*2c30*/  @!P6 IMAD.IADD R54, R54, 0x1, -R8 ;  /* 0x000000013636e824 */ /* 0x000fe200078e0a08 */
[C---:B------:R-:W-:Y:S01]  /*2c40*/  ISETP.GT.U32.AND P5, PT, R8.reuse, R44, PT ;  /* 0x0000002c0800720c */ /* 0x040fe20003fa4070 */
[----:B------:R-:W-:Y:S01]  /*2c50*/  IMAD.HI.U32 R4, R3, R46, RZ ;  /* 0x0000002e03047227 */ /* 0x000fe200078e00ff */
[----:B------:R-:W-:-:S02]  /*2c60*/  ISETP.GT.U32.AND P0, PT, R8, R56, PT ;  /* 0x000000380800720c */ /* 0x000fc40003f04070 */
[C---:B------:R-:W-:Y:S01]  /*2c70*/  ISETP.GT.U32.AND P6, PT, R8.reuse, R54, PT ;  /* 0x000000360800720c */ /* 0x040fe20003fc4070 */
[----:B------:R-:W-:Y:S01]  /*2c80*/  @!P3 IMAD.MOV R58, RZ, RZ, -R58 ;  /* 0x000000ffff3ab224 */ /* 0x000fe200078e0a3a */
[----:B------:R-:W-:Y:S01]  /*2c90*/  ISETP.GE.AND P3, PT, R13, RZ, PT ;  /* 0x000000ff0d00720c */ /* 0x000fe20003f66270 */
[----:B------:R-:W-:Y:S01]  /*2ca0*/  IMAD R52, R8, R5, R52 ;  /* 0x0000000508347224 */ /* 0x000fe200078e0234 */
[----:B------:R-:W-:Y:S01]  /*2cb0*/  LOP3.LUT R13, R2, 0xd0, RZ, 0xfc, !PT ;  /* 0x000000d0020d7812 */ /* 0x000fe200078efcff */
[----:B------:R-:W-:Y:S01]  /*2cc0*/  IMAD.MOV R5, RZ, RZ, -R4 ;  /* 0x000000ffff057224 */ /* 0x000fe200078e0a04 */
[----:B------:R-:W-:Y:S01]  /*2cd0*/  IABS R176, R17 ;  /* 0x0000001100b07213 */ /* 0x000fe20000000000 */
[----:B------:R-:W-:Y:S01]  /*2ce0*/  IMAD.HI.U32 R4, R3, R50, RZ ;  /* 0x0000003203047227 */ /* 0x000fe200078e00ff */
[----:B------:R-:W-:-:S03]  /*2cf0*/  IABS R48, R13 ;  /* 0x0000000d00307213 */ /* 0x000fc60000000000 */
[----:B------:R-:W-:Y:S02]  /*2d00*/  IMAD R46, R8, R5, R46 ;  /* 0x00000005082e7224 */ /* 0x000fe400078e022e */
[--C-:B------:R-:W-:Y:S01]  /*2d10*/  @!P5 IMAD.IADD R44, R44, 0x1, -R8.reuse ;  /* 0x000000012c2cd824 */ /* 0x100fe200078e0a08 */
[----:B------:R-:W-:Y:S01]  /*2d20*/  ISETP.GT.U32.AND P5, PT, R8, R52, PT ;  /* 0x000000340800720c */ /* 0x000fe20003fa4070 */
[--C-:B------:R-:W-:Y:S01]  /*2d30*/  @!P0 IMAD.IADD R56, R56, 0x1, -R8.reuse ;  /* 0x0000000138388824 */ /* 0x100fe200078e0a08 */
[----:B------:R-:W-:Y:S01]  /*2d40*/  ISETP.GE.AND P0, PT, R9, RZ, PT ;  /* 0x000000ff0900720c */ /* 0x000fe20003f06270 */
[----:B------:R-:W-:Y:S01]  /*2d50*/  @!P6 IMAD.IADD R54, R54, 0x1, -R8 ;  /* 0x000000013636e824 */ /* 0x000fe200078e0a08 */
[----:B------:R-:W-:Y:S01]  /*2d60*/  ISETP.GT.U32.AND P6, PT, R8, R46, PT ;  /* 0x0000002e0800720c */ /* 0x000fe20003fc4070 */
[----:B------:R-:W-:-:S04]  /*2d70*/  IMAD.HI.U32 R5, R3, R48, RZ ;  /* 0x0000003003057227 */ /* 0x000fc800078e00ff */
[----:B------:R-:W-:Y:S02]  /*2d80*/  IMAD.MOV R9, RZ, RZ, -R4 ;  /* 0x000000ffff097224 */ /* 0x000fe400078e0a04 */
[----:B------:R-:W-:Y:S02]  /*2d90*/  IMAD.MOV R5, RZ, RZ, -R5 ;  /* 0x000000ffff057224 */ /* 0x000fe400078e0a05 */
[C---:B------:R-:W-:Y:S02]  /*2da0*/  IMAD R50, R8.reuse, R9, R50 ;  /* 0x0000000908327224 */ /* 0x040fe400078e0232 */
[----:B------:R-:W-:Y:S02]  /*2db0*/  IMAD R48, R8, R5, R48 ;  /* 0x0000000508307224 */ /* 0x000fe400078e0230 */
[--C-:B------:R-:W-:Y:S01]  /*2dc0*/  @!P5 IMAD.IADD R52, R52, 0x1, -R8.reuse ;  /* 0x000000013434d824 */ /* 0x100fe200078e0a08 */
[----:B------:R-:W-:Y:S01]  /*2dd0*/  ISETP.GT.U32.AND P5, PT, R8, R50, PT ;  /* 0x000000320800720c */ /* 0x000fe20003fa4070 */
[----:B------:R-:W-:Y:S01]  /*2de0*/  @!P6 IMAD.IADD R46, R46, 0x1, -R8 ;  /* 0x000000012e2ee824 */ /* 0x000fe200078e0a08 */
[----:B------:R-:W-:Y:S01]  /*2df0*/  ISETP.GT.U32.AND P6, PT, R8, R48, PT ;  /* 0x000000300800720c */ /* 0x000fe20003fc4070 */
[----:B------:R-:W-:-:S04]  /*2e00*/  IMAD.HI.U32 R4, R3, R174, RZ ;  /* 0x000000ae03047227 */ /* 0x000fc800078e00ff */
[----:B------:R-:W-:-:S04]  /*2e10*/  IMAD.HI.U32 R5, R3, R176, RZ ;  /* 0x000000b003057227 */ /* 0x000fc800078e00ff */
[----:B------:R-:W-:Y:S02]  /*2e20*/  IMAD.MOV R9, RZ, RZ, -R4 ;  /* 0x000000ffff097224 */ /* 0x000fe400078e0a04 */
[--C-:B------:R-:W-:Y:S01]  /*2e30*/  @!P5 IMAD.IADD R50, R50, 0x1, -R8.reuse ;  /* 0x000000013232d824 */ /* 0x100fe200078e0a08 */
[----:B------:R-:W-:Y:S01]  /*2e40*/  ISETP.GT.U32.AND P5, PT, R8, R52, PT ;  /* 0x000000340800720c */ /* 0x000fe20003fa4070 */
        /* <DEDUP_REMOVED lines=9> */
[----:B------:R-:W-:Y:S02]  /*2ee0*/  @!P6 IMAD.IADD R50, R50, 0x1, -R8 ;  /* 0x000000013232e824 */ /* 0x000fe400078e0a08 */
[C---:B------:R-:W-:Y:S01]  /*2ef0*/  IMAD R174, R8.reuse, R9, R174 ;  /* 0x0000000908ae7224 */ /* 0x040fe200078e02ae */
[----:B------:R-:W-:Y:S01]  /*2f00*/  ISETP.GT.U32.AND P6, PT, R8, R178, PT ;  /* 0x000000b20800720c */ /* 0x000fe20003fc4070 */
[----:B------:R-:W-:Y:S01]  /*2f10*/  @!P1 IMAD.MOV R54, RZ, RZ, -R54 ;  /* 0x000000ffff369224 */ /* 0x000fe200078e0a36 */
[----:B------:R-:W-:Y:S01]  /*2f20*/  LOP3.LUT R9, R2, 0xe4, RZ, 0xfc, !PT ;  /* 0x000000e402097812 */ /* 0x000fe200078efcff */
[----:B------:R-:W-:Y:S01]  /*2f30*/  IMAD.HI.U32 R4, R3, R180, RZ ;  /* 0x000000b403047227 */ /* 0x000fe200078e00ff */
[----:B------:R-:W-:-:S02]  /*2f40*/  ISETP.GT.U32.AND P1, PT, R8, R174, PT ;  /* 0x000000ae0800720c */ /* 0x000fc40003f24070 */
[----:B------:R-:W-:Y:S01]  /*2f50*/  IABS R182, R9 ;  /* 0x0000000900b67213 */ /* 0x000fe20000000000 */
[----:B------:R-:W-:Y:S01]  /*2f60*/  @!P2 IMAD.IADD R48, R48, 0x1, -R8 ;  /* 0x000000013030a824 */ /* 0x000fe200078e0a08 */
[----:B------:R-:W-:Y:S01]  /*2f70*/  ISETP.GE.AND P2, PT, R13, RZ, PT ;  /* 0x000000ff0d00720c */ /* 0x000fe20003f46270 */
[----:B------:R-:W-:Y:S01]  /*2f80*/  IMAD.MOV R5, RZ, RZ, -R4 ;  /* 0x000000ffff057224 */ /* 0x000fe200078e0a04 */
[----:B------:R-:W-:Y:S01]  /*2f90*/  LOP3.LUT R13, R2, 0xec, RZ, 0xfc, !PT ;  /* 0x000000ec020d7812 */ /* 0x000fe200078efcff */
[----:B------:R-:W-:-:S03]  /*2fa0*/  IMAD.HI.U32 R4, R3, R182, RZ ;  /* 0x000000b603047227 */ /* 0x000fc600078e00ff */
[----:B------:R-:W-:Y:S01]  /*2fb0*/  IABS R186, R13 ;  /* 0x0000000d00ba7213 */ /* 0x000fe20000000000 */
[----:B------:R-:W-:Y:S02]  /*2fc0*/  @!P6 IMAD.IADD R178, R178, 0x1, -R8 ;  /* 0x00000001b2b2e824 */ /* 0x000fe400078e0a08 */
[----:B------:R-:W-:Y:S01]  /*2fd0*/  @!P4 IMAD.MOV R56, RZ, RZ, -R56 ;  /* 0x000000ffff38c224 */ /* 0x000fe200078e0a38 */
[C---:B------:R-:W-:Y:S01]  /*2fe0*/  ISETP.GT.U32.AND P4, PT, R8.reuse, R46, PT ;  /* 0x0000002e0800720c */ /* 0x040fe20003f84070 */
[C---:B------:R-:W-:Y:S01]  /*2ff0*/  IMAD R180, R8.reuse, R5, R180 ;  /* 0x0000000508b47224 */ /* 0x040fe200078e02b4 */
[----:B------:R-:W-:Y:S01]  /*3000*/  ISETP.GT.U32.AND P6, PT, R8, R178, PT ;  /* 0x000000b20800720c */ /* 0x000fe20003fc4070 */
[--C-:B------:R-:W-:Y:S01]  /*3010*/  @!P5 IMAD.IADD R52, R52, 0x1, -R8.reuse ;  /* 0x000000013434d824 */ /* 0x100fe200078e0a08 */
[----:B------:R-:W-:Y:S01]  /*3020*/  ISETP.GT.U32.AND P5, PT, R8, R176, PT ;  /* 0x000000b00800720c */ /* 0x000fe20003fa4070 */
[----:B------:R-:W-:Y:S01]  /*3030*/  @!P1 IMAD.IADD R174, R174, 0x1, -R8 ;  /* 0x00000001aeae9824 */ /* 0x000fe200078e0a08 */
[----:B------:R-:W-:Y:S01]  /*3040*/  ISETP.GE.AND P1, PT, R15, RZ, PT ;  /* 0x000000ff0f00720c */ /* 0x000fe20003f26270 */
[----:B------:R-:W-:Y:S01]  /*3050*/  IMAD.MOV R5, RZ, RZ, -R4 ;  /* 0x000000ffff057224 */ /* 0x000fe200078e0a04 */
[----:B------:R-:W-:Y:S01]  /*3060*/  LOP3.LUT R15, R2, 0xf0, RZ, 0xfc, !PT ;  /* 0x000000f0020f7812 */ /* 0x000fe200078efcff */
[----:B------:R-:W-:Y:S01]  /*3070*/  @!P3 IMAD.MOV R52, RZ, RZ, -R52 ;  /* 0x000000ffff34b224 */ /* 0x000fe200078e0a34 */
[C---:B------:R-:W-:Y:S01]  /*3080*/  ISETP.GT.U32.AND P3, PT, R8.reuse, R174, PT ;  /* 0x000000ae0800720c */ /* 0x040fe20003f64070 */
[----:B------:R-:W-:Y:S01]  /*3090*/  @!P2 IMAD.MOV R48, RZ, RZ, -R48 ;  /* 0x000000ffff30a224 */ /* 0x000fe200078e0a30 */
[C---:B------:R-:W-:Y:S01]  /*30a0*/  ISETP.GT.U32.AND P2, PT, R8.reuse, R180, PT ;  /* 0x000000b40800720c */ /* 0x040fe20003f44070 */
[----:B------:R-:W-:Y:S01]  /*30b0*/  IMAD R182, R8, R5, R182 ;  /* 0x0000000508b67224 */ /* 0x000fe200078e02b6 */
[----:B------:R-:W-:Y:S01]  /*30c0*/  IABS R188, R15 ;  /* 0x0000000f00bc7213 */ /* 0x000fe20000000000 */
[----:B------:R-:W-:-:S02]  /*30d0*/  @!P6 IMAD.IADD R178, R178, 0x1, -R8 ;  /* 0x00000001b2b2e824 */ /* 0x000fc400078e0a08 */
[--C-:B------:R-:W-:Y:S01]  /*30e0*/  @!P4 IMAD.IADD R46, R46, 0x1, -R8.reuse ;  /* 0x000000012e2ec824 */ /* 0x100fe200078e0a08 */
[----:B------:R-:W-:Y:S01]  /*30f0*/  ISETP.GT.U32.AND P6, PT, R8, R182, PT ;  /* 0x000000b60800720c */ /* 0x000fe20003fc4070 */
[----:B------:R-:W-:Y:S01]  /*3100*/  @!P5 IMAD.IADD R176, R176, 0x1, -R8 ;  /* 0x00000001b0b0d824 */ /* 0x000fe200078e0a08 */
[----:B------:R-:W-:Y:S01]  /*3110*/  ISETP.GE.AND P4, PT, R11, RZ, PT ;  /* 0x000000ff0b00720c */ /* 0x000fe20003f86270 */
[----:B------:R-:W-:Y:S01]  /*3120*/  @!P0 IMAD.MOV R46, RZ, RZ, -R46 ;  /* 0x000000ffff2e8224 */ /* 0x000fe200078e0a2e */
[----:B------:R-:W-:Y:S01]  /*3130*/  LOP3.LUT R11, R2, 0xe8, RZ, 0xfc, !PT ;  /* 0x000000e8020b7812 */ /* 0x000fe200078efcff */
[--C-:B------:R-:W-:Y:S01]  /*3140*/  @!P3 IMAD.IADD R174, R174, 0x1, -R8.reuse ;  /* 0x00000001aeaeb824 */ /* 0x100fe200078e0a08 */
[----:B------:R-:W-:Y:S01]  /*3150*/  ISETP.GT.U32.AND P0, PT, R8, R176, PT ;  /* 0x000000b00800720c */ /* 0x000fe20003f04070 */
[----:B------:R-:W-:Y:S01]  /*3160*/  @!P2 IMAD.IADD R180, R180, 0x1, -R8 ;  /* 0x00000001b4b4a824 */ /* 0x000fe200078e0a08 */
[----:B------:R-:W-:Y:S01]  /*3170*/  IABS R184, R11 ;  /* 0x0000000b00b87213 */ /* 0x000fe20000000000 */
[----:B------:R-:W-:Y:S01]  /*3180*/  @!P1 IMAD.MOV R174, RZ, RZ, -R174 ;  /* 0x000000ffffae9224 */ /* 0x000fe200078e0aae */
[----:B------:R-:W-:-:S02]  /*3190*/  ISETP.GE.AND P5, PT, R17, RZ, PT ;  /* 0x000000ff1100720c */ /* 0x000fc40003fa6270 */
[----:B------:R-:W-:Y:S01]  /*31a0*/  ISETP.GT.U32.AND P1, PT, R8, R180, PT ;  /* 0x000000b40800720c */ /* 0x000fe20003f24070 */
[----:B------:R-:W-:Y:S01]  /*31b0*/  @!P6 IMAD.IADD R182, R182, 0x1, -R8 ;  /* 0x00000001b6b6e824 */ /* 0x000fe200078e0a08 */
[----:B------:R-:W-:Y:S01]  /*31c0*/  LOP3.LUT R17, R2, 0xf4, RZ, 0xfc, !PT ;  /* 0x000000f402117812 */ /* 0x000fe200078efcff */
[----:B------:R-:W-:Y:S01]  /*31d0*/  IMAD.HI.U32 R4, R3, R184, RZ ;  /* 0x000000b803047227 */ /* 0x000fe200078e00ff */
[----:B------:R-:W-:Y:S02]  /*31e0*/  ISETP.GE.AND P3, PT, R21, RZ, PT ;  /* 0x000000ff1500720c */ /* 0x000fe40003f66270 */
[----:B------:R-:W-:Y:S01]  /*31f0*/  ISETP.GT.U32.AND P6, PT, R8, R182, PT ;  /* 0x000000b60800720c */ /* 0x000fe20003fc4070 */
[----:B------:R-:W-:Y:S01]  /*3200*/  IMAD.MOV R5, RZ, RZ, -R4 ;  /* 0x000000ffff057224 */ /* 0x000fe200078e0a04 */
[----:B------:R-:W-:Y:S01]  /*3210*/  IABS R190, R17 ;  /* 0x0000001100be7213 */ /* 0x000fe20000000000 */
[----:B------:R-:W-:Y:S01]  /*3220*/  IMAD.HI.U32 R4, R3, R186, RZ ;  /* 0x000000ba03047227 */ /* 0x000fe200078e00ff */
[----:B------:R-:W-:-:S02]  /*3230*/  ISETP.GE.AND P2, PT, R11, RZ, PT ;  /* 0x000000ff0b00720c */ /* 0x000fc40003f46270 */
[----:B------:R-:W-:Y:S01]  /*3240*/  LOP3.LUT R21, R2, 0xfc, RZ, 0xfc, !PT ;  /* 0x000000fc02157812 */ /* 0x000fe200078efcff */
[----:B------:R-:W-:Y:S02]  /*3250*/  IMAD R184, R8, R5, R184 ;  /* 0x0000000508b87224 */ /* 0x000fe400078e02b8 */
[----:B------:R-:W-:Y:S01]  /*3260*/  IMAD.MOV R5, RZ, RZ, -R4 ;  /* 0x000000ffff057224 */ /* 0x000fe200078e0a04 */
[----:B------:R-:W-:Y:S01]  /*3270*/  IABS R196, R21 ;  /* 0x0000001500c47213 */ /* 0x000fe20000000000 */
[----:B------:R-:W-:Y:S01]  /*3280*/  @!P1 IMAD.IADD R180, R180, 0x1, -R8 ;  /* 0x00000001b4b49824 */ /* 0x000fe200078e0a08 */
[C---:B------:R-:W-:Y:S01]  /*3290*/  ISETP.GT.U32.AND P1, PT, R8.reuse, R184, PT ;  /* 0x000000b80800720c */ /* 0x040fe20003f24070 */
[----:B------:R-:W-:Y:S02]  /*32a0*/  IMAD R186, R8, R5, R186 ;  /* 0x0000000508ba7224 */ /* 0x000fe400078e02ba */
[----:B------:R-:W-:Y:S02]  /*32b0*/  @!P6 IMAD.IADD R182, R182, 0x1, -R8 ;  /* 0x00000001b6b6e824 */ /* 0x000fe400078e0a08 */
[----:B------:R-:W-:Y:S01]  /*32c0*/  @!P4 IMAD.MOV R50, RZ, RZ, -R50 ;  /* 0x000000ffff32c224 */ /* 0x000fe200078e0a32 */
[----:B------:R-:W-:Y:S01]  /*32d0*/  ISETP.GT.U32.AND P6, PT, R8, R186, PT ;  /* 0x000000ba0800720c */ /* 0x000fe20003fc4070 */
[----:B------:R-:W-:Y:S01]  /*32e0*/  @!P0 IMAD.IADD R176, R176, 0x1, -R8 ;  /* 0x00000001b0b08824 */ /* 0x000fe200078e0a08 */
[----:B------:R-:W-:Y:S01]  /*32f0*/  ISETP.GE.AND P4, PT, R19, RZ, PT ;  /* 0x000000ff1300720c */ /* 0x000fe20003f86270 */
[----:B------:R-:W-:Y:S01]  /*3300*/  IMAD.HI.U32 R4, R3, R188, RZ ;  /* 0x000000bc03047227 */ /* 0x000fe200078e00ff */
[----:B------:R-:W-:-:S02]  /*3310*/  LOP3.LUT R19, R2, 0xf8, RZ, 0xfc, !PT ;  /* 0x000000f802137812 */ /* 0x000fc400078efcff */
[----:B------:R-:W-:Y:S01]  /*3320*/  ISETP.GE.AND P0, PT, R9, RZ, PT ;  /* 0x000000ff0900720c */ /* 0x000fe20003f06270 */
[--C-:B------:R-:W-:Y:S01]  /*3330*/  @!P1 IMAD.IADD R184, R184, 0x1, -R8.reuse ;  /* 0x00000001b8b89824 */ /* 0x100fe200078e0a08 */
[----:B------:R-:W-:Y:S01]  /*3340*/  IABS R192, R19 ;  /* 0x0000001300c07213 */ /* 0x000fe20000000000 */
[----:B------:R-:W-:Y:S01]  /*3350*/  IMAD.HI.U32 R5, R3, R190, RZ ;  /* 0x000000be03057227 */ /* 0x000fe200078e00ff */
[----:B------:R-:W-:Y:S02]  /*3360*/  ISETP.GE.AND P1, PT, R13, RZ, PT ;  /* 0x000000ff0d00720c */ /* 0x000fe40003f26270 */
[----:B------:R-:W-:Y:S01]  /*3370*/  LOP3.LUT R13, R2, 0x108, RZ, 0xfc, !PT ;  /* 0x00000108020d7812 */ /* 0x000fe200078efcff */
[----:B------:R-:W-:Y:S01]  /*3380*/  @!P6 IMAD.IADD R186, R186, 0x1, -R8 ;  /* 0x00000001babae824 */ /* 0x000fe200078e0a08 */
[----:B------:R-:W-:Y:S01]  /*3390*/  ISETP.GT.U32.AND P6, PT, R8, R184, PT ;  /* 0x000000b80800720c */ /* 0x000fe20003fc4070 */
[----:B------:R-:W-:Y:S01]  /*33a0*/  IMAD.HI.U32 R9, R3, R192, RZ ;  /* 0x000000c003097227 */ /* 0x000fe200078e00ff */
[----:B------:R-:W-:-:S03]  /*33b0*/  IABS R200, R13 ;  /* 0x0000000d00c87213 */ /* 0x000fc60000000000 */
[----:B------:R-:W-:Y:S02]  /*33c0*/  IMAD.MOV R9, RZ, RZ, -R9 ;  /* 0x000000ffff097224 */ /* 0x000fe400078e0a09 */
[----:B------:R-:W-:Y:S02]  /*33d0*/  IMAD.MOV R11, RZ, RZ, -R4 ;  /* 0x000000ffff0b7224 */ /* 0x000fe400078e0a04 */
[----:B------:R-:W-:Y:S01]  /*33e0*/  IMAD R192, R8, R9, R192 ;  /* 0x0000000908c07224 */ /* 0x000fe200078e02c0 */
[----:B------:R-:W-:Y:S01]  /*33f0*/  LOP3.LUT R9, R2, 0x100, RZ, 0xfc, !PT ;  /* 0x0000010002097812 */ /* 0x000fe200078efcff */
[----:B------:R-:W-:Y:S02]  /*3400*/  IMAD.MOV R5, RZ, RZ, -R5 ;  /* 0x000000ffff057224 */ /* 0x000fe400078e0a05 */
[----:B------:R-:W-:Y:S01]  /*3410*/  @!P6 IMAD.IADD R184, R184, 0x1, -R8 ;  /* 0x00000001b8b8e824 */ /* 0x000fe200078e0a08 */
[C---:B------:R-:W-:Y:S01]  /*3420*/  ISETP.GT.U32.AND P6, PT, R8.reuse, R192, PT ;  /* 0x000000c00800720c */ /* 0x040fe20003fc4070 */
[C---:B------:R-:W-:Y:S01]  /*3430*/  IMAD R188, R8.reuse, R11, R188 ;  /* 0x0000000b08bc7224 */ /* 0x040fe200078e02bc */
[----:B------:R-:W-:Y:S01]  /*3440*/  IABS R194, R9 ;  /* 0x0000000900c27213 */ /* 0x000fe20000000000 */
[----:B------:R-:W-:Y:S01]  /*3450*/  IMAD R190, R8, R5, R190 ;  /* 0x0000000508be7224 */ /* 0x000fe200078e02be */
[----:B------:R-:W-:Y:S01]  /*3460*/  LOP3.LUT R11, R2, 0x104, RZ, 0xfc, !PT ;  /* 0x00000104020b7812 */ /* 0x000fe200078efcff */
[----:B------:R-:W-:Y:S01]  /*3470*/  @!P5 IMAD.MOV R176, RZ, RZ, -R176 ;  /* 0x000000ffffb0d224 */ /* 0x000fe200078e0ab0 */
[C---:B------:R-:W-:Y:S01]  /*3480*/  ISETP.GT.U32.AND P5, PT, R8.reuse, R186, PT ;  /* 0x000000ba0800720c */ /* 0x040fe20003fa4070 */
[----:B------:R-:W-:Y:S01]  /*3490*/  @!P4 IMAD.MOV R178, RZ, RZ, -R178 ;  /* 0x000000ffffb2c224 */ /* 0x000fe200078e0ab2 */
[C---:B------:R-:W-:Y:S01]  /*34a0*/  ISETP.GT.U32.AND P4, PT, R8.reuse, R188, PT ;  /* 0x000000bc0800720c */ /* 0x040fe20003f84070 */
[----:B------:R-:W-:Y:S01]  /*34b0*/  @!P3 IMAD.MOV R180, RZ, RZ, -R180 ;  /* 0x000000ffffb4b224 */ /* 0x000fe200078e0ab4 */
[----:B------:R-:W-:Y:S01]  /*34c0*/  ISETP.GT.U32.AND P3, PT, R8, R190, PT ;  /* 0x000000be0800720c */ /* 0x000fe20003f64070 */
[----:B------:R-:W-:Y:S01]  /*34d0*/  IMAD.HI.U32 R4, R3, R196, RZ ;  /* 0x000000c403047227 */ /* 0x000fe200078e00ff */
[----:B------:R-:W-:-:S03]  /*34e0*/  IABS R198, R11 ;  /* 0x0000000b00c67213 */ /* 0x000fc60000000000 */
[----:B------:R-:W-:Y:S02]  /*34f0*/  @!P6 IMAD.IADD R192, R192, 0x1, -R8 ;  /* 0x00000001c0c0e824 */ /* 0x000fe400078e0a08 */
[----:B------:R-:W-:Y:S02]  /*3500*/  IMAD.MOV R5, RZ, RZ, -R4 ;  /* 0x000000ffff057224 */ /* 0x000fe400078e0a04 */
[----:B------:R-:W-:Y:S01]  /*3510*/  IMAD.HI.U32 R4, R3, R194, RZ ;  /* 0x000000c203047227 */ /* 0x000fe200078e00ff */
[----:B------:R-:W-:-:S03]  /*3520*/  ISETP.GT.U32.AND P6, PT, R8, R192, PT ;  /* 0x000000c00800720c */ /* 0x000fc60003fc4070 */
[----:B------:R-:W-:Y:S02]  /*3530*/  IMAD R196, R8, R5, R196 ;  /* 0x0000000508c47224 */ /* 0x000fe400078e02c4 */
[--C-:B------:R-:W-:Y:S01]  /*3540*/  @!P5 IMAD.IADD R186, R186, 0x1, -R8.reuse ;  /* 0x00000001babad824 */ /* 0x100fe200078e0a08 */
[----:B------:R-:W-:Y:S01]  /*3550*/  ISETP.GE.AND P5, PT, R17, RZ, PT ;  /* 0x000000ff1100720c */ /* 0x000fe20003fa6270 */
[----:B------:R-:W-:Y:S01]  /*3560*/  @!P4 IMAD.IADD R188, R188, 0x1, -R8 ;  /* 0x00000001bcbcc824 */ /* 0x000fe200078e0a08 */
[----:B------:R-:W-:Y:S01]  /*3570*/  ISETP.GE.AND P4, PT, R19, RZ, PT ;  /* 0x000000ff1300720c */ /* 0x000fe20003f86270 */
[----:B------:R-:W-:Y:S01]  /*3580*/  IMAD.MOV R5, RZ, RZ, -R4 ;  /* 0x000000ffff057224 */ /* 0x000fe200078e0a04 */
[----:B------:R-:W-:Y:S01]  /*3590*/  LOP3.LUT R17, R2, 0x120, RZ, 0xfc, !PT ;  /* 0x0000012002117812 */ /* 0x000fe200078efcff */
[----:B------:R-:W-:Y:S01]  /*35a0*/  @!P3 IMAD.IADD R190, R190, 0x1, -R8 ;  /* 0x00000001bebeb824 */ /* 0x000fe200078e0a08 */
[C---:B------:R-:W-:Y:S01]  /*35b0*/  ISETP.GT.U32.AND P3, PT, R8.reuse, R188, PT ;  /* 0x000000bc0800720c */ /* 0x040fe20003f64070 */
[----:B------:R-:W-:Y:S01]  /*35c0*/  @!P1 IMAD.MOV R186, RZ, RZ, -R186 ;  /* 0x000000ffffba9224 */ /* 0x000fe200078e0aba */
[C---:B------:R-:W-:Y:S01]  /*35d0*/  ISETP.GT.U32.AND P1, PT, R8.reuse, R196, PT ;  /* 0x000000c40800720c */ /* 0x040fe20003f24070 */
[----:B------:R-:W-:Y:S01]  /*35e0*/  IMAD R194, R8, R5, R194 ;  /* 0x0000000508c27224 */ /* 0x000fe200078e02c2 */
[----:B------:R-:W-:Y:S01]  /*35f0*/  IABS R212, R17 ;  /* 0x0000001100d47213 */ /* 0x000fe20000000000 */
[----:B------:R-:W-:Y:S01]  /*3600*/  @!P0 IMAD.MOV R182, RZ, RZ, -R182 ;  /* 0x000000ffffb68224 */ /* 0x000fe200078e0ab6 */
[----:B------:R-:W-:Y:S01]  /*3610*/  ISETP.GE.AND P0, PT, R15, RZ, PT ;  /* 0x000000ff0f00720c */ /* 0x000fe20003f06270 */
[----:B------:R-:W-:Y:S01]  /*3620*/  @!P6 IMAD.IADD R192, R192, 0x1, -R8 ;  /* 0x00000001c0c0e824 */ /* 0x000fe200078e0a08 */
[----:B------:R-:W-:Y:S01]  /*3630*/  ISETP.GT.U32.AND P6, PT, R8, R194, PT ;  /* 0x000000c20800720c */ /* 0x000fe20003fc4070 */
[----:B------:R-:W-:Y:S01]  /*3640*/  IMAD.HI.U32 R4, R3, R198, RZ ;  /* 0x000000c603047227 */ /* 0x000fe200078e00ff */
[----:B------:R-:W-:-:S02]  /*3650*/  LOP3.LUT R15, R2, 0x110, RZ, 0xfc, !PT ;  /* 0x00000110020f7812 */ /* 0x000fc400078efcff */
[----:B------:R-:W-:Y:S01]  /*3660*/  LOP3.LUT R19, R2, 0x188, RZ, 0xfc, !PT ;  /* 0x0000018802137812 */ /* 0x000fe200078efcff */
[----:B------:R-:W-:Y:S01]  /*3670*/  IMAD.MOV R5, RZ, RZ, -R4 ;  /* 0x000000ffff057224 */ /* 0x000fe200078e0a04 */
[----:B------:R-:W-:Y:S01]  /*3680*/  IABS R204, R15 ;  /* 0x0000000f00cc7213 */ /* 0x000fe20000000000 */
[--C-:B------:R-:W-:Y:S01]  /*3690*/  @!P3 IMAD.IADD R188, R188, 0x1, -R8.reuse ;  /* 0x00000001bcbcb824 */ /* 0x100fe200078e0a08 */
[----:B------:R-:W-:Y:S01]  /*36a0*/  ISETP.GE.AND P3, PT, R21, RZ, PT ;  /* 0x000000ff1500720c */ /* 0x000fe20003f66270 */
[----:B------:R-:W-:Y:S01]  /*36b0*/  @!P1 IMAD.IADD R196, R196, 0x1, -R8 ;  /* 0x00000001c4c49824 */ /* 0x000fe200078e0a08 */
[----:B------:R-:W-:Y:S01]  /*36c0*/  ISETP.GE.AND P1, PT, R11, RZ, PT ;  /* 0x000000ff0b00720c */ /* 0x000fe20003f26270 */
[----:B------:R-:W-:Y:S01]  /*36d0*/  IMAD R198, R8, R5, R198 ;  /* 0x0000000508c67224 */ /* 0x000fe200078e02c6 */
[----:B------:R-:W-:Y:S01]  /*36e0*/  LOP3.LUT R11, R2, 0x10c, RZ, 0xfc, !PT ;  /* 0x0000010c020b7812 */ /* 0x000fe200078efcff */
[----:B------:R-:W-:Y:S01]  /*36f0*/  @!P6 IMAD.IADD R194, R194, 0x1, -R8 ;  /* 0x00000001c2c2e824 */ /* 0x000fe200078e0a08 */
[----:B------:R-:W-:Y:S01]  /*3700*/  IABS R77, R19 ;  /* 0x00000013004d7213 */ /* 0x000fe20000000000 */
[----:B------:R-:W-:Y:S01]  /*3710*/  @!P0 IMAD.MOV R188, RZ, RZ, -R188 ;  /* 0x000000ffffbc8224 */ /* 0x000fe200078e0abc */
[C---:B------:R-:W-:Y:S01]  /*3720*/  ISETP.GT.U32.AND P0, PT, R8.reuse, R196, PT ;  /* 0x000000c40800720c */ /* 0x040fe20003f04070 */
[----:B------:R-:W-:Y:S01]  /*3730*/  @!P2 IMAD.MOV R184, RZ, RZ, -R184 ;  /* 0x000000ffffb8a224 */ /* 0x000fe200078e0ab8 */
[C---:B------:R-:W-:Y:S01]  /*3740*/  ISETP.GT.U32.AND P6, PT, R8.reuse, R198, PT ;  /* 0x000000c60800720c */ /* 0x040fe20003fc4070 */
[----:B------:R-:W-:Y:S01]  /*3750*/  IMAD.HI.U32 R4, R3, R200, RZ ;  /* 0x000000c803047227 */ /* 0x000fe200078e00ff */
[----:B------:R-:W-:-:S02]  /*3760*/  ISETP.GT.U32.AND P2, PT, R8, R190, PT ;  /* 0x000000be0800720c */ /* 0x000fc40003f44070 */
[----:B------:R-:W-:Y:S01]  /*3770*/  IABS R202, R11 ;  /* 0x0000000b00ca7213 */ /* 0x000fe20000000000 */
[----:B------:R-:W-:Y:S01]  /*3780*/  IMAD.MOV R5, RZ, RZ, -R4 ;  /* 0x000000ffff057224 */ /* 0x000fe200078e0a04 */
[----:B------:R-:W-:Y:S01]  /*3790*/  LOP3.LUT R21, R2, 0x1c8, RZ, 0xfc, !PT ;  /* 0x000001c802157812 */ /* 0x000fe200078efcff */
[----:B------:R-:W-:Y:S01]  /*37a0*/  @!P4 IMAD.MOV R192, RZ, RZ, -R192 ;  /* 0x000000ffffc0c224 */ /* 0x000fe200078e0ac0 */
[----:B------:R-:W-:Y:S01]  /*37b0*/  ISETP.GE.AND P4, PT, R13, RZ, PT ;  /* 0x000000ff0d00720c */ /* 0x000fe20003f86270 */
[----:B------:R-:W-:Y:S01]  /*37c0*/  IMAD R200, R8, R5, R200 ;  /* 0x0000000508c87224 */ /* 0x000fe200078e02c8 */
[----:B------:R-:W-:Y:S01]  /*37d0*/  LOP3.LUT R13, R2, 0x118, RZ, 0xfc, !PT ;  /* 0x00000118020d7812 */ /* 0x000fe200078efcff */
[--C-:B------:R-:W-:Y:S01]  /*37e0*/  @!P0 IMAD.IADD R196, R196, 0x1, -R8.reuse ;  /* 0x00000001c4c48824 */ /* 0x100fe200078e0a08 */
[----:B------:R-:W-:Y:S01]  /*37f0*/  IABS R142, R21 ;  /* 0x00000015008e7213 */ /* 0x000fe20000000000 */
[----:B------:R-:W-:Y:S01]  /*3800*/  @!P6 IMAD.IADD R198, R198, 0x1, -R8 ;  /* 0x00000001c6c6e824 */ /* 0x000fe200078e0a08 */
[C---:B------:R-:W-:Y:S01]  /*3810*/  ISETP.GT.U32.AND P0, PT, R8.reuse, R200, PT ;  /* 0x000000c80800720c */ /* 0x040fe20003f04070 */
[----:B------:R-:W-:Y:S01]  /*3820*/  @!P3 IMAD.MOV R196, RZ, RZ, -R196 ;  /* 0x000000ffffc4b224 */ /* 0x000fe200078e0ac4 */
[----:B------:R-:W-:Y:S01]  /*3830*/  ISETP.GE.AND P6, PT, R15, RZ, PT ;  /* 0x000000ff0f00720c */ /* 0x000fe20003fc6270 */
[----:B------:R-:W-:Y:S01]  /*3840*/  IMAD.HI.U32 R5, R3, R204, RZ ;  /* 0x000000cc03057227 */ /* 0x000fe200078e00ff */
[----:B------:R-:W-:-:S02]  /*3850*/  ISETP.GT.U32.AND P3, PT, R8, R198, PT ;  /* 0x000000c60800720c */ /* 0x000fc40003f64070 */
[----:B------:R-:W-:Y:S01]  /*3860*/  IABS R208, R13 ;  /* 0x0000000d00d07213 */ /* 0x000fe20000000000 */
[----:B------:R-:W-:Y:S01]  /*3870*/  @!P2 IMAD.IADD R190, R190, 0x1, -R8 ;  /* 0x00000001bebea824 */ /* 0x000fe200078e0a08 */
[----:B------:R-:W-:Y:S01]  /*3880*/  ISETP.GE.AND P2, PT, R9, RZ, PT ;  /* 0x000000ff0900720c */ /* 0x000fe20003f46270 */
[----:B------:R-:W-:Y:S01]  /*3890*/  IMAD.MOV R5, RZ, RZ, -R5 ;  /* 0x000000ffff057224 */ /* 0x000fe200078e0a05 */
[----:B------:R-:W-:Y:S01]  /*38a0*/  LOP3.LUT R15, R2, 0x11c, RZ, 0xfc, !PT ;  /* 0x0000011c020f7812 */ /* 0x000fe200078efcff */
[----:B------:R-:W-:Y:S01]  /*38b0*/  @!P5 IMAD.MOV R190, RZ, RZ, -R190 ;  /* 0x000000ffffbed224 */ /* 0x000fe200078e0abe */
[----:B------:R-:W-:Y:S01]  /*38c0*/  ISETP.GT.U32.AND P5, PT, R8, R194, PT ;  /* 0x000000c20800720c */ /* 0x000fe20003fa4070 */
[----:B------:R-:W-:Y:S01]  /*38d0*/  IMAD.HI.U32 R4, R3, R202, RZ ;  /* 0x000000ca03047227 */ /* 0x000fe200078e00ff */
[----:B------:R-:W-:-:S03]  /*38e0*/  IABS R210, R15 ;  /* 0x0000000f00d27213 */ /* 0x000fc60000000000 */
[----:B------:R-:W-:Y:S02]  /*38f0*/  IMAD R204, R8, R5, R204 ;  /* 0x0000000508cc7224 */ /* 0x000fe400078e02cc */
[----:B------:R-:W-:Y:S02]  /*3900*/  IMAD.MOV R9, RZ, RZ, -R4 ;  /* 0x000000ffff097224 */ /* 0x000fe400078e0a04 */
[----:B------:R-:W-:Y:S01]  /*3910*/  @!P3 IMAD.IADD R198, R198, 0x1, -R8 ;  /* 0x00000001c6c6b824 */ /* 0x000fe200078e0a08 */
[C---:B------:R-:W-:Y:S01]  /*3920*/  ISETP.GT.U32.AND P3, PT, R8.reuse, R204, PT ;  /* 0x000000cc0800720c */ /* 0x040fe20003f64070 */
[----:B------:R-:W-:Y:S01]  /*3930*/  IMAD R202, R8, R9, R202 ;  /* 0x0000000908ca7224 */ /* 0x000fe200078e02ca */
[----:B------:R-:W-:Y:S01]  /*3940*/  LOP3.LUT R9, R2, 0x114, RZ, 0xfc, !PT ;  /* 0x0000011402097812 */ /* 0x000fe200078efcff */
[--C-:B------:R-:W-:Y:S02]  /*3950*/  @!P0 IMAD.IADD R200, R200, 0x1, -R8.reuse ;  /* 0x00000001c8c88824 */ /* 0x100fe400078e0a08 */
[----:B------:R-:W-:Y:S01]  /*3960*/  @!P5 IMAD.IADD R194, R194, 0x1, -R8 ;  /* 0x00000001c2c2d824 */ /* 0x000fe200078e0a08 */
[----:B------:R-:W-:Y:S01]  /*3970*/  IABS R206, R9 ;  /* 0x0000000900ce7213 */ /* 0x000fe20000000000 */
[----:B------:R-:W-:Y:S01]  /*3980*/  @!P1 IMAD.MOV R198, RZ, RZ, -R198 ;  /* 0x000000ffffc69224 */ /* 0x000fe200078e0ac6 */
[C---:B------:R-:W-:Y:S01]  /*3990*/  ISETP.GT.U32.AND P0, PT, R8.reuse, R200, PT ;  /* 0x000000c80800720c */ /* 0x040fe20003f04070 */
[----:B------:R-:W-:Y:S01]  /*39a0*/  @!P2 IMAD.MOV R194, RZ, RZ, -R194 ;  /* 0x000000ffffc2a224 */ /* 0x000fe200078e0ac2 */
[----:B------:R-:W-:Y:S01]  /*39b0*/  ISETP.GT.U32.AND P2, PT, R8, R202, PT ;  /* 0x000000ca0800720c */ /* 0x000fe20003f44070 */
[----:B------:R-:W-:Y:S01]  /*39c0*/  IMAD.HI.U32 R4, R3, R206, RZ ;  /* 0x000000ce03047227 */ /* 0x000fe200078e00ff */
[----:B------:R-:W-:-:S03]  /*39d0*/  ISETP.GE.AND P5, PT, R11, RZ, PT ;  /* 0x000000ff0b00720c */ /* 0x000fc60003fa6270 */
[----:B------:R-:W-:Y:S02]  /*39e0*/  @!P3 IMAD.IADD R204, R204, 0x1, -R8 ;  /* 0x00000001ccccb824 */ /* 0x000fe400078e0a08 */
[----:B------:R-:W-:Y:S02]  /*39f0*/  IMAD.MOV R5, RZ, RZ, -R4 ;  /* 0x000000ffff057224 */ /* 0x000fe400078e0a04 */
[----:B------:R-:W-:Y:S01]  /*3a00*/  IMAD.HI.U32 R4, R3, R208, RZ ;  /* 0x000000d003047227 */ /* 0x000fe200078e00ff */
[----:B------:R-:W-:-:S03]  /*3a10*/  ISETP.GT.U32.AND P1, PT, R8, R204, PT ;  /* 0x000000cc0800720c */ /* 0x000fc60003f24070 */
[----:B------:R-:W-:Y:S01]  /*3a20*/  @!P0 IMAD.IADD R200, R200, 0x1, -R8 ;  /* 0x00000001c8c88824 */ /* 0x000fe200078e0a08 */
[----:B------:R-:W-:Y:S01]  /*3a30*/  ISETP.GE.AND P0, PT, R9, RZ, PT ;  /* 0x000000ff0900720c */ /* 0x000fe20003f06270 */
[----:B------:R-:W-:Y:S02]  /*3a40*/  IMAD R206, R8, R5, R206 ;  /* 0x0000000508ce7224 */ /* 0x000fe400078e02ce */
[----:B------:R-:W-:-:S04]  /*3a50*/  IMAD.HI.U32 R9, R3, R212, RZ ;  /* 0x000000d403097227 */ /* 0x000fc800078e00ff */
[--C-:B------:R-:W-:Y:S01]  /*3a60*/  @!P2 IMAD.IADD R202, R202, 0x1, -R8.reuse ;  /* 0x00000001cacaa824 */ /* 0x100fe200078e0a08 */
[----:B------:R-:W-:Y:S01]  /*3a70*/  ISETP.GT.U32.AND P2, PT, R8, R206, PT ;  /* 0x000000ce0800720c */ /* 0x000fe20003f44070 */
[----:B------:R-:W-:Y:S02]  /*3a80*/  IMAD.MOV R9, RZ, RZ, -R9 ;  /* 0x000000ffff097224 */ /* 0x000fe400078e0a09 */
[----:B------:R-:W-:Y:S01]  /*3a90*/  @!P1 IMAD.IADD R204, R204, 0x1, -R8 ;  /* 0x00000001cccc9824 */ /* 0x000fe200078e0a08 */
[C---:B------:R-:W-:Y:S01]  /*3aa0*/  ISETP.GT.U32.AND P3, PT, R8.reuse, R202, PT ;  /* 0x000000ca0800720c */ /* 0x040fe20003f64070 */
[----:B------:R-:W-:Y:S01]  /*3ab0*/  IMAD R212, R8, R9, R212 ;  /* 0x0000000908d47224 */ /* 0x000fe200078e02d4 */
[----:B------:R-:W-:Y:S01]  /*3ac0*/  LOP3.LUT R9, R2, 0x128, RZ, 0xfc, !PT ;  /* 0x0000012802097812 */ /* 0x000fe200078efcff */
[----:B------:R-:W-:Y:S02]  /*3ad0*/  IMAD.MOV R11, RZ, RZ, -R4 ;  /* 0x000000ffff0b7224 */ /* 0x000fe400078e0a04 */
[----:B------:R-:W-:Y:S01]  /*3ae0*/  IMAD.HI.U32 R5, R3, R210, RZ ;  /* 0x000000d203057227 */ /* 0x000fe200078e00ff */
[----:B------:R-:W-:-:S03]  /*3af0*/  IABS R216, R9 ;  /* 0x0000000900d87213 */ /* 0x000fc60000000000 */
[----:B------:R-:W-:Y:S01]  /*3b00*/  @!P6 IMAD.MOV R204, RZ, RZ, -R204 ;  /* 0x000000ffffcce224 */ /* 0x000fe200078e0acc */
[C---:B------:R-:W-:Y:S01]  /*3b10*/  ISETP.GT.U32.AND P6, PT, R8.reuse, R212, PT ;  /* 0x000000d40800720c */ /* 0x040fe20003fc4070 */
[----:B------:R-:W-:Y:S01]  /*3b20*/  IMAD R208, R8, R11, R208 ;  /* 0x0000000b08d07224 */ /* 0x000fe200078e02d0 */
[----:B------:R-:W-:Y:S01]  /*3b30*/  LOP3.LUT R11, R2, 0x124, RZ, 0xfc, !PT ;  /* 0x00000124020b7812 */ /* 0x000fe200078efcff */
[----:B------:R-:W-:Y:S02]  /*3b40*/  IMAD.MOV R5, RZ, RZ, -R5 ;  /* 0x000000ffff057224 */ /* 0x000fe400078e0a05 */
[--C-:B------:R-:W-:Y:S01]  /*3b50*/  @!P2 IMAD.IADD R206, R206, 0x1, -R8.reuse ;  /* 0x00000001cecea824 */ /* 0x100fe200078e0a08 */
[----:B------:R-:W-:Y:S01]  /*3b60*/  IABS R214, R11 ;  /* 0x0000000b00d67213 */ /* 0x000fe20000000000 */
[----:B------:R-:W-:Y:S01]  /*3b70*/  @!P3 IMAD.IADD R202, R202, 0x1, -R8 ;  /* 0x00000001cacab824 */ /* 0x000fe200078e0a08 */
[C---:B------:R-:W-:Y:S01]  /*3b80*/  ISETP.GT.U32.AND P3, PT, R8.reuse, R208, PT ;  /* 0x000000d00800720c */ /* 0x040fe20003f64070 */
[C---:B------:R-:W-:Y:S01]  /*3b90*/  IMAD R210, R8.reuse, R5, R210 ;  /* 0x0000000508d27224 */ /* 0x040fe200078e02d2 */
[C---:B------:R-:W-:Y:S01]  /*3ba0*/  ISETP.GT.U32.AND P2, PT, R8.reuse, R206, PT ;  /* 0x000000ce0800720c */ /* 0x040fe20003f44070 */
[----:B------:R-:W-:Y:S01]  /*3bb0*/  @!P4 IMAD.MOV R200, RZ, RZ, -R200 ;  /* 0x000000ffffc8c224 */ /* 0x000fe200078e0ac8 */
[----:B------:R-:W-:Y:S01]  /*3bc0*/  ISETP.GE.AND P4, PT, R13, RZ, PT ;  /* 0x000000ff0d00720c */ /* 0x000fe20003f86270 */
[----:B------:R-:W-:Y:S01]  /*3bd0*/  IMAD.HI.U32 R4, R3, R214, RZ ;  /* 0x000000d603047227 */ /* 0x000fe200078e00ff */
[----:B------:R-:W-:-:S02]  /*3be0*/  ISETP.GT.U32.AND P1, PT, R8, R210, PT ;  /* 0x000000d20800720c */ /* 0x000fc40003f24070 */
[----:B------:R-:W-:Y:S01]  /*3bf0*/  LOP3.LUT R13, R2, 0x12c, RZ, 0xfc, !PT ;  /* 0x0000012c020d7812 */ /* 0x000fe200078efcff */
[----:B------:R-:W-:Y:S02]  /*3c00*/  @!P6 IMAD.IADD R212, R212, 0x1, -R8 ;  /* 0x00000001d4d4e824 */ /* 0x000fe400078e0a08 */
[----:B------:R-:W-:Y:S01]  /*3c10*/  IMAD.MOV R5, RZ, RZ, -R4 ;  /* 0x000000ffff057224 */ /* 0x000fe200078e0a04 */
[----:B------:R-:W-:Y:S01]  /*3c20*/  IABS R218, R13 ;  /* 0x0000000d00da7213 */ /* 0x000fe20000000000 */
[----:B------:R-:W-:Y:S01]  /*3c30*/  IMAD.HI.U32 R4, R3, R216, RZ ;  /* 0x000000d803047227 */ /* 0x000fe200078e00ff */
[----:B------:R-:W-:-:S03]  /*3c40*/  ISETP.GT.U32.AND P6, PT, R8, R212, PT ;  /* 0x000000d40800720c */ /* 0x000fc60003fc4070 */
[--C-:B------:R-:W-:Y:S02]  /*3c50*/  @!P3 IMAD.IADD R208, R208, 0x1, -R8.reuse ;  /* 0x00000001d0d0b824 */ /* 0x100fe400078e0a08 */
[----:B------:R-:W-:Y:S01]  /*3c60*/  @!P2 IMAD.IADD R206, R206, 0x1, -R8 ;  /* 0x00000001cecea824 */ /* 0x000fe200078e0a08 */
[----:B------:R-:W-:Y:S01]  /*3c70*/  ISETP.GE.AND P2, PT, R17, RZ, PT ;  /* 0x000000ff1100720c */ /* 0x000fe20003f46270 */
[C---:B------:R-:W-:Y:S01]  /*3c80*/  IMAD R214, R8.reuse, R5, R214 ;  /* 0x0000000508d67224 */ /* 0x040fe200078e02d6 */
[----:B------:R-:W-:Y:S01]  /*3c90*/  ISETP.GT.U32.AND P3, PT, R8, R208, PT ;  /* 0x000000d00800720c */ /* 0x000fe20003f64070 */
        /* <DEDUP_REMOVED lines=9> */
[----:B------:R-:W-:Y:S02]  /*3d30*/  IMAD.MOV R5, RZ, RZ, -R4 ;  /* 0x000000ffff057224 */ /* 0x000fe400078e0a04 */
[----:B------:R-:W-:Y:S01]  /*3d40*/  @!P6 IMAD.IADD R212, R212, 0x1, -R8 ;  /* 0x00000001d4d4e824 */ /* 0x000fe200078e0a08 */
[C---:B------:R-:W-:Y:S01]  /*3d50*/  ISETP.GT.U32.AND P6, PT, R8.reuse, R216, PT ;  /* 0x000000d80800720c */ /* 0x040fe20003fc4070 */
[----:B------:R-:W-:-:S02]  /*3d60*/  IMAD R218, R8, R5, R218 ;  /* 0x0000000508da7224 */ /* 0x000fc400078e02da */
[----:B------:R-:W-:Y:S01]  /*3d70*/  @!P5 IMAD.MOV R202, RZ, RZ, -R202 ;  /* 0x000000ffffcad224 */ /* 0x000fe200078e0aca */
[----:B------:R-:W-:Y:S01]  /*3d80*/  ISETP.GE.AND P5, PT, R15, RZ, PT ;  /* 0x000000ff0f00720c */ /* 0x000fe20003fa6270 */
[----:B------:R-:W-:Y:S01]  /*3d90*/  @!P2 IMAD.MOV R212, RZ, RZ, -R212 ;  /* 0x000000ffffd4a224 */ /* 0x000fe200078e0ad4 */
[----:B------:R-:W-:Y:S01]  /*3da0*/  ISETP.GT.U32.AND P2, PT, R8, R218, PT ;  /* 0x000000da0800720c */ /* 0x000fe20003f44070 */
[--C-:B------:R-:W-:Y:S01]  /*3db0*/  @!P3 IMAD.IADD R208, R208, 0x1, -R8.reuse ;  /* 0x00000001d0d0b824 */ /* 0x100fe200078e0a08 */
[----:B------:R-:W-:Y:S01]  /*3dc0*/  ISETP.GE.AND P3, PT, R11, RZ, PT ;  /* 0x000000ff0b00720c */ /* 0x000fe20003f66270 */
[--C-:B------:R-:W-:Y:S01]  /*3dd0*/  @!P0 IMAD.IADD R214, R214, 0x1, -R8.reuse ;  /* 0x00000001d6d68824 */ /* 0x100fe200078e0a08 */
[----:B------:R-:W-:Y:S01]  /*3de0*/  LOP3.LUT R11, R2, 0x130, RZ, 0xfc, !PT ;  /* 0x00000130020b7812 */ /* 0x000fe200078efcff */
[----:B------:R-:W-:Y:S01]  /*3df0*/  @!P1 IMAD.IADD R210, R210, 0x1, -R8 ;  /* 0x00000001d2d29824 */ /* 0x000fe200078e0a08 */
[----:B------:R-:W-:Y:S01]  /*3e00*/  ISETP.GE.AND P1, PT, R9, RZ, PT ;  /* 0x000000ff0900720c */ /* 0x000fe20003f26270 */
[----:B------:R-:W-:Y:S01]  /*3e10*/  @!P4 IMAD.MOV R208, RZ, RZ, -R208 ;  /* 0x000000ffffd0c224 */ /* 0x000fe200078e0ad0 */
[----:B------:R-:W-:Y:S01]  /*3e20*/  IABS R220, R11 ;  /* 0x0000000b00dc7213 */ /* 0x000fe20000000000 */
[----:B------:R-:W-:Y:S01]  /*3e30*/  @!P6 IMAD.IADD R216, R216, 0x1, -R8 ;  /* 0x00000001d8d8e824 */ /* 0x000fe200078e0a08 */
[----:B------:R-:W-:Y:S01]  /*3e40*/  ISETP.GT.U32.AND P0, PT, R8, R214, PT ;  /* 0x000000d60800720c */ /* 0x000fe20003f04070 */
[----:B------:R-:W-:Y:S01]  /*3e50*/  @!P5 IMAD.MOV R210, RZ, RZ, -R210 ;  /* 0x000000ffffd2d224 */ /* 0x000fe200078e0ad2 */
[----:B------:R-:W-:Y:S01]  /*3e60*/  LOP3.LUT R9, R2, 0x134, RZ, 0xfc, !PT ;  /* 0x0000013402097812 */ /* 0x000fe200078efcff */
[----:B------:R-:W-:Y:S01]  /*3e70*/  IMAD.HI.U32 R4, R3, R220, RZ ;  /* 0x000000dc03047227 */ /* 0x000fe200078e00ff */
[----:B------:R-:W-:-:S02]  /*3e80*/  ISETP.GE.AND P5, PT, R11, RZ, PT ;  /* 0x000000ff0b00720c */ /* 0x000fc40003fa6270 */
[----:B------:R-:W-:Y:S01]  /*3e90*/  IABS R222, R9 ;  /* 0x0000000900de7213 */ /* 0x000fe20000000000 */
[----:B------:R-:W-:Y:S01]  /*3ea0*/  @!P2 IMAD.IADD R218, R218, 0x1, -R8 ;  /* 0x00000001dadaa824 */ /* 0x000fe200078e0a08 */
[----:B------:R-:W-:Y:S01]  /*3eb0*/  LOP3.LUT R11, R2, 0x138, RZ, 0xfc, !PT ;  /* 0x00000138020b7812 */ /* 0x000fe200078efcff */
[----:B------:R-:W-:Y:S01]  /*3ec0*/  IMAD.MOV R5, RZ, RZ, -R4 ;  /* 0x000000ffff057224 */ /* 0x000fe200078e0a04 */
[----:B------:R-:W-:Y:S01]  /*3ed0*/  ISETP.GE.AND P4, PT, R13, RZ, PT ;  /* 0x000000ff0d00720c */ /* 0x000fe20003f86270 */
[----:B------:R-:W-:Y:S01]  /*3ee0*/  IMAD.HI.U32 R4, R3, R222, RZ ;  /* 0x000000de03047227 */ /* 0x000fe200078e00ff */
[----:B------:R-:W-:Y:S02]  /*3ef0*/  IABS R226, R11 ;  /* 0x0000000b00e27213 */ /* 0x000fe40000000000 */
[----:B------:R-:W-:Y:S01]  /*3f00*/  ISETP.GT.U32.AND P2, PT, R8, R218, PT ;  /* 0x000000da0800720c */ /* 0x000fe20003f44070 */
[----:B------:R-:W-:Y:S01]  /*3f10*/  @!P0 IMAD.IADD R214, R214, 0x1, -R8 ;  /* 0x00000001d6d68824 */ /* 0x000fe200078e0a08 */
[C---:B------:R-:W-:Y:S01]  /*3f20*/  ISETP.GT.U32.AND P6, PT, R8.reuse, R216, PT ;  /* 0x000000d80800720c */ /* 0x040fe20003fc4070 */
[----:B------:R-:W-:Y:S01]  /*3f30*/  IMAD R220, R8, R5, R220 ;  /* 0x0000000508dc7224 */ /* 0x000fe200078e02dc */
[----:B------:R-:W-:Y:S01]  /*3f40*/  ISETP.GE.AND P0, PT, R9, RZ, PT ;  /* 0x000000ff0900720c */ /* 0x000fe20003f06270 */
[----:B------:R-:W-:Y:S01]  /*3f50*/  IMAD.MOV R5, RZ, RZ, -R4 ;  /* 0x000000ffff057224 */ /* 0x000fe200078e0a04 */
[C---:B------:R-:W-:Y:S01]  /*3f60*/  LOP3.LUT R9, R2.reuse, 0x13c, RZ, 0xfc, !PT ;  /* 0x0000013c02097812 */ /* 0x040fe200078efcff */
[----:B------:R-:W-:Y:S01]  /*3f70*/  IMAD.HI.U32 R4, R3, R226, RZ ;  /* 0x000000e203047227 */ /* 0x000fe200078e00ff */
[----:B------:R-:W-:-:S02]  /*3f80*/  LOP3.LUT R13, R2, 0x148, RZ, 0xfc, !PT ;  /* 0x00000148020d7812 */ /* 0x000fc400078efcff */
[----:B------:R-:W-:Y:S01]  /*3f90*/  IABS R224, R9 ;  /* 0x0000000900e07213 */ /* 0x000fe20000000000 */
[----:B------:R-:W-:Y:S01]  /*3fa0*/  @!P3 IMAD.MOV R214, RZ, RZ, -R214 ;  /* 0x000000ffffd6b224 */ /* 0x000fe200078e0ad6 */
[C---:B------:R-:W-:Y:S01]  /*3fb0*/  ISETP.GT.U32.AND P3, PT, R8.reuse, R220, PT ;  /* 0x000000dc0800720c */ /* 0x040fe20003f64070 */
[----:B------:R-:W-:Y:S01]  /*3fc0*/  IMAD R222, R8, R5, R222 ;  /* 0x0000000508de7224 */ /* 0x000fe200078e02de */
[----:B------:R-:W-:Y:S01]  /*3fd0*/  IABS R234, R13 ;  /* 0x0000000d00ea7213 */ /* 0x000fe20000000000 */
[----:B------:R-:W-:Y:S01]  /*3fe0*/  IMAD.MOV R5, RZ, RZ, -R4 ;  /* 0x000000ffff057224 */ /* 0x000fe200078e0a04 */
[----:B------:R-:W-:Y:S01]  /*3ff0*/  LOP3.LUT R15, R2, 0x158, RZ, 0xfc, !PT ;  /* 0x00000158020f7812 */ /* 0x000fe200078efcff */
[----:B------:R-:W-:Y:S01]  /*4000*/  @!P2 IMAD.IADD R218, R218, 0x1, -R8 ;  /* 0x00000001dadaa824 */ /* 0x000fe200078e0a08 */
[C---:B------:R-:W-:Y:S01]  /*4010*/  ISETP.GT.U32.AND P2, PT, R8.reuse, R222, PT ;  /* 0x000000de0800720c */ /* 0x040fe20003f44070 */
[----:B------:R-:W-:Y:S01]  /*4020*/  IMAD R226, R8, R5, R226 ;  /* 0x0000000508e27224 */ /* 0x000fe200078e02e2 */
[----:B------:R-:W-:Y:S01]  /*4030*/  IABS R238, R15 ;  /* 0x0000000f00ee7213 */ /* 0x000fe20000000000 */
[----:B------:R-:W-:-:S02]  /*4040*/  @!P4 IMAD.MOV R218, RZ, RZ, -R218 ;  /* 0x000000ffffdac224 */ /* 0x000fc400078e0ada */
[----:B------:R-:W-:Y:S01]  /*4050*/  IMAD.HI.U32 R4, R3, R224, RZ ;  /* 0x000000e003047227 */ /* 0x000fe200078e00ff */
[----:B------:R-:W-:-:S03]  /*4060*/  ISETP.GT.U32.AND P4, PT, R8, R226, PT ;  /* 0x000000e20800720c */ /* 0x000fc60003f84070 */
[--C-:B------:R-:W-:Y:S02]  /*4070*/  @!P3 IMAD.IADD R220, R220, 0x1, -R8.reuse ;  /* 0x00000001dcdcb824 */ /* 0x100fe400078e0a08 */
[----:B------:R-:W-:Y:S01]  /*4080*/  @!P6 IMAD.IADD R216, R216, 0x1, -R8 ;  /* 0x00000001d8d8e824 */ /* 0x000fe200078e0a08 */
[----:B------:R-:W-:Y:S01]  /*4090*/  ISETP.GE.AND P6, PT, R11, RZ, PT ;  /* 0x000000ff0b00720c */ /* 0x000fe20003fc6270 */
[----:B------:R-:W-:Y:S01]  /*40a0*/  IMAD.MOV R5, RZ, RZ, -R4 ;  /* 0x000000ffff057224 */ /* 0x000fe200078e0a04 */
[----:B------:R-:W-:Y:S01]  /*40b0*/  ISETP.GT.U32.AND P3, PT, R8, R220, PT ;  /* 0x000000dc0800720c */ /* 0x000fe20003f64070 */
[----:B------:R-:W-:Y:S01]  /*40c0*/  @!P1 IMAD.MOV R216, RZ, RZ, -R216 ;  /* 0x000000ffffd89224 */ /* 0x000fe200078e0ad8 */
[----:B------:R-:W-:Y:S01]  /*40d0*/  LOP3.LUT R11, R2, 0x144, RZ, 0xfc, !PT ;  /* 0x00000144020b7812 */ /* 0x000fe200078efcff */
[----:B------:R-:W-:Y:S01]  /*40e0*/  IMAD R224, R8, R5, R224 ;  /* 0x0000000508e07224 */ /* 0x000fe200078e02e0 */
[----:B------:R-:W-:Y:S01]  /*40f0*/  ISETP.GE.AND P1, PT, R9, RZ, PT ;  /* 0x000000ff0900720c */ /* 0x000fe20003f26270 */
[--C-:B------:R-:W-:Y:S01]  /*4100*/  @!P4 IMAD.IADD R226, R226, 0x1, -R8.reuse ;  /* 0x00000001e2e2c824 */ /* 0x100fe200078e0a08 */
[----:B------:R-:W-:Y:S01]  /*4110*/  IABS R230, R11 ;  /* 0x0000000b00e67213 */ /* 0x000fe20000000000 */
[----:B------:R-:W-:Y:S01]  /*4120*/  @!P2 IMAD.IADD R222, R222, 0x1, -R8 ;  /* 0x00000001dedea824 */ /* 0x000fe200078e0a08 */
[----:B------:R-:W-:-:S02]  /*4130*/  LOP3.LUT R9, R2, 0x140, RZ, 0xfc, !PT ;  /* 0x0000014002097812 */ /* 0x000fc400078efcff */
[C---:B------:R-:W-:Y:S01]  /*4140*/  ISETP.GT.U32.AND P4, PT, R8.reuse, R226, PT ;  /* 0x000000e20800720c */ /* 0x040fe20003f84070 */
[C---:B------:R-:W-:Y:S01]  /*4150*/  IMAD.HI.U32 R5, R3.reuse, R230, RZ ;  /* 0x000000e603057227 */ /* 0x040fe200078e00ff */
[----:B------:R-:W-:Y:S02]  /*4160*/  IABS R228, R9 ;  /* 0x0000000900e47213 */ /* 0x000fe40000000000 */
[----:B------:R-:W-:Y:S01]  /*4170*/  ISETP.GT.U32.AND P2, PT, R8, R222, PT ;  /* 0x000000de0800720c */ /* 0x000fe20003f44070 */
[----:B------:R-:W-:Y:S01]  /*4180*/  @!P3 IMAD.IADD R220, R220, 0x1, -R8 ;  /* 0x00000001dcdcb824 */ /* 0x000fe200078e0a08 */
[----:B------:R-:W-:Y:S01]  /*4190*/  ISETP.GT.U32.AND P3, PT, R8, R224, PT ;  /* 0x000000e00800720c */ /* 0x000fe20003f64070 */
[----:B------:R-:W-:Y:S02]  /*41a0*/  IMAD.MOV R5, RZ, RZ, -R5 ;  /* 0x000000ffff057224 */ /* 0x000fe400078e0a05 */
[----:B------:R-:W-:-:S04]  /*41b0*/  IMAD.HI.U32 R4, R3, R228, RZ ;  /* 0x000000e403047227 */ /* 0x000fc800078e00ff */
[----:B------:R-:W-:Y:S02]  /*41c0*/  IMAD R230, R8, R5, R230 ;  /* 0x0000000508e67224 */ /* 0x000fe400078e02e6 */
[----:B------:R-:W-:Y:S02]  /*41d0*/  @!P4 IMAD.IADD R226, R226, 0x1, -R8 ;  /* 0x00000001e2e2c824 */ /* 0x000fe400078e0a08 */
[----:B------:R-:W-:Y:S01]  /*41e0*/  @!P5 IMAD.MOV R220, RZ, RZ, -R220 ;  /* 0x000000ffffdcd224 */ /* 0x000fe200078e0adc */
[----:B------:R-:W-:Y:S01]  /*41f0*/  ISETP.GE.AND P5, PT, R9, RZ, PT ;  /* 0x000000ff0900720c */ /* 0x000fe20003fa6270 */
[----:B------:R-:W-:Y:S02]  /*4200*/  @!P3 IMAD.IADD R224, R224, 0x1, -R8 ;  /* 0x00000001e0e0b824 */ /* 0x000fe400078e0a08 */
[----:B------:R-:W-:Y:S01]  /*4210*/  @!P6 IMAD.MOV R226, RZ, RZ, -R226 ;  /* 0x000000ffffe2e224 */ /* 0x000fe200078e0ae2 */
[C---:B------:R-:W-:Y:S01]  /*4220*/  ISETP.GT.U32.AND P6, PT, R8.reuse, R230, PT ;  /* 0x000000e60800720c */ /* 0x040fe20003fc4070 */
[----:B------:R-:W-:Y:S01]  /*4230*/  IMAD.MOV R9, RZ, RZ, -R4 ;  /* 0x000000ffff097224 */ /* 0x000fe200078e0a04 */
[----:B------:R-:W-:Y:S01]  /*4240*/  ISETP.GT.U32.AND P3, PT, R8, R224, PT ;  /* 0x000000e00800720c */ /* 0x000fe20003f64070 */
[----:B------:R-:W-:-:S04]  /*4250*/  IMAD.HI.U32 R4, R3, R234, RZ ;  /* 0x000000ea03047227 */ /* 0x000fc800078e00ff */
[----:B------:R-:W-:Y:S01]  /*4260*/  IMAD.MOV R5, RZ, RZ, -R4 ;  /* 0x000000ffff057224 */ /* 0x000fe200078e0a04 */
[----:B------:R-:W-:Y:S01]  /*4270*/  LOP3.LUT R4, R2, 0x14c, RZ, 0xfc, !PT ;  /* 0x0000014c02047812 */ /* 0x000fe200078efcff */
[----:B------:R-:W-:Y:S02]  /*4280*/  IMAD R228, R8, R9, R228 ;  /* 0x0000000908e47224 */ /* 0x000fe400078e02e4 */
[--C-:B------:R-:W-:Y:S01]  /*4290*/  @!P2 IMAD.IADD R222, R222, 0x1, -R8.reuse ;  /* 0x00000001dedea824 */ /* 0x100fe200078e0a08 */
[----:B------:R-:W-:Y:S01]  /*42a0*/  IABS R232, R4 ;  /* 0x0000000400e87213 */ /* 0x000fe20000000000 */
[--C-:B------:R-:W-:Y:S01]  /*42b0*/  @!P6 IMAD.IADD R230, R230, 0x1, -R8.reuse ;  /* 0x00000001e6e6e824 */ /* 0x100fe200078e0a08 */
[----:B------:R-:W-:Y:S01]  /*42c0*/  ISETP.GE.AND P2, PT, R11, RZ, PT ;  /* 0x000000ff0b00720c */ /* 0x000fe20003f46270 */
[----:B------:R-:W-:Y:S01]  /*42d0*/  @!P3 IMAD.IADD R224, R224, 0x1, -R8 ;  /* 0x00000001e0e0b824 */ /* 0x000fe200078e0a08 */
[----:B------:R-:W-:Y:S01]  /*42e0*/  ISETP.GE.AND P3, PT, R4, RZ, PT ;  /* 0x000000ff0400720c */ /* 0x000fe20003f66270 */
[----:B------:R-:W-:Y:S01]  /*42f0*/  IMAD.HI.U32 R4, R3, R232, RZ ;  /* 0x000000e803047227 */ /* 0x000fe200078e00ff */
[----:B------:R-:W-:-:S02]  /*4300*/  ISETP.GT.U32.AND P6, PT, R8, R230, PT ;  /* 0x000000e60800720c */ /* 0x000fc40003fc4070 */
[----:B------:R-:W-:Y:S01]  /*4310*/  LOP3.LUT R11, R2, 0x150, RZ, 0xfc, !PT ;  /* 0x00000150020b7812 */ /* 0x000fe200078efcff */
[----:B------:R-:W-:Y:S01]  /*4320*/  IMAD.MOV R9, RZ, RZ, -R4 ;  /* 0x000000ffff097224 */ /* 0x000fe200078e0a04 */
[C---:B------:R-:W-:Y:S01]  /*4330*/  ISETP.GT.U32.AND P4, PT, R8.reuse, R228, PT ;  /* 0x000000e40800720c */ /* 0x040fe20003f84070 */
[C---:B------:R-:W-:Y:S01]  /*4340*/  IMAD R234, R8.reuse, R5, R234 ;  /* 0x0000000508ea7224 */ /* 0x040fe200078e02ea */
[----:B------:R-:W-:Y:S01]  /*4350*/  IABS R236, R11 ;  /* 0x0000000b00ec7213 */ /* 0x000fe20000000000 */
[C---:B------:R-:W-:Y:S02]  /*4360*/  IMAD R232, R8.reuse, R9, R232 ;  /* 0x0000000908e87224 */ /* 0x040fe400078e02e8 */
[----:B------:R-:W-:Y:S01]  /*4370*/  @!P1 IMAD.MOV R224, RZ, RZ, -R224 ;  /* 0x000000ffffe09224 */ /* 0x000fe200078e0ae0 */
[----:B------:R-:W-:Y:S01]  /*4380*/  ISETP.GT.U32.AND P1, PT, R8, R234, PT ;  /* 0x000000ea0800720c */ /* 0x000fe20003f24070 */
[----:B------:R-:W-:-:S04]  /*4390*/  IMAD.HI.U32 R5, R3, R236, RZ ;  /* 0x000000ec03057227 */ /* 0x000fc800078e00ff */
[----:B------:R-:W-:Y:S01]  /*43a0*/  @!P6 IMAD.IADD R230, R230, 0x1, -R8 ;  /* 0x00000001e6e6e824 */ /* 0x000fe200078e0a08 */
[C---:B------:R-:W-:Y:S01]  /*43b0*/  ISETP.GT.U32.AND P6, PT, R8.reuse, R232, PT ;  /* 0x000000e80800720c */ /* 0x040fe20003fc4070 */
[----:B------:R-:W-:Y:S02]  /*43c0*/  IMAD.MOV R5, RZ, RZ, -R5 ;  /* 0x000000ffff057224 */ /* 0x000fe400078e0a05 */
[----:B------:R-:W-:Y:S01]  /*43d0*/  @!P0 IMAD.MOV R222, RZ, RZ, -R222 ;  /* 0x000000ffffde8224 */ /* 0x000fe200078e0ade */
[----:B------:R-:W-:Y:S01]  /*43e0*/  ISETP.GE.AND P0, PT, R13, RZ, PT ;  /* 0x000000ff0d00720c */ /* 0x000fe20003f06270 */
[----:B------:R-:W-:Y:S01]  /*43f0*/  IMAD R236, R8, R5, R236 ;  /* 0x0000000508ec7224 */ /* 0x000fe200078e02ec */
[----:B------:R-:W-:Y:S01]  /*4400*/  LOP3.LUT R13, R2, 0x154, RZ, 0xfc, !PT ;  /* 0x00000154020d7812 */ /* 0x000fe200078efcff */
[----:B------:R-:W-:-:S03]  /*4410*/  IMAD.HI.U32 R5, R3, R238, RZ ;  /* 0x000000ee03057227 */ /* 0x000fc600078e00ff */
[----:B------:R-:W-:Y:S01]  /*4420*/  IABS R240, R13 ;  /* 0x0000000d00f07213 */ /* 0x000fe20000000000 */
[----:B------:R-:W-:Y:S02]  /*4430*/  IMAD.MOV R5, RZ, RZ, -R5 ;  /* 0x000000ffff057224 */ /* 0x000fe400078e0a05 */
[--C-:B------:R-:W-:Y:S02]  /*4440*/  @!P6 IMAD.IADD R232, R232, 0x1, -R8.reuse ;  /* 0x00000001e8e8e824 */ /* 0x100fe400078e0a08 */
[--C-:B------:R-:W-:Y:S02]  /*4450*/  @!P4 IMAD.IADD R228, R228, 0x1, -R8.reuse ;  /* 0x00000001e4e4c824 */ /* 0x100fe400078e0a08 */
[----:B------:R-:W-:Y:S01]  /*4460*/  @!P1 IMAD.IADD R234, R234, 0x1, -R8 ;  /* 0x00000001eaea9824 */ /* 0x000fe200078e0a08 */
[C---:B------:R-:W-:Y:S01]  /*4470*/  ISETP.GT.U32.AND P6, PT, R8.reuse, R232, PT ;  /* 0x000000e80800720c */ /* 0x040fe20003fc4070 */
[C---:B------:R-:W-:Y:S01]  /*4480*/  IMAD R238, R8.reuse, R5, R238 ;  /* 0x0000000508ee7224 */ /* 0x040fe200078e02ee */
[C---:B------:R-:W-:Y:S01]  /*4490*/  ISETP.GT.U32.AND P4, PT, R8.reuse, R228, PT ;  /* 0x000000e40800720c */ /* 0x040fe20003f84070 */
[----:B------:R-:W-:Y:S01]  /*44a0*/  IMAD.HI.U32 R4, R3, R240, RZ ;  /* 0x000000f003047227 */ /* 0x000fe200078e00ff */
[----:B------:R-:W-:-:S03]  /*44b0*/  ISETP.GT.U32.AND P1, PT, R8, R234, PT ;  /* 0x000000ea0800720c */ /* 0x000fc60003f24070 */
[----:B------:R-:W-:Y:S02]  /*44c0*/  IMAD.MOV R9, RZ, RZ, -R4 ;  /* 0x000000ffff097224 */ /* 0x000fe400078e0a04 */
[----:B------:R-:W-:Y:S01]  /*44d0*/  @!P2 IMAD.MOV R230, RZ, RZ, -R230 ;  /* 0x000000ffffe6a224 */ /* 0x000fe200078e0ae6 */
[----:B------:R-:W-:Y:S01]  /*44e0*/  ISETP.GE.AND P2, PT, R13, RZ, PT ;  /* 0x000000ff0d00720c */ /* 0x000fe20003f46270 */
[----:B------:R-:W-:Y:S01]  /*44f0*/  IMAD R240, R8, R9, R240 ;  /* 0x0000000908f07224 */ /* 0x000fe200078e02f0 */
[----:B------:R-:W-:Y:S01]  /*4500*/  LOP3.LUT R13, R2, 0x160, RZ, 0xfc, !PT ;  /* 0x00000160020d7812 */ /* 0x000fe200078efcff */
[--C-:B------:R-:W-:Y:S01]  /*4510*/  @!P6 IMAD.IADD R232, R232, 0x1, -R8.reuse ;  /* 0x00000001e8e8e824 */ /* 0x100fe200078e0a08 */
[----:B------:R-:W-:Y:S01]  /*4520*/  ISETP.GT.U32.AND P6, PT, R8, R238, PT ;  /* 0x000000ee0800720c */ /* 0x000fe20003fc4070 */
[--C-:B------:R-:W-:Y:S01]  /*4530*/  @!P4 IMAD.IADD R228, R228, 0x1, -R8.reuse ;  /* 0x00000001e4e4c824 */ /* 0x100fe200078e0a08 */
[----:B------:R-:W-:Y:S01]  /*4540*/  IABS R244, R13 ;  /* 0x0000000d00f47213 */ /* 0x000fe20000000000 */
[----:B------:R-:W-:Y:S01]  /*4550*/  @!P1 IMAD.IADD R234, R234, 0x1, -R8 ;  /* 0x00000001eaea9824 */ /* 0x000fe200078e0a08 */
[C---:B------:R-:W-:Y:S01]  /*4560*/  ISETP.GT.U32.AND P1, PT, R8.reuse, R240, PT ;  /* 0x000000f00800720c */ /* 0x040fe20003f24070 */
[----:B------:R-:W-:Y:S01]  /*4570*/  @!P5 IMAD.MOV R228, RZ, RZ, -R228 ;  /* 0x000000ffffe4d224 */ /* 0x000fe200078e0ae4 */
[----:B------:R-:W-:Y:S01]  /*4580*/  ISETP.GT.U32.AND P5, PT, R8, R236, PT ;  /* 0x000000ec0800720c */ /* 0x000fe20003fa4070 */
[----:B------:R-:W-:Y:S01]  /*4590*/  @!P0 IMAD.MOV R234, RZ, RZ, -R234 ;  /* 0x000000ffffea8224 */ /* 0x000fe200078e0aea */
[----:B------:R-:W-:Y:S01]  /*45a0*/  ISETP.GE.AND P0, PT, R15, RZ, PT ;  /* 0x000000ff0f00720c */ /* 0x000fe20003f06270 */
[----:B------:R-:W-:Y:S01]  /*45b0*/  IMAD.HI.U32 R5, R3, R244, RZ ;  /* 0x000000f403057227 */ /* 0x000fe200078e00ff */
[----:B------:R-:W-:-:S02]  /*45c0*/  ISETP.GE.AND P4, PT, R11, RZ, PT ;  /* 0x000000ff0b00720c */ /* 0x000fc40003f86270 */
[----:B------:R-:W-:Y:S01]  /*45d0*/  LOP3.LUT R11, R2, 0x15c, RZ, 0xfc, !PT ;  /* 0x0000015c020b7812 */ /* 0x000fe200078efcff */
[--C-:B------:R-:W-:Y:S01]  /*45e0*/  @!P6 IMAD.IADD R238, R238, 0x1, -R8.reuse ;  /* 0x00000001eeeee824 */ /* 0x100fe200078e0a08 */
[----:B------:R-:W-:Y:S01]  /*45f0*/  LOP3.LUT R15, R2, 0x178, RZ, 0xfc, !PT ;  /* 0x00000178020f7812 */ /* 0x000fe200078efcff */
[----:B------:R-:W-:Y:S01]  /*4600*/  IMAD.MOV R5, RZ, RZ, -R5 ;  /* 0x000000ffff057224 */ /* 0x000fe200078e0a05 */
[----:B------:R-:W-:Y:S01]  /*4610*/  IABS R242, R11 ;  /* 0x0000000b00f27213 */ /* 0x000fe20000000000 */
[--C-:B------:R-:W-:Y:S01]  /*4620*/  @!P1 IMAD.IADD R240, R240, 0x1, -R8.reuse ;  /* 0x00000001f0f09824 */ /* 0x100fe200078e0a08 */
[----:B------:R-:W-:Y:S01]  /*4630*/  ISETP.GT.U32.AND P6, PT, R8, R238, PT ;  /* 0x000000ee0800720c */ /* 0x000fe20003fc4070 */
[----:B------:R-:W-:Y:S01]  /*4640*/  @!P5 IMAD.IADD R236, R236, 0x1, -R8 ;  /* 0x00000001ececd824 */ /* 0x000fe200078e0a08 */
[----:B------:R-:W-:Y:S01]  /*4650*/  IABS R61, R15 ;  /* 0x0000000f003d7213 */ /* 0x000fe20000000000 */
[C---:B------:R-:W-:Y:S01]  /*4660*/  IMAD R244, R8.reuse, R5, R244 ;  /* 0x0000000508f47224 */ /* 0x040fe200078e02f4 */
[C---:B------:R-:W-:Y:S01]  /*4670*/  ISETP.GT.U32.AND P1, PT, R8.reuse, R240, PT ;  /* 0x000000f00800720c */ /* 0x040fe20003f24070 */
[----:B------:R-:W-:Y:S01]  /*4680*/  IMAD.HI.U32 R4, R3, R242, RZ ;  /* 0x000000f203047227 */ /* 0x000fe200078e00ff */
[----:B------:R-:W-:-:S02]  /*4690*/  ISETP.GT.U32.AND P5, PT, R8, R236, PT ;  /* 0x000000ec0800720c */ /* 0x000fc40003fa4070 */
[C---:B------:R-:W-:Y:S01]  /*46a0*/  LOP3.LUT R5, R2.reuse, 0x168, RZ, 0xfc, !PT ;  /* 0x0000016802057812 */ /* 0x040fe200078efcff */
[----:B------:R-:W-:Y:S01]  /*46b0*/  IMAD.MOV R9, RZ, RZ, -R4 ;  /* 0x000000ffff097224 */ /* 0x000fe200078e0a04 */
[----:B------:R-:W-:Y:S01]  /*46c0*/  LOP3.LUT R4, R2, 0x164, RZ, 0xfc, !PT ;  /* 0x0000016402047812 */ /* 0x000fe200078efcff */
[----:B------:R-:W-:Y:S01]  /*46d0*/  @!P3 IMAD.MOV R232, RZ, RZ, -R232 ;  /* 0x000000ffffe8b224 */ /* 0x000fe200078e0ae8 */
[----:B------:R-:W-:Y:S01]  /*46e0*/  IABS R45, R5 ;  /* 0x00000005002d7213 */ /* 0x000fe20000000000 */
[----:B------:R-:W-:Y:S01]  /*46f0*/  @!P6 IMAD.IADD R238, R238, 0x1, -R8 ;  /* 0x00000001eeeee824 */ /* 0x000fe200078e0a08 */
[----:B------:R-:W-:Y:S01]  /*4700*/  IABS R246, R4 ;  /* 0x0000000400f67213 */ /* 0x000fe20000000000 */
[----:B------:R-:W-:Y:S01]  /*4710*/  IMAD R242, R8, R9, R242 ;  /* 0x0000000908f27224 */ /* 0x000fe200078e02f2 */
[----:B------:R-:W-:Y:S01]  /*4720*/  LOP3.LUT R9, R2, 0x16c, RZ, 0xfc, !PT ;  /* 0x0000016c02097812 */ /* 0x000fe200078efcff */
[----:B------:R-:W-:Y:S01]  /*4730*/  @!P0 IMAD.MOV R238, RZ, RZ, -R238 ;  /* 0x000000ffffee8224 */ /* 0x000fe200078e0aee */
[----:B------:R-:W-:Y:S01]  /*4740*/  ISETP.GT.U32.AND P0, PT, R8, R244, PT ;  /* 0x000000f40800720c */ /* 0x000fe20003f04070 */
[--C-:B------:R-:W-:Y:S01]  /*4750*/  @!P1 IMAD.IADD R240, R240, 0x1, -R8.reuse ;  /* 0x00000001f0f09824 */ /* 0x100fe200078e0a08 */
[----:B------:R-:W-:Y:S01]  /*4760*/  ISETP.GT.U32.AND P1, PT, R8, R242, PT ;  /* 0x000000f20800720c */ /* 0x000fe20003f24070 */
[----:B------:R-:W-:Y:S01]  /*4770*/  @!P5 IMAD.IADD R236, R236, 0x1, -R8 ;  /* 0x00000001ececd824 */ /* 0x000fe200078e0a08 */
[----:B------:R-:W-:Y:S01]  /*4780*/  IABS R250, R9 ;  /* 0x0000000900fa7213 */ /* 0x000fe20000000000 */
[----:B------:R-:W-:Y:S01]  /*4790*/  @!P2 IMAD.MOV R240, RZ, RZ, -R240 ;  /* 0x000000fffff0a224 */ /* 0x000fe200078e0af0 */
[----:B------:R-:W-:Y:S01]  /*47a0*/  ISETP.GE.AND P2, PT, R5, RZ, PT ;  /* 0x000000ff0500720c */ /* 0x000fe20003f46270 */
[----:B------:R-:W-:Y:S01]  /*47b0*/  @!P4 IMAD.MOV R236, RZ, RZ, -R236 ;  /* 0x000000ffffecc224 */ /* 0x000fe200078e0aec */
[----:B------:R-:W-:Y:S01]  /*47c0*/  ISETP.GE.AND P4, PT, R4, RZ, PT ;  /* 0x000000ff0400720c */ /* 0x000fe20003f86270 */
[----:B------:R-:W-:Y:S01]  /*47d0*/  IMAD.HI.U32 R4, R3, R246, RZ ;  /* 0x000000f603047227 */ /* 0x000fe200078e00ff */
[----:B------:R-:W-:-:S02]  /*47e0*/  ISETP.GE.AND P6, PT, R9, RZ, PT ;  /* 0x000000ff0900720c */ /* 0x000fc40003fc6270 */
[----:B------:R-:W-:Y:S01]  /*47f0*/  ISETP.GE.AND P5, PT, R13, RZ, PT ;  /* 0x000000ff0d00720c */ /* 0x000fe20003fa6270 */
[--C-:B------:R-:W-:Y:S01]  /*4800*/  @!P0 IMAD.IADD R244, R244, 0x1, -R8.reuse ;  /* 0x00000001f4f48824 */ /* 0x100fe200078e0a08 */
[----:B------:R-:W-:Y:S01]  /*4810*/  LOP3.LUT R13, R2, 0x174, RZ, 0xfc, !PT ;  /* 0x00000174020d7812 */ /* 0x000fe200078efcff */
[----:B------:R-:W-:Y:S01]  /*4820*/  IMAD.HI.U32 R5, R3, R45, RZ ;  /* 0x0000002d03057227 */ /* 0x000fe200078e00ff */
[----:B------:R-:W-:Y:S02]  /*4830*/  ISETP.GE.AND P3, PT, R11, RZ, PT ;  /* 0x000000ff0b00720c */ /* 0x000fe40003f66270 */
[----:B------:R-:W-:Y:S01]  /*4840*/  ISETP.GT.U32.AND P0, PT, R8, R244, PT ;  /* 0x000000f40800720c */ /* 0x000fe20003f04070 */
[----:B------:R-:W-:Y:S01]  /*4850*/  @!P1 IMAD.IADD R242, R242, 0x1, -R8 ;  /* 0x00000001f2f29824 */ /* 0x000fe200078e0a08 */
[----:B------:R-:W-:Y:S01]  /*4860*/  IABS R248, R13 ;  /* 0x0000000d00f87213 */ /* 0x000fe20000000000 */
[----:B------:R-:W-:Y:S01]  /*4870*/  IMAD.MOV R9, RZ, RZ, -R4 ;  /* 0x000000ffff097224 */ /* 0x000fe200078e0a04 */
[----:B------:R-:W-:Y:S01]  /*4880*/  LOP3.LUT R11, R2, 0x170, RZ, 0xfc, !PT ;  /* 0x00000170020b7812 */ /* 0x000fe200078efcff */
[----:B------:R-:W-:Y:S01]  /*4890*/  IMAD.MOV R5, RZ, RZ, -R5 ;  /* 0x000000ffff057224 */ /* 0x000fe200078e0a05 */
[----:B------:R-:W-:Y:S01]  /*48a0*/  ISETP.GT.U32.AND P1, PT, R8, R242, PT ;  /* 0x000000f20800720c */ /* 0x000fe20003f24070 */
[----:B------:R-:W-:Y:S01]  /*48b0*/  IMAD.HI.U32 R4, R3, R250, RZ ;  /* 0x000000fa03047227 */ /* 0x000fe200078e00ff */
[----:B------:R-:W-:-:S03]  /*48c0*/  IABS R252, R11 ;  /* 0x0000000b00fc7213 */ /* 0x000fc60000000000 */
[----:B------:R-:W-:Y:S02]  /*48d0*/  IMAD R45, R8, R5, R45 ;  /* 0x00000005082d7224 */ /* 0x000fe400078e022d */
[----:B------:R-:W-:Y:S02]  /*48e0*/  IMAD.MOV R5, RZ, RZ, -R4 ;  /* 0x000000ffff057224 */ /* 0x000fe400078e0a04 */
[----:B------:R-:W-:Y:S01]  /*48f0*/  @!P0 IMAD.IADD R244, R244, 0x1, -R8 ;  /* 0x00000001f4f48824 */ /* 0x000fe200078e0a08 */
[C---:B------:R-:W-:Y:S01]  /*4900*/  ISETP.GT.U32.AND P0, PT, R8.reuse, R45, PT ;  /* 0x0000002d0800720c */ /* 0x040fe20003f04070 */
[----:B------:R-:W-:Y:S02]  /*4910*/  IMAD R250, R8, R5, R250 ;  /* 0x0000000508fa7224 */ /* 0x000fe400078e02fa */
[----:B------:R-:W-:-:S04]  /*4920*/  IMAD.HI.U32 R5, R3, R248, RZ ;  /* 0x000000f803057227 */ /* 0x000fc800078e00ff */
[----:B------:R-:W-:Y:S02]  /*4930*/  IMAD R246, R8, R9, R246 ;  /* 0x0000000908f67224 */ /* 0x000fe400078e02f6 */
[----:B------:R-:W-:Y:S02]  /*4940*/  IMAD.MOV R5, RZ, RZ, -R5 ;  /* 0x000000ffff057224 */ /* 0x000fe400078e0a05 */
[----:B------:R-:W-:Y:S01]  /*4950*/  @!P1 IMAD.IADD R242, R242, 0x1, -R8 ;  /* 0x00000001f2f29824 */ /* 0x000fe200078e0a08 */
[C---:B------:R-:W-:Y:S01]  /*4960*/  ISETP.GT.U32.AND P1, PT, R8.reuse, R246, PT ;  /* 0x000000f60800720c */ /* 0x040fe20003f24070 */
[C---:B------:R-:W-:Y:S02]  /*4970*/  IMAD R248, R8.reuse, R5, R248 ;  /* 0x0000000508f87224 */ /* 0x040fe400078e02f8 */
[----:B------:R-:W-:Y:S01]  /*4980*/  @!P3 IMAD.MOV R242, RZ, RZ, -R242 ;  /* 0x000000fffff2b224 */ /* 0x000fe200078e0af2 */
[C---:B------:R-:W-:Y:S01]  /*4990*/  ISETP.GT.U32.AND P3, PT, R8.reuse, R250, PT ;  /* 0x000000fa0800720c */ /* 0x040fe20003f64070 */
[----:B------:R-:W-:Y:S01]  /*49a0*/  @!P0 IMAD.IADD R45, R45, 0x1, -R8 ;  /* 0x000000012d2d8824 */ /* 0x000fe200078e0a08 */
[----:B------:R-:W-:Y:S01]  /*49b0*/  ISETP.GT.U32.AND P0, PT, R8, R248, PT ;  /* 0x000000f80800720c */ /* 0x000fe20003f04070 */
[----:B------:R-:W-:-:S04]  /*49c0*/  IMAD.HI.U32 R4, R3, R252, RZ ;  /* 0x000000fc03047227 */ /* 0x000fc800078e00ff */
[----:B------:R-:W-:Y:S02]  /*49d0*/  IMAD.MOV R9, RZ, RZ, -R4 ;  /* 0x000000ffff097224 */ /* 0x000fe400078e0a04 */
[----:B------:R-:W-:Y:S02]  /*49e0*/  @!P1 IMAD.IADD R246, R246, 0x1, -R8 ;  /* 0x00000001f6f69824 */ /* 0x000fe400078e0a08 */
[----:B------:R-:W-:Y:S01]  /*49f0*/  IMAD R252, R8, R9, R252 ;  /* 0x0000000908fc7224 */ /* 0x000fe200078e02fc */
[----:B------:R-:W-:Y:S01]  /*4a00*/  LOP3.LUT R9, R2, 0x180, RZ, 0xfc, !PT ;  /* 0x0000018002097812 */ /* 0x000fe200078efcff */
[----:B------:R-:W-:Y:S01]  /*4a10*/  IMAD.HI.U32 R4, R3, R61, RZ ;  /* 0x0000003d03047227 */ /* 0x000fe200078e00ff */
[C---:B------:R-:W-:Y:S02]  /*4a20*/  ISETP.GT.U32.AND P1, PT, R8.reuse, R246, PT ;  /* 0x000000f60800720c */ /* 0x040fe40003f24070 */
[----:B------:R-:W-:Y:S01]  /*4a30*/  IABS R69, R9 ;  /* 0x0000000900457213 */ /* 0x000fe20000000000 */
[----:B------:R-:W-:Y:S01]  /*4a40*/  @!P5 IMAD.MOV R244, RZ, RZ, -R244 ;  /* 0x000000fffff4d224 */ /* 0x000fe200078e0af4 */
[----:B------:R-:W-:Y:S01]  /*4a50*/  ISETP.GT.U32.AND P5, PT, R8, R252, PT ;  /* 0x000000fc0800720c */ /* 0x000fe20003fa4070 */
[--C-:B------:R-:W-:Y:S01]  /*4a60*/  @!P3 IMAD.IADD R250, R250, 0x1, -R8.reuse ;  /* 0x00000001fafab824 */ /* 0x100fe200078e0a08 */
[----:B------:R-:W-:Y:S01]  /*4a70*/  ISETP.GT.U32.AND P3, PT, R8, R45, PT ;  /* 0x0000002d0800720c */ /* 0x000fe20003f64070 */
[----:B------:R-:W-:-:S02]  /*4a80*/  @!P0 IMAD.IADD R248, R248, 0x1, -R8 ;  /* 0x00000001f8f88824 */ /* 0x000fc400078e0a08 */
[----:B------:R-:W-:-:S03]  /*4a90*/  IMAD.HI.U32 R5, R3, R65, RZ ;  /* 0x0000004103057227 */ /* 0x000fc600078e00ff */
[C---:B------:R-:W-:Y:S01]  /*4aa0*/  ISETP.GT.U32.AND P0, PT, R8.reuse, R248, PT ;  /* 0x000000f80800720c */ /* 0x040fe20003f04070 */
[----:B------:R-:W-:Y:S02]  /*4ab0*/  IMAD.MOV R4, RZ, RZ, -R4 ;  /* 0x000000ffff047224 */ /* 0x000fe400078e0a04 */
[----:B------:R-:W-:Y:S02]  /*4ac0*/  IMAD.MOV R5, RZ, RZ, -R5 ;  /* 0x000000ffff057224 */ /* 0x000fe400078e0a05 */
[----:B------:R-:W-:Y:S02]  /*4ad0*/  IMAD R61, R8, R4, R61 ;  /* 0x00000004083d7224 */ /* 0x000fe400078e023d */
[----:B------:R-:W-:-:S04]  /*4ae0*/  IMAD.HI.U32 R4, R3, R69, RZ ;  /* 0x0000004503047227 */ /* 0x000fc800078e00ff */
[----:B------:R-:W-:Y:S02]  /*4af0*/  IMAD R65, R8, R5, R65 ;  /* 0x0000000508417224 */ /* 0x000fe400078e0241 */
[----:B------:R-:W-:Y:S02]  /*4b00*/  IMAD.MOV R5, RZ, RZ, -R4 ;  /* 0x000000ffff057224 */ /* 0x000fe400078e0a04 */
[--C-:B------:R-:W-:Y:S01]  /*4b10*/  @!P1 IMAD.IADD R246, R246, 0x1, -R8.reuse ;  /* 0x00000001f6f69824 */ /* 0x100fe200078e0a08 */
[----:B------:R-:W-:Y:S01]  /*4b20*/  ISETP.GE.AND P1, PT, R11, RZ, PT ;  /* 0x000000ff0b00720c */ /* 0x000fe20003f26270 */
[--C-:B------:R-:W-:Y:S01]  /*4b30*/  @!P5 IMAD.IADD R252, R252, 0x1, -R8.reuse ;  /* 0x00000001fcfcd824 */ /* 0x100fe200078e0a08 */
[C---:B------:R-:W-:Y:S01]  /*4b40*/  ISETP.GT.U32.AND P5, PT, R8.reuse, R250, PT ;  /* 0x000000fa0800720c */ /* 0x040fe20003fa4070 */
[----:B------:R-:W-:Y:S01]  /*4b50*/  @!P3 IMAD.IADD R45, R45, 0x1, -R8 ;  /* 0x000000012d2db824 */ /* 0x000fe200078e0a08 */
[C---:B------:R-:W-:Y:S01]  /*4b60*/  ISETP.GT.U32.AND P3, PT, R8.reuse, R61, PT ;  /* 0x0000003d0800720c */ /* 0x040fe20003f64070 */
[----:B------:R-:W-:Y:S01]  /*4b70*/  IMAD R69, R8, R5, R69 ;  /* 0x0000000508457224 */ /* 0x000fe200078e0245 */
[----:B------:R-:W-:Y:S01]  /*4b80*/  LOP3.LUT R11, R2, 0x184, RZ, 0xfc, !PT ;  /* 0x00000184020b7812 */ /* 0x000fe200078efcff */
[----:B------:R-:W-:Y:S01]  /*4b90*/  @!P4 IMAD.MOV R246, RZ, RZ, -R246 ;  /* 0x000000fffff6c224 */ /* 0x000fe200078e0af6 */
[----:B------:R-:W-:Y:S01]  /*4ba0*/  ISETP.GT.U32.AND P4, PT, R8, R252, PT ;  /* 0x000000fc0800720c */ /* 0x000fe20003f84070 */
[----:B------:R-:W-:Y:S01]  /*4bb0*/  @!P0 IMAD.IADD R248, R248, 0x1, -R8 ;  /* 0x00000001f8f88824 */ /* 0x000fe200078e0a08 */
[----:B------:R-:W-:Y:S01]  /*4bc0*/  ISETP.GT.U32.AND P0, PT, R8, R69, PT ;  /* 0x000000450800720c */ /* 0x000fe20003f04070 */
[----:B------:R-:W-:Y:S01]  /*4bd0*/  IMAD.HI.U32 R5, R3, R77, RZ ;  /* 0x0000004d03057227 */ /* 0x000fe200078e00ff */
[----:B------:R-:W-:-:S03]  /*4be0*/  IABS R73, R11 ;  /* 0x0000000b00497213 */ /* 0x000fc60000000000 */
[--C-:B------:R-:W-:Y:S01]  /*4bf0*/  @!P5 IMAD.IADD R250, R250, 0x1, -R8.reuse ;  /* 0x00000001fafad824 */ /* 0x100fe200078e0a08 */
[----:B------:R-:W-:Y:S01]  /*4c00*/  ISETP.GT.U32.AND P5, PT, R8, R65, PT ;  /* 0x000000410800720c */ /* 0x000fe20003fa4070 */
[----:B------:R-:W-:Y:S01]  /*4c10*/  @!P3 IMAD.IADD R61, R61, 0x1, -R8 ;  /* 0x000000013d3db824 */ /* 0x000fe200078e0a08 */
[----:B------:R-:W-:Y:S01]  /*4c20*/  ISETP.GE.AND P3, PT, R15, RZ, PT ;  /* 0x000000ff0f00720c */ /* 0x000fe20003f66270 */
[----:B------:R-:W-:Y:S01]  /*4c30*/  IMAD.HI.U32 R4, R3, R73, RZ ;  /* 0x0000004903047227 */ /* 0x000fe200078e00ff */
[----:B------:R-:W-:-:S03]  /*4c40*/  LOP3.LUT R15, R2, 0x190, RZ, 0xfc, !PT ;  /* 0x00000190020f7812 */ /* 0x000fc600078efcff */
[--C-:B------:R-:W-:Y:S01]  /*4c50*/  @!P4 IMAD.IADD R252, R252, 0x1, -R8.reuse ;  /* 0x00000001fcfcc824 */ /* 0x100fe200078e0a08 */
[----:B------:R-:W-:Y:S01]  /*4c60*/  ISETP.GE.AND P4, PT, R13, RZ, PT ;  /* 0x000000ff0d00720c */ /* 0x000fe20003f86270 */
[----:B------:R-:W-:Y:S01]  /*4c70*/  @!P0 IMAD.IADD R69, R69, 0x1, -R8 ;  /* 0x0000000145458824 */ /* 0x000fe200078e0a08 */
[----:B------:R-:W-:Y:S01]  /*4c80*/  ISETP.GT.U32.AND P0, PT, R8, R61, PT ;  /* 0x0000003d0800720c */ /* 0x000fe20003f04070 */
[----:B------:R-:W-:Y:S01]  /*4c90*/  IMAD.MOV R4, RZ, RZ, -R4 ;  /* 0x000000ffff047224 */ /* 0x000fe200078e0a04 */
[----:B------:R-:W-:Y:S01]  /*4ca0*/  LOP3.LUT R13, R2, 0x18c, RZ, 0xfc, !PT ;  /* 0x0000018c020d7812 */ /* 0x000fe200078efcff */
[----:B------:R-:W-:Y:S01]  /*4cb0*/  IMAD.MOV R5, RZ, RZ, -R5 ;  /* 0x000000ffff057224 */ /* 0x000fe200078e0a05 */
[----:B------:R-:W-:Y:S01]  /*4cc0*/  IABS R170, R15 ;  /* 0x0000000f00aa7213 */ /* 0x000fe20000000000 */
[C---:B------:R-:W-:Y:S01]  /*4cd0*/  IMAD R73, R8.reuse, R4, R73 ;  /* 0x0000000408497224 */ /* 0x040fe200078e0249 */
[----:B------:R-:W-:Y:S01]  /*4ce0*/  IABS R172, R13 ;  /* 0x0000000d00ac7213 */ /* 0x000fe20000000000 */
[----:B------:R-:W-:-:S02]  /*4cf0*/  IMAD R77, R8, R5, R77 ;  /* 0x00000005084d7224 */ /* 0x000fc400078e024d */
[----:B------:R-:W-:Y:S01]  /*4d00*/  @!P2 IMAD.MOV R45, RZ, RZ, -R45 ;  /* 0x000000ffff2da224 */ /* 0x000fe200078e0a2d */
[C---:B------:R-:W-:Y:S01]  /*4d10*/  ISETP.GT.U32.AND P2, PT, R8.reuse, R69, PT ;  /* 0x000000450800720c */ /* 0x040fe20003f44070 */
[----:B------:R-:W-:Y:S01]  /*4d20*/  @!P1 IMAD.MOV R252, RZ, RZ, -R252 ;  /* 0x000000fffffc9224 */ /* 0x000fe200078e0afc */
[C---:B------:R-:W-:Y:S01]  /*4d30*/  ISETP.GT.U32.AND P1, PT, R8.reuse, R73, PT ;  /* 0x000000490800720c */ /* 0x040fe20003f24070 */
[----:B------:R-:W-:Y:S01]  /*4d40*/  @!P5 IMAD.IADD R65, R65, 0x1, -R8 ;  /* 0x000000014141d824 */ /* 0x000fe200078e0a08 */
[----:B------:R-:W-:Y:S01]  /*4d50*/  ISETP.GE.AND P5, PT, R17, RZ, PT ;  /* 0x000000ff1100720c */ /* 0x000fe20003fa6270 */
[----:B------:R-:W-:Y:S01]  /*4d60*/  @!P4 IMAD.MOV R248, RZ, RZ, -R248 ;  /* 0x000000fffff8c224 */ /* 0x000fe200078e0af8 */
[----:B------:R-:W-:Y:S01]  /*4d70*/  ISETP.GE.AND P4, PT, R9, RZ, PT ;  /* 0x000000ff0900720c */ /* 0x000fe20003f86270 */
[----:B------:R-:W-:Y:S01]  /*4d80*/  @!P0 IMAD.IADD R61, R61, 0x1, -R8 ;  /* 0x000000013d3d8824 */ /* 0x000fe200078e0a08 */
[----:B------:R-:W-:Y:S01]  /*4d90*/  ISETP.GT.U32.AND P0, PT, R8, R77, PT ;  /* 0x0000004d0800720c */ /* 0x000fe20003f04070 */
[----:B------:R-:W-:Y:S01]  /*4da0*/  IMAD.HI.U32 R4, R3, R172, RZ ;  /* 0x000000ac03047227 */ /* 0x000fe200078e00ff */
[----:B------:R-:W-:-:S03]  /*4db0*/  LOP3.LUT R17, R2, 0x1ac, RZ, 0xfc, !PT ;  /* 0x000001ac02117812 */ /* 0x000fc600078efcff */
[----:B------:R-:W-:Y:S01]  /*4dc0*/  @!P6 IMAD.MOV R250, RZ, RZ, -R250 ;  /* 0x000000fffffae224 */ /* 0x000fe200078e0afa */
[----:B------:R-:W-:Y:S01]  /*4dd0*/  ISETP.GT.U32.AND P6, PT, R8, R65, PT ;  /* 0x000000410800720c */ /* 0x000fe20003fc4070 */
[----:B------:R-:W-:Y:S01]  /*4de0*/  IMAD.MOV R9, RZ, RZ, -R4 ;  /* 0x000000ffff097224 */ /* 0x000fe200078e0a04 */
[----:B------:R-:W-:Y:S01]  /*4df0*/  LOP3.LUT R4, R2, 0x194, RZ, 0xfc, !PT ;  /* 0x0000019402047812 */ /* 0x000fe200078efcff */
[--C-:B------:R-:W-:Y:S01]  /*4e00*/  @!P2 IMAD.IADD R69, R69, 0x1, -R8.reuse ;  /* 0x000000014545a824 */ /* 0x100fe200078e0a08 */
[----:B------:R-:W-:Y:S01]  /*4e10*/  ISETP.GE.AND P2, PT, R19, RZ, PT ;  /* 0x000000ff1300720c */ /* 0x000fe20003f46270 */
[----:B------:R-:W-:Y:S01]  /*4e20*/  @!P1 IMAD.IADD R73, R73, 0x1, -R8 ;  /* 0x0000000149499824 */ /* 0x000fe200078e0a08 */
[----:B------:R-:W-:Y:S01]  /*4e30*/  IABS R168, R4 ;  /* 0x0000000400a87213 */ /* 0x000fe20000000000 */
[----:B------:R-:W-:Y:S01]  /*4e40*/  IMAD R172, R8, R9, R172 ;  /* 0x0000000908ac7224 */ /* 0x000fe200078e02ac */
[----:B------:R-:W-:Y:S01]  /*4e50*/  LOP3.LUT R9, R2, 0x19c, RZ, 0xfc, !PT ;  /* 0x0000019c02097812 */ /* 0x000fe200078efcff */
[--C-:B------:R-:W-:Y:S01]  /*4e60*/  @!P0 IMAD.IADD R77, R77, 0x1, -R8.reuse ;  /* 0x000000014d4d8824 */ /* 0x100fe200078e0a08 */
[C---:B------:R-:W-:Y:S01]  /*4e70*/  ISETP.GT.U32.AND P0, PT, R8.reuse, R73, PT ;  /* 0x000000490800720c */ /* 0x040fe20003f04070 */
[----:B------:R-:W-:Y:S01]  /*4e80*/  @!P4 IMAD.MOV R69, RZ, RZ, -R69 ;  /* 0x000000ffff45c224 */ /* 0x000fe200078e0a45 */
[----:B------:R-:W-:Y:S01]  /*4e90*/  ISETP.GT.U32.AND P4, PT, R8, R172, PT ;  /* 0x000000ac0800720c */ /* 0x000fe20003f84070 */
[----:B------:R-:W-:Y:S01]  /*4ea0*/  @!P6 IMAD.IADD R65, R65, 0x1, -R8 ;  /* 0x000000014141e824 */ /* 0x000fe200078e0a08 */
[----:B------:R-:W-:Y:S01]  /*4eb0*/  ISETP.GE.AND P6, PT, R11, RZ, PT ;  /* 0x000000ff0b00720c */ /* 0x000fe20003fc6270 */
[----:B------:R-:W-:Y:S01]  /*4ec0*/  IMAD.HI.U32 R5, R3, R170, RZ ;  /* 0x000000aa03057227 */ /* 0x000fe200078e00ff */
[----:B------:R-:W-:-:S02]  /*4ed0*/  LOP3.LUT R11, R2, 0x1a0, RZ, 0xfc, !PT ;  /* 0x000001a0020b7812 */ /* 0x000fc400078efcff */
[----:B------:R-:W-:Y:S01]  /*4ee0*/  ISETP.GE.AND P1, PT, R13, RZ, PT ;  /* 0x000000ff0d00720c */ /* 0x000fe20003f26270 */
[----:B------:R-:W-:Y:S01]  /*4ef0*/  @!P5 IMAD.MOV R65, RZ, RZ, -R65 ;  /* 0x000000ffff41d224 */ /* 0x000fe200078e0a41 */
[----:B------:R-:W-:Y:S01]  /*4f00*/  ISETP.GT.U32.AND P5, PT, R8, R77, PT ;  /* 0x0000004d0800720c */ /* 0x000fe20003fa4070 */
[----:B------:R-:W-:Y:S01]  /*4f10*/  IMAD.MOV R5, RZ, RZ, -R5 ;  /* 0x000000ffff057224 */ /* 0x000fe200078e0a05 */
[----:B------:R-:W-:Y:S01]  /*4f20*/  IABS R164, R9 ;  /* 0x0000000900a47213 */ /* 0x000fe20000000000 */
[--C-:B------:R-:W-:Y:S01]  /*4f30*/  @!P0 IMAD.IADD R73, R73, 0x1, -R8.reuse ;  /* 0x0000000149498824 */ /* 0x100fe200078e0a08 */
[----:B------:R-:W-:Y:S01]  /*4f40*/  ISETP.GE.AND P0, PT, R4, RZ, PT ;  /* 0x000000ff0400720c */ /* 0x000fe20003f06270 */
[----:B------:R-:W-:Y:S01]  /*4f50*/  @!P4 IMAD.IADD R172, R172, 0x1, -R8 ;  /* 0x00000001acacc824 */ /* 0x000fe200078e0a08 */
[----:B------:R-:W-:Y:S01]  /*4f60*/  IABS R162, R11 ;  /* 0x0000000b00a27213 */ /* 0x000fe20000000000 */
[----:B------:R-:W-:Y:S01]  /*4f70*/  IMAD R170, R8, R5, R170 ;  /* 0x0000000508aa7224 */ /* 0x000fe200078e02aa */
[----:B------:R-:W-:Y:S01]  /*4f80*/  LOP3.LUT R5, R2, 0x198, RZ, 0xfc, !PT ;  /* 0x0000019802057812 */ /* 0x000fe200078efcff */
[----:B------:R-:W-:Y:S01]  /*4f90*/  @!P6 IMAD.MOV R73, RZ, RZ, -R73 ;  /* 0x000000ffff49e224 */ /* 0x000fe200078e0a49 */
[----:B------:R-:W-:Y:S01]  /*4fa0*/  ISETP.GT.U32.AND P6, PT, R8, R172, PT ;  /* 0x000000ac0800720c */ /* 0x000fe20003fc4070 */
[----:B------:R-:W-:Y:S01]  /*4fb0*/  IMAD.HI.U32 R4, R3, R168, RZ ;  /* 0x000000a803047227 */ /* 0x000fe200078e00ff */
[----:B------:R-:W-:-:S02]  /*4fc0*/  IABS R166, R5 ;  /* 0x0000000500a67213 */ /* 0x000fc40000000000 */
[----:B------:R-:W-:Y:S01]  /*4fd0*/  ISETP.GT.U32.AND P4, PT, R8, R170, PT ;  /* 0x000000aa0800720c */ /* 0x000fe20003f84070 */
[----:B------:R-:W-:Y:S01]  /*4fe0*/  @!P5 IMAD.IADD R77, R77, 0x1, -R8 ;  /* 0x000000014d4dd824 */ /* 0x000fe200078e0a08 */
[----:B------:R-:W-:Y:S01]  /*4ff0*/  ISETP.GE.AND P5, PT, R5, RZ, PT ;  /* 0x000000ff0500720c */ /* 0x000fe20003fa6270 */
[----:B------:R-:W-:Y:S01]  /*5000*/  IMAD.MOV R5, RZ, RZ, -R4 ;  /* 0x000000ffff057224 */ /* 0x000fe200078e0a04 */
[----:B------:R-:W-:Y:S01]  /*5010*/  LOP3.LUT R13, R2, 0x1a4, RZ, 0xfc, !PT ;  /* 0x000001a4020d7812 */ /* 0x000fe200078efcff */
[----:B------:R-:W-:Y:S01]  /*5020*/  IMAD.HI.U32 R4, R3, R166, RZ ;  /* 0x000000a603047227 */ /* 0x000fe200078e00ff */
[----:B------:R-:W-:Y:S02]  /*5030*/  IABS R152, R17 ;  /* 0x0000001100987213 */ /* 0x000fe40000000000 */
[----:B------:R-:W-:Y:S01]  /*5040*/  IABS R160, R13 ;  /* 0x0000000d00a07213 */ /* 0x000fe20000000000 */
[----:B------:R-:W-:Y:S01]  /*5050*/  IMAD R168, R8, R5, R168 ;  /* 0x0000000508a87224 */ /* 0x000fe200078e02a8 */
[----:B------:R-:W-:Y:S01]  /*5060*/  LOP3.LUT R19, R2, 0x1c4, RZ, 0xfc, !PT ;  /* 0x000001c402137812 */ /* 0x000fe200078efcff */
[----:B------:R-:W-:-:S02]  /*5070*/  @!P6 IMAD.IADD R172, R172, 0x1, -R8 ;  /* 0x00000001acace824 */ /* 0x000fc400078e0a08 */
[----:B------:R-:W-:Y:S01]  /*5080*/  @!P2 IMAD.MOV R77, RZ, RZ, -R77 ;  /* 0x000000ffff4da224 */ /* 0x000fe200078e0a4d */
[----:B------:R-:W-:Y:S01]  /*5090*/  ISETP.GT.U32.AND P6, PT, R8, R168, PT ;  /* 0x000000a80800720c */ /* 0x000fe20003fc4070 */
[----:B------:R-:W-:Y:S01]  /*50a0*/  IMAD.HI.U32 R5, R3, R162, RZ ;  /* 0x000000a203057227 */ /* 0x000fe200078e00ff */
[----:B------:R-:W-:Y:S02]  /*50b0*/  ISETP.GE.AND P2, PT, R9, RZ, PT ;  /* 0x000000ff0900720c */ /* 0x000fe40003f46270 */
[----:B------:R-:W-:Y:S01]  /*50c0*/  IABS R144, R19 ;  /* 0x0000001300907213 */ /* 0x000fe20000000000 */
[----:B------:R-:W-:Y:S02]  /*50d0*/  IMAD.MOV R9, RZ, RZ, -R4 ;  /* 0x000000ffff097224 */ /* 0x000fe400078e0a04 */
[----:B------:R-:W-:-:S04]  /*50e0*/  IMAD.HI.U32 R4, R3, R164, RZ ;  /* 0x000000a403047227 */ /* 0x000fc800078e00ff */
[----:B------:R-:W-:Y:S02]  /*50f0*/  IMAD R166, R8, R9, R166 ;  /* 0x0000000908a67224 */ /* 0x000fe400078e02a6 */
[----:B------:R-:W-:Y:S02]  /*5100*/  @!P6 IMAD.IADD R168, R168, 0x1, -R8 ;  /* 0x00000001a8a8e824 */ /* 0x000fe400078e0a08 */
[----:B------:R-:W-:Y:S02]  /*5110*/  IMAD.MOV R9, RZ, RZ, -R4 ;  /* 0x000000ffff097224 */ /* 0x000fe400078e0a04 */
[----:B------:R-:W-:Y:S01]  /*5120*/  IMAD.MOV R5, RZ, RZ, -R5 ;  /* 0x000000ffff057224 */ /* 0x000fe200078e0a05 */
[----:B------:R-:W-:Y:S01]  /*5130*/  ISETP.GT.U32.AND P6, PT, R8, R168, PT ;  /* 0x000000a80800720c */ /* 0x000fe20003fc4070 */
[----:B------:R-:W-:-:S04]  /*5140*/  IMAD.HI.U32 R4, R3, R160, RZ ;  /* 0x000000a003047227 */ /* 0x000fc800078e00ff */
[----:B------:R-:W-:Y:S01]  /*5150*/  @!P1 IMAD.MOV R172, RZ, RZ, -R172 ;  /* 0x000000ffffac9224 */ /* 0x000fe200078e0aac */
[----:B------:R-:W-:Y:S01]  /*5160*/  ISETP.GT.U32.AND P1, PT, R8, R166, PT ;  /* 0x000000a60800720c */ /* 0x000fe20003f24070 */
[----:B------:R-:W-:Y:S02]  /*5170*/  @!P4 IMAD.IADD R170, R170, 0x1, -R8 ;  /* 0x00000001aaaac824 */ /* 0x000fe400078e0a08 */
[C---:B------:R-:W-:Y:S02]  /*5180*/  IMAD R162, R8.reuse, R5, R162 ;  /* 0x0000000508a27224 */ /* 0x040fe400078e02a2 */
[----:B------:R-:W-:Y:S01]  /*5190*/  IMAD.MOV R5, RZ, RZ, -R4 ;  /* 0x000000ffff057224 */ /* 0x000fe200078e0a04 */
[----:B------:R-:W-:Y:S01]  /*51a0*/  ISETP.GT.U32.AND P4, PT, R8, R170, PT ;  /* 0x000000aa0800720c */ /* 0x000fe20003f84070 */
[----:B------:R-:W-:Y:S01]  /*51b0*/  @!P6 IMAD.IADD R168, R168, 0x1, -R8 ;  /* 0x00000001a8a8e824 */ /* 0x000fe200078e0a08 */
[----:B------:R-:W-:Y:S01]  /*51c0*/  ISETP.GE.AND P6, PT, R11, RZ, PT ;  /* 0x000000ff0b00720c */ /* 0x000fe20003fc6270 */
[----:B------:R-:W-:-:S02]  /*51d0*/  IMAD R160, R8, R5, R160 ;  /* 0x0000000508a07224 */ /* 0x000fc400078e02a0 */
[----:B------:R-:W-:Y:S01]  /*51e0*/  @!P3 IMAD.MOV R61, RZ, RZ, -R61 ;  /* 0x000000ffff3db224 */ /* 0x000fe200078e0a3d */
[----:B------:R-:W-:Y:S01]  /*51f0*/  ISETP.GE.AND P3, PT, R15, RZ, PT ;  /* 0x000000ff0f00720c */ /* 0x000fe20003f66270 */
[----:B------:R-:W-:Y:S01]  /*5200*/  @!P0 IMAD.MOV R168, RZ, RZ, -R168 ;  /* 0x000000ffffa88224 */ /* 0x000fe200078e0aa8 */
[----:B------:R-:W-:Y:S01]  /*5210*/  ISETP.GT.U32.AND P0, PT, R8, R160, PT ;  /* 0x000000a00800720c */ /* 0x000fe20003f04070 */
[----:B------:R-:W-:Y:S01]  /*5220*/  @!P1 IMAD.IADD R166, R166, 0x1, -R8 ;  /* 0x00000001a6a69824 */ /* 0x000fe200078e0a08 */
[----:B------:R-:W-:Y:S01]  /*5230*/  LOP3.LUT R15, R2, 0x1a8, RZ, 0xfc, !PT ;  /* 0x000001a8020f7812 */ /* 0x000fe200078efcff */
[----:B------:R-:W-:-:S03]  /*5240*/  IMAD.HI.U32 R5, R3, R152, RZ ;  /* 0x0000009803057227 */ /* 0x000fc600078e00ff */
[----:B------:R-:W-:Y:S01]  /*5250*/  ISETP.GT.U32.AND P1, PT, R8, R166, PT ;  /* 0x000000a60800720c */ /* 0x000fe20003f24070 */
[----:B------:R-:W-:Y:S01]  /*5260*/  @!P4 IMAD.IADD R170, R170, 0x1, -R8 ;  /* 0x00000001aaaac824 */ /* 0x000fe200078e0a08 */
[----:B------:R-:W-:Y:S01]  /*5270*/  IABS R156, R15 ;  /* 0x0000000f009c7213 */ /* 0x000fe20000000000 */
[C---:B------:R-:W-:Y:S02]  /*5280*/  IMAD R164, R8.reuse, R9, R164 ;  /* 0x0000000908a47224 */ /* 0x040fe400078e02a4 */
[----:B------:R-:W-:Y:S01]  /*5290*/  @!P3 IMAD.MOV R170, RZ, RZ, -R170 ;  /* 0x000000ffffaab224 */ /* 0x000fe200078e0aaa */
[----:B------:R-:W-:Y:S01]  /*52a0*/  ISETP.GT.U32.AND P3, PT, R8, R162, PT ;  /* 0x000000a20800720c */ /* 0x000fe20003f64070 */
[----:B------:R-:W-:Y:S01]  /*52b0*/  @!P0 IMAD.IADD R160, R160, 0x1, -R8 ;  /* 0x00000001a0a08824 */ /* 0x000fe200078e0a08 */
[C---:B------:R-:W-:Y:S01]  /*52c0*/  ISETP.GT.U32.AND P4, PT, R8.reuse, R164, PT ;  /* 0x000000a40800720c */ /* 0x040fe20003f84070 */
[----:B------:R-:W-:Y:S02]  /*52d0*/  IMAD.MOV R5, RZ, RZ, -R5 ;  /* 0x000000ffff057224 */ /* 0x000fe400078e0a05 */
[----:B------:R-:W-:Y:S01]  /*52e0*/  IMAD.HI.U32 R4, R3, R156, RZ ;  /* 0x0000009c03047227 */ /* 0x000fe200078e00ff */
[----:B------:R-:W-:-:S03]  /*52f0*/  ISETP.GT.U32.AND P0, PT, R8, R160, PT ;  /* 0x000000a00800720c */ /* 0x000fc60003f04070 */
[----:B------:R-:W-:Y:S01]  /*5300*/  @!P1 IMAD.IADD R166, R166, 0x1, -R8 ;  /* 0x00000001a6a69824 */ /* 0x000fe200078e0a08 */
[----:B------:R-:W-:Y:S01]  /*5310*/  ISETP.GE.AND P1, PT, R13, RZ, PT ;  /* 0x000000ff0d00720c */ /* 0x000fe20003f26270 */
[----:B------:R-:W-:Y:S01]  /*5320*/  IMAD R152, R8, R5, R152 ;  /* 0x0000000508987224 */ /* 0x000fe200078e0298 */
[----:B------:R-:W-:Y:S01]  /*5330*/  LOP3.LUT R5, R2, 0x1b4, RZ, 0xfc, !PT ;  /* 0x000001b402057812 */ /* 0x000fe200078efcff */
[----:B------:R-:W-:Y:S02]  /*5340*/  @!P3 IMAD.IADD R162, R162, 0x1, -R8 ;  /* 0x00000001a2a2b824 */ /* 0x000fe400078e0a08 */
[----:B------:R-:W-:Y:S01]  /*5350*/  IMAD.MOV R9, RZ, RZ, -R4 ;  /* 0x000000ffff097224 */ /* 0x000fe200078e0a04 */
[----:B------:R-:W-:Y:S01]  /*5360*/  LOP3.LUT R4, R2, 0x1b0, RZ, 0xfc, !PT ;  /* 0x000001b002047812 */ /* 0x000fe200078efcff */
[--C-:B------:R-:W-:Y:S01]  /*5370*/  @!P4 IMAD.IADD R164, R164, 0x1, -R8.reuse ;  /* 0x00000001a4a4c824 */ /* 0x100fe200078e0a08 */
[----:B------:R-:W-:Y:S01]  /*5380*/  ISETP.GT.U32.AND P3, PT, R8, R162, PT ;  /* 0x000000a20800720c */ /* 0x000fe20003f64070 */
[----:B------:R-:W-:Y:S01]  /*5390*/  @!P0 IMAD.IADD R160, R160, 0x1, -R8 ;  /* 0x00000001a0a08824 */ /* 0x000fe200078e0a08 */
[----:B------:R-:W-:Y:S01]  /*53a0*/  IABS R158, R4 ;  /* 0x00000004009e7213 */ /* 0x000fe20000000000 */
[----:B------:R-:W-:Y:S01]  /*53b0*/  IMAD R156, R8, R9, R156 ;  /* 0x00000009089c7224 */ /* 0x000fe200078e029c */
[----:B------:R-:W-:Y:S01]  /*53c0*/  LOP3.LUT R9, R2, 0x1b8, RZ, 0xfc, !PT ;  /* 0x000001b802097812 */ /* 0x000fe200078efcff */
[----:B------:R-:W-:Y:S01]  /*53d0*/  @!P1 IMAD.MOV R160, RZ, RZ, -R160 ;  /* 0x000000ffffa09224 */ /* 0x000fe200078e0aa0 */
[C---:B------:R-:W-:Y:S01]  /*53e0*/  ISETP.GT.U32.AND P1, PT, R8.reuse, R152, PT ;  /* 0x000000980800720c */ /* 0x040fe20003f24070 */
[----:B------:R-:W-:Y:S01]  /*53f0*/  @!P5 IMAD.MOV R166, RZ, RZ, -R166 ;  /* 0x000000ffffa6d224 */ /* 0x000fe200078e0aa6 */
[----:B------:R-:W-:-:S02]  /*5400*/  ISETP.GT.U32.AND P4, PT, R8, R164, PT ;  /* 0x000000a40800720c */ /* 0x000fc40003f84070 */
[----:B------:R-:W-:Y:S02]  /*5410*/  IABS R154, R5 ;  /* 0x00000005009a7213 */ /* 0x000fe40000000000 */
[----:B------:R-:W-:Y:S01]  /*5420*/  IABS R150, R9 ;  /* 0x0000000900967213 */ /* 0x000fe20000000000 */
[----:B------:R-:W-:Y:S01]  /*5430*/  @!P3 IMAD.IADD R162, R162, 0x1, -R8 ;  /* 0x00000001a2a2b824 */ /* 0x000fe200078e0a08 */
[----:B------:R-:W-:Y:S01]  /*5440*/  ISETP.GE.AND P3, PT, R4, RZ, PT ;  /* 0x000000ff0400720c */ /* 0x000fe20003f66270 */
[----:B------:R-:W-:Y:S01]  /*5450*/  IMAD.HI.U32 R4, R3, R158, RZ ;  /* 0x0000009e03047227 */ /* 0x000fe200078e00ff */
[----:B------:R-:W-:Y:S02]  /*5460*/  ISETP.GE.AND P5, PT, R15, RZ, PT ;  /* 0x000000ff0f00720c */ /* 0x000fe40003fa6270 */
[----:B------:R-:W-:Y:S01]  /*5470*/  LOP3.LUT R15, R2, 0x1bc, RZ, 0xfc, !PT ;  /* 0x000001bc020f7812 */ /* 0x000fe200078efcff */
[----:B------:R-:W-:Y:S01]  /*5480*/  @!P6 IMAD.MOV R162, RZ, RZ, -R162 ;  /* 0x000000ffffa2e224 */ /* 0x000fe200078e0aa2 */
[----:B------:R-:W-:Y:S01]  /*5490*/  ISETP.GE.AND P6, PT, R5, RZ, PT ;  /* 0x000000ff0500720c */ /* 0x000fe20003fc6270 */
[----:B------:R-:W-:Y:S01]  /*54a0*/  @!P1 IMAD.IADD R152, R152, 0x1, -R8 ;  /* 0x0000000198989824 */ /* 0x000fe200078e0a08 */
[----:B------:R-:W-:Y:S01]  /*54b0*/  IABS R148, R15 ;  /* 0x0000000f00947213 */ /* 0x000fe20000000000 */
[----:B------:R-:W-:Y:S01]  /*54c0*/  IMAD.MOV R5, RZ, RZ, -R4 ;  /* 0x000000ffff057224 */ /* 0x000fe200078e0a04 */
[----:B------:R-:W-:Y:S01]  /*54d0*/  ISETP.GE.AND P0, PT, R9, RZ, PT ;  /* 0x000000ff0900720c */ /* 0x000fe20003f06270 */
[----:B------:R-:W-:Y:S01]  /*54e0*/  @!P4 IMAD.IADD R164, R164, 0x1, -R8 ;  /* 0x00000001a4a4c824 */ /* 0x000fe200078e0a08 */
[C---:B------:R-:W-:Y:S01]  /*54f0*/  ISETP.GT.U32.AND P1, PT, R8.reuse, R152, PT ;  /* 0x000000980800720c */ /* 0x040fe20003f24070 */
[----:B------:R-:W-:Y:S01]  /*5500*/  IMAD R158, R8, R5, R158 ;  /* 0x00000005089e7224 */ /* 0x000fe200078e029e */
[----:B------:R-:W-:Y:S01]  /*5510*/  ISETP.GE.AND P4, PT, R17, RZ, PT ;  /* 0x000000ff1100720c */ /* 0x000fe20003f86270 */
[----:B------:R-:W-:Y:S01]  /*5520*/  IMAD.HI.U32 R5, R3, R150, RZ ;  /* 0x0000009603057227 */ /* 0x000fe200078e00ff */
[----:B------:R-:W-:-:S03]  /*5530*/  LOP3.LUT R17, R2, 0x1c0, RZ, 0xfc, !PT ;  /* 0x000001c002117812 */ /* 0x000fc600078efcff */
[----:B------:R-:W-:Y:S01]  /*5540*/  IMAD.MOV R5, RZ, RZ, -R5 ;  /* 0x000000ffff057224 */ /* 0x000fe200078e0a05 */
[----:B------:R-:W-:Y:S01]  /*5550*/  IABS R146, R17 ;  /* 0x0000001100927213 */ /* 0x000fe20000000000 */
[----:B------:R-:W-:Y:S01]  /*5560*/  @!P2 IMAD.MOV R164, RZ, RZ, -R164 ;  /* 0x000000ffffa4a224 */ /* 0x000fe200078e0aa4 */
[C---:B------:R-:W-:Y:S01]  /*5570*/  ISETP.GT.U32.AND P2, PT, R8.reuse, R156, PT ;  /* 0x0000009c0800720c */ /* 0x040fe20003f44070 */
[----:B------:R-:W-:Y:S02]  /*5580*/  IMAD R150, R8, R5, R150 ;  /* 0x0000000508967224 */ /* 0x000fe400078e0296 */
[----:B------:R-:W-:Y:S02]  /*5590*/  @!P1 IMAD.IADD R152, R152, 0x1, -R8 ;  /* 0x0000000198989824 */ /* 0x000fe400078e0a08 */
[----:B------:R-:W-:Y:S01]  /*55a0*/  IMAD.HI.U32 R9, R3, R148, RZ ;  /* 0x0000009403097227 */ /* 0x000fe200078e00ff */
[----:B------:R-:W-:-:S03]  /*55b0*/  ISETP.GT.U32.AND P1, PT, R8, R150, PT ;  /* 0x000000960800720c */ /* 0x000fc60003f24070 */
[----:B------:R-:W-:-:S04]  /*55c0*/  IMAD.HI.U32 R4, R3, R154, RZ ;  /* 0x0000009a03047227 */ /* 0x000fc800078e00ff */
[----:B------:R-:W-:Y:S02]  /*55d0*/  @!P2 IMAD.IADD R156, R156, 0x1, -R8 ;  /* 0x000000019c9ca824 */ /* 0x000fe400078e0a08 */
[----:B------:R-:W-:Y:S02]  /*55e0*/  IMAD.MOV R9, RZ, RZ, -R9 ;  /* 0x000000ffff097224 */ /* 0x000fe400078e0a09 */
[----:B------:R-:W-:Y:S01]  /*55f0*/  IMAD.MOV R13, RZ, RZ, -R4 ;  /* 0x000000ffff0d7224 */ /* 0x000fe200078e0a04 */
[----:B------:R-:W-:Y:S01]  /*5600*/  ISETP.GT.U32.AND P2, PT, R8, R156, PT ;  /* 0x0000009c0800720c */ /* 0x000fe20003f44070 */
[----:B------:R-:W-:Y:S02]  /*5610*/  @!P1 IMAD.IADD R150, R150, 0x1, -R8 ;  /* 0x0000000196969824 */ /* 0x000fe400078e0a08 */
[C---:B------:R-:W-:Y:S02]  /*5620*/  IMAD R148, R8.reuse, R9, R148 ;  /* 0x0000000908947224 */ /* 0x040fe400078e0294 */
[----:B------:R-:W-:Y:S01]  /*5630*/  IMAD.HI.U32 R4, R3, R144, RZ ;  /* 0x0000009003047227 */ /* 0x000fe200078e00ff */
[----:B------:R-:W-:-:S03]  /*5640*/  ISETP.GT.U32.AND P1, PT, R8, R150, PT ;  /* 0x000000960800720c */ /* 0x000fc60003f24070 */
[----:B------:R-:W-:Y:S01]  /*5650*/  @!P4 IMAD.MOV R152, RZ, RZ, -R152 ;  /* 0x000000ffff98c224 */ /* 0x000fe200078e0a98 */
[----:B------:R-:W-:Y:S01]  /*5660*/  ISETP.GT.U32.AND P4, PT, R8, R148, PT ;  /* 0x000000940800720c */ /* 0x000fe20003f84070 */
[----:B------:R-:W-:Y:S02]  /*5670*/  IMAD.MOV R5, RZ, RZ, -R4 ;  /* 0x000000ffff057224 */ /* 0x000fe400078e0a04 */
[----:B------:R-:W-:Y:S01]  /*5680*/  @!P2 IMAD.IADD R156, R156, 0x1, -R8 ;  /* 0x000000019c9ca824 */ /* 0x000fe200078e0a08 */
[C---:B------:R-:W-:Y:S01]  /*5690*/  ISETP.GT.U32.AND P2, PT, R8.reuse, R158, PT ;  /* 0x0000009e0800720c */ /* 0x040fe20003f44070 */
[----:B------:R-:W-:Y:S02]  /*56a0*/  IMAD R144, R8, R5, R144 ;  /* 0x0000000508907224 */ /* 0x000fe400078e0290 */
[----:B------:R-:W-:-:S04]  /*56b0*/  IMAD.HI.U32 R11, R3, R146, RZ ;  /* 0x00000092030b7227 */ /* 0x000fc800078e00ff */
[--C-:B------:R-:W-:Y:S01]  /*56c0*/  @!P1 IMAD.IADD R150, R150, 0x1, -R8.reuse ;  /* 0x0000000196969824 */ /* 0x100fe200078e0a08 */
[----:B------:R-:W-:Y:S01]  /*56d0*/  ISETP.GT.U32.AND P1, PT, R8, R144, PT ;  /* 0x000000900800720c */ /* 0x000fe20003f24070 */
[----:B------:R-:W-:Y:S02]  /*56e0*/  @!P4 IMAD.IADD R148, R148, 0x1, -R8 ;  /* 0x000000019494c824 */ /* 0x000fe400078e0a08 */
[----:B------:R-:W-:-:S03]  /*56f0*/  IMAD.HI.U32 R5, R3, R140, RZ ;  /* 0x0000008c03057227 */ /* 0x000fc600078e00ff */
[----:B------:R-:W-:Y:S01]  /*5700*/  ISETP.GT.U32.AND P4, PT, R8, R148, PT ;  /* 0x000000940800720c */ /* 0x000fe20003f84070 */
[--C-:B------:R-:W-:Y:S02]  /*5710*/  @!P2 IMAD.IADD R158, R158, 0x1, -R8.reuse ;  /* 0x000000019e9ea824 */ /* 0x100fe400078e0a08 */
[----:B------:R-:W-:Y:S02]  /*5720*/  IMAD.MOV R11, RZ, RZ, -R11 ;  /* 0x000000ffff0b7224 */ /* 0x000fe400078e0a0b */
[----:B------:R-:W-:Y:S01]  /*5730*/  IMAD.MOV R5, RZ, RZ, -R5 ;  /* 0x000000ffff057224 */ /* 0x000fe200078e0a05 */
[----:B------:R-:W-:Y:S01]  /*5740*/  ISETP.GT.U32.AND P2, PT, R8, R158, PT ;  /* 0x0000009e0800720c */ /* 0x000fe20003f44070 */
[----:B------:R-:W-:Y:S02]  /*5750*/  @!P1 IMAD.IADD R144, R144, 0x1, -R8 ;  /* 0x0000000190909824 */ /* 0x000fe400078e0a08 */
[C---:B------:R-:W-:Y:S02]  /*5760*/  IMAD R146, R8.reuse, R11, R146 ;  /* 0x0000000b08927224 */ /* 0x040fe400078e0292 */
[C---:B------:R-:W-:Y:S01]  /*5770*/  IMAD R140, R8.reuse, R5, R140 ;  /* 0x00000005088c7224 */ /* 0x040fe200078e028c */
[----:B------:R-:W-:Y:S01]  /*5780*/  ISETP.GT.U32.AND P1, PT, R8, R144, PT ;  /* 0x000000900800720c */ /* 0x000fe20003f24070 */
[----:B------:R-:W-:Y:S01]  /*5790*/  @!P4 IMAD.IADD R148, R148, 0x1, -R8 ;  /* 0x000000019494c824 */ /* 0x000fe200078e0a08 */
[----:B------:R-:W-:Y:S01]  /*57a0*/  ISETP.GE.AND P4, PT, R17, RZ, PT ;  /* 0x000000ff1100720c */ /* 0x000fe20003f86270 */
[----:B------:R-:W-:Y:S01]  /*57b0*/  IMAD.HI.U32 R4, R3, R142, RZ ;  /* 0x0000008e03047227 */ /* 0x000fe200078e00ff */
[----:B------:R-:W-:-:S03]  /*57c0*/  LOP3.LUT R17, R2, 0x1d4, RZ, 0xfc, !PT ;  /* 0x000001d402117812 */ /* 0x000fc600078efcff */
[----:B------:R-:W-:Y:S01]  /*57d0*/  @!P2 IMAD.IADD R158, R158, 0x1, -R8 ;  /* 0x000000019e9ea824 */ /* 0x000fe200078e0a08 */
[----:B------:R-:W-:Y:S01]  /*57e0*/  IABS R136, R17 ;  /* 0x0000001100887213 */ /* 0x000fe20000000000 */
[----:B------:R-:W-:Y:S01]  /*57f0*/  IMAD.MOV R11, RZ, RZ, -R4 ;  /* 0x000000ffff0b7224 */ /* 0x000fe200078e0a04 */
[C---:B------:R-:W-:Y:S01]  /*5800*/  ISETP.GT.U32.AND P2, PT, R8.reuse, R146, PT ;  /* 0x000000920800720c */ /* 0x040fe20003f44070 */
[----:B------:R-:W-:Y:S02]  /*5810*/  IMAD R154, R8, R13, R154 ;  /* 0x0000000d089a7224 */ /* 0x000fe400078e029a */
[----:B------:R-:W-:Y:S01]  /*5820*/  @!P1 IMAD.IADD R144, R144, 0x1, -R8 ;  /* 0x0000000190909824 */ /* 0x000fe200078e0a08 */
[----:B------:R-:W-:Y:S01]  /*5830*/  ISETP.GT.U32.AND P1, PT, R8, R140, PT ;  /* 0x0000008c0800720c */ /* 0x000fe20003f24070 */
[----:B------:R-:W-:-:S04]  /*5840*/  IMAD.HI.U32 R4, R3, R136, RZ ;  /* 0x0000008803047227 */ /* 0x000fc800078e00ff */
[----:B------:R-:W-:Y:S02]  /*5850*/  IMAD.MOV R13, RZ, RZ, -R4 ;  /* 0x000000ffff0d7224 */ /* 0x000fe400078e0a04 */
[----:B------:R-:W-:-:S04]  /*5860*/  IMAD.HI.U32 R4, R3, R132, RZ ;  /* 0x0000008403047227 */ /* 0x000fc800078e00ff */
[----:B------:R-:W-:Y:S02]  /*5870*/  IMAD R136, R8, R13, R136 ;  /* 0x0000000d08887224 */ /* 0x000fe400078e0288 */
[--C-:B------:R-:W-:Y:S02]  /*5880*/  @!P2 IMAD.IADD R146, R146, 0x1, -R8.reuse ;  /* 0x000000019292a824 */ /* 0x100fe400078e0a08 */
[----:B------:R-:W-:Y:S01]  /*5890*/  @!P1 IMAD.IADD R140, R140, 0x1, -R8 ;  /* 0x000000018c8c9824 */ /* 0x000fe200078e0a08 */
[C---:B------:R-:W-:Y:S01]  /*58a0*/  ISETP.GT.U32.AND P1, PT, R8.reuse, R136, PT ;  /* 0x000000880800720c */ /* 0x040fe20003f24070 */
[----:B------:R-:W-:Y:S01]  /*58b0*/  IMAD.MOV R13, RZ, RZ, -R4 ;  /* 0x000000ffff0d7224 */ /* 0x000fe200078e0a04 */
[C---:B------:R-:W-:Y:S01]  /*58c0*/  ISETP.GT.U32.AND P2, PT, R8.reuse, R146, PT ;  /* 0x000000920800720c */ /* 0x040fe20003f44070 */
[----:B------:R-:W-:Y:S01]  /*58d0*/  @!P5 IMAD.MOV R156, RZ, RZ, -R156 ;  /* 0x000000ffff9cd224 */ /* 0x000fe200078e0a9c */
[C---:B------:R-:W-:Y:S01]  /*58e0*/  ISETP.GT.U32.AND P5, PT, R8.reuse, R154, PT ;  /* 0x0000009a0800720c */ /* 0x040fe20003fa4070 */
[----:B------:R-:W-:-:S02]  /*58f0*/  IMAD R132, R8, R13, R132 ;  /* 0x0000000d08847224 */ /* 0x000fc400078e0284 */
[----:B------:R-:W-:Y:S02]  /*5900*/  IMAD R142, R8, R11, R142 ;  /* 0x0000000b088e7224 */ /* 0x000fe400078e028e */
[----:B------:R-:W-:-:S04]  /*5910*/  IMAD.HI.U32 R5, R3, R126, RZ ;  /* 0x0000007e03057227 */ /* 0x000fc800078e00ff */
[--C-:B------:R-:W-:Y:S01]  /*5920*/  @!P1 IMAD.IADD R136, R136, 0x1, -R8.reuse ;  /* 0x0000000188889824 */ /* 0x100fe200078e0a08 */
[----:B------:R-:W-:Y:S01]  /*5930*/  ISETP.GT.U32.AND P1, PT, R8, R132, PT ;  /* 0x000000840800720c */ /* 0x000fe20003f24070 */
[----:B------:R-:W-:Y:S01]  /*5940*/  @!P2 IMAD.IADD R146, R146, 0x1, -R8 ;  /* 0x000000019292a824 */ /* 0x000fe200078e0a08 */
[----:B------:R-:W-:Y:S01]  /*5950*/  ISETP.GT.U32.AND P2, PT, R8, R142, PT ;  /* 0x0000008e0800720c */ /* 0x000fe20003f44070 */
[----:B------:R-:W-:-:S04]  /*5960*/  IMAD.HI.U32 R9, R3, R138, RZ ;  /* 0x0000008a03097227 */ /* 0x000fc800078e00ff */
[----:B------:R-:W-:Y:S02]  /*5970*/  IMAD.MOV R5, RZ, RZ, -R5 ;  /* 0x000000ffff057224 */ /* 0x000fe400078e0a05 */
[----:B------:R-:W-:Y:S02]  /*5980*/  IMAD.MOV R9, RZ, RZ, -R9 ;  /* 0x000000ffff097224 */ /* 0x000fe400078e0a09 */
[----:B------:R-:W-:Y:S02]  /*5990*/  @!P5 IMAD.IADD R154, R154, 0x1, -R8 ;  /* 0x000000019a9ad824 */ /* 0x000fe400078e0a08 */
[C---:B------:R-:W-:Y:S02]  /*59a0*/  IMAD R126, R8.reuse, R5, R126 ;  /* 0x00000005087e7224 */ /* 0x040fe400078e027e */
[C---:B------:R-:W-:Y:S01]  /*59b0*/  IMAD R138, R8.reuse, R9, R138 ;  /* 0x00000009088a7224 */ /* 0x040fe200078e028a */
[----:B------:R-:W-:Y:S01]  /*59c0*/  ISETP.GT.U32.AND P5, PT, R8, R154, PT ;  /* 0x0000009a0800720c */ /* 0x000fe20003fa4070 */
[--C-:B------:R-:W-:Y:S01]  /*59d0*/  @!P1 IMAD.IADD R132, R132, 0x1, -R8.reuse ;  /* 0x0000000184849824 */ /* 0x100fe200078e0a08 */
[----:B------:R-:W-:Y:S01]  /*59e0*/  ISETP.GT.U32.AND P1, PT, R8, R126, PT ;  /* 0x0000007e0800720c */ /* 0x000fe20003f24070 */
[----:B------:R-:W-:Y:S01]  /*59f0*/  @!P2 IMAD.IADD R142, R142, 0x1, -R8 ;  /* 0x000000018e8ea824 */ /* 0x000fe200078e0a08 */
[----:B------:R-:W-:Y:S01]  /*5a00*/  ISETP.GT.U32.AND P2, PT, R8, R138, PT ;  /* 0x0000008a0800720c */ /* 0x000fe20003f44070 */
[----:B------:R-:W-:-:S04]  /*5a10*/  IMAD.HI.U32 R11, R3, R134, RZ ;  /* 0x00000086030b7227 */ /* 0x000fc800078e00ff */
[----:B------:R-:W-:Y:S02]  /*5a20*/  IMAD.MOV R11, RZ, RZ, -R11 ;  /* 0x000000ffff0b7224 */ /* 0x000fe400078e0a0b */
[----:B------:R-:W-:-:S04]  /*5a30*/  IMAD.HI.U32 R9, R3, R128, RZ ;  /* 0x0000008003097227 */ /* 0x000fc800078e00ff */
[--C-:B------:R-:W-:Y:S01]  /*5a40*/  @!P5 IMAD.IADD R154, R154, 0x1, -R8.reuse ;  /* 0x000000019a9ad824 */ /* 0x100fe200078e0a08 */
[----:B------:R-:W-:Y:S01]  /*5a50*/  ISETP.GE.AND P5, PT, R15, RZ, PT ;  /* 0x000000ff0f00720c */ /* 0x000fe20003fa6270 */
[--C-:B------:R-:W-:Y:S01]  /*5a60*/  @!P1 IMAD.IADD R126, R126, 0x1, -R8.reuse ;  /* 0x000000017e7e9824 */ /* 0x100fe200078e0a08 */
[----:B------:R-:W-:Y:S01]  /*5a70*/  ISETP.GT.U32.AND P1, PT, R8, R142, PT ;  /* 0x0000008e0800720c */ /* 0x000fe20003f24070 */
[----:B------:R-:W-:Y:S01]  /*5a80*/  @!P2 IMAD.IADD R138, R138, 0x1, -R8 ;  /* 0x000000018a8aa824 */ /* 0x000fe200078e0a08 */
[----:B------:R-:W-:Y:S01]  /*5a90*/  ISETP.GE.AND P2, PT, R19, RZ, PT ;  /* 0x000000ff1300720c */ /* 0x000fe20003f46270 */
[----:B------:R-:W-:Y:S01]  /*5aa0*/  IMAD R134, R8, R11, R134 ;  /* 0x0000000b08867224 */ /* 0x000fe200078e0286 */
[C---:B------:R-:W-:Y:S01]  /*5ab0*/  LOP3.LUT R19, R2.reuse, 0x1e8, RZ, 0xfc, !PT ;  /* 0x000001e802137812 */ /* 0x040fe200078efcff */
[----:B------:R-:W-:Y:S01]  /*5ac0*/  IMAD.MOV R9, RZ, RZ, -R9 ;  /* 0x000000ffff097224 */ /* 0x000fe200078e0a09 */
[----:B------:R-:W-:Y:S01]  /*5ad0*/  LOP3.LUT R15, R2, 0x1f8, RZ, 0xfc, !PT ;  /* 0x000001f8020f7812 */ /* 0x000fe200078efcff */
[----:B------:R-:W-:Y:S01]  /*5ae0*/  @!P3 IMAD.MOV R158, RZ, RZ, -R158 ;  /* 0x000000ffff9eb224 */ /* 0x000fe200078e0a9e */
[----:B------:R-:W-:Y:S01]  /*5af0*/  IABS R130, R19 ;  /* 0x0000001300827213 */ /* 0x000fe20000000000 */
[----:B------:R-:W-:Y:S01]  /*5b00*/  @!P0 IMAD.MOV R150, RZ, RZ, -R150 ;  /* 0x000000ffff968224 */ /* 0x000fe200078e0a96 */
[----:B------:R-:W-:Y:S01]  /*5b10*/  IABS R13, R15 ;  /* 0x0000000f000d7213 */ /* 0x000fe20000000000 */
[----:B------:R-:W-:Y:S01]  /*5b20*/  @!P5 IMAD.MOV R148, RZ, RZ, -R148 ;  /* 0x000000ffff94d224 */ /* 0x000fe200078e0a94 */
[C---:B------:R-:W-:Y:S01]  /*5b30*/  ISETP.GT.U32.AND P3, PT, R8.reuse, R140, PT ;  /* 0x0000008c0800720c */ /* 0x040fe20003f64070 */
[----:B------:R-:W-:Y:S01]  /*5b40*/  IMAD.HI.U32 R2, R3, R130, RZ ;  /* 0x0000008203027227 */ /* 0x000fe200078e00ff */
[----:B------:R-:W-:-:S02]  /*5b50*/  ISETP.GT.U32.AND P0, PT, R8, R138, PT ;  /* 0x0000008a0800720c */ /* 0x000fc40003f04070 */
[----:B------:R-:W-:Y:S01]  /*5b60*/  ISETP.GT.U32.AND P5, PT, R8, R136, PT ;  /* 0x000000880800720c */ /* 0x000fe20003fa4070 */
[----:B------:R-:W-:Y:S01]  /*5b70*/  @!P1 IMAD.IADD R142, R142, 0x1, -R8 ;  /* 0x000000018e8e9824 */ /* 0x000fe200078e0a08 */
[----:B------:R-:W-:Y:S01]  /*5b80*/  ISETP.GT.U32.AND P1, PT, R8, R134, PT ;  /* 0x000000860800720c */ /* 0x000fe20003f24070 */
[----:B------:R-:W-:-:S04]  /*5b90*/  IMAD.HI.U32 R4, R3, R124, RZ ;  /* 0x0000007c03047227 */ /* 0x000fc800078e00ff */
[----:B------:R-:W-:-:S04]  /*5ba0*/  IMAD.HI.U32 R5, R3, R122, RZ ;  /* 0x0000007a03057227 */ /* 0x000fc800078e00ff */
[C---:B------:R-:W-:Y:S02]  /*5bb0*/  IMAD R128, R8.reuse, R9, R128 ;  /* 0x0000000908807224 */ /* 0x040fe400078e0280 */
[----:B------:R-:W-:Y:S02]  /*5bc0*/  IMAD.MOV R11, RZ, RZ, -R2 ;  /* 0x000000ffff0b7224 */ /* 0x000fe400078e0a02 */
[----:B------:R-:W-:Y:S01]  /*5bd0*/  @!P4 IMAD.MOV R146, RZ, RZ, -R146 ;  /* 0x000000ffff92c224 */ /* 0x000fe200078e0a92 */
[----:B------:R-:W-:Y:S01]  /*5be0*/  ISETP.GT.U32.AND P4, PT, R8, R132, PT ;  /* 0x000000840800720c */ /* 0x000fe20003f84070 */
[----:B------:R-:W-:Y:S02]  /*5bf0*/  IMAD.MOV.U32 R2, RZ, RZ, R13 ;  /* 0x000000ffff027224 */ /* 0x000fe400078e000d */
[----:B------:R-:W-:-:S04]  /*5c00*/  IMAD.HI.U32 R9, R3, R120, RZ ;  /* 0x0000007803097227 */ /* 0x000fc800078e00ff */
[----:B------:R-:W-:Y:S02]  /*5c10*/  IMAD.MOV R13, RZ, RZ, -R4 ;  /* 0x000000ffff0d7224 */ /* 0x000fe400078e0a04 */
[----:B------:R-:W-:Y:S02]  /*5c20*/  IMAD.MOV R5, RZ, RZ, -R5 ;  /* 0x000000ffff057224 */ /* 0x000fe400078e0a05 */
[----:B------:R-:W-:Y:S01]  /*5c30*/  @!P2 IMAD.MOV R144, RZ, RZ, -R144 ;  /* 0x000000ffff90a224 */ /* 0x000fe200078e0a90 */
[C---:B------:R-:W-:Y:S01]  /*5c40*/  ISETP.GT.U32.AND P2, PT, R8.reuse, R128, PT ;  /* 0x000000800800720c */ /* 0x040fe20003f44070 */
[----:B------:R-:W-:Y:S02]  /*5c50*/  IMAD.MOV R9, RZ, RZ, -R9 ;  /* 0x000000ffff097224 */ /* 0x000fe400078e0a09 */
[----:B------:R-:W-:Y:S02]  /*5c60*/  IMAD R130, R8, R11, R130 ;  /* 0x0000000b08827224 */ /* 0x000fe400078e0282 */
[----:B------:R-:W-:-:S04]  /*5c70*/  IMAD.HI.U32 R3, R3, R2, RZ ;  /* 0x0000000203037227 */ /* 0x000fc800078e00ff */
[C---:B------:R-:W-:Y:S01]  /*5c80*/  IMAD R124, R8.reuse, R13, R124 ;  /* 0x0000000d087c7224 */ /* 0x040fe200078e027c */
[----:B------:R-:W-:Y:S01]  /*5c90*/  SHF.R.U32.HI R13, RZ, 0x6, R7 ;  /* 0x00000006ff0d7819 */ /* 0x000fe20000011607 */
[C---:B------:R-:W-:Y:S02]  /*5ca0*/  IMAD R122, R8.reuse, R5, R122 ;  /* 0x00000005087a7224 */ /* 0x040fe400078e027a */
[C---:B------:R-:W-:Y:S01]  /*5cb0*/  IMAD R120, R8.reuse, R9, R120 ;  /* 0x0000000908787224 */ /* 0x040fe200078e0278 */
[----:B------:R-:W1:Y:S01]  /*5cc0*/  LDC.64 R4, c[0x0][0x230] ;  /* 0x00008c00ff047b82 */ /* 0x000e620000000a00 */
[----:B------:R-:W-:Y:S01]  /*5cd0*/  IMAD.MOV R3, RZ, RZ, -R3 ;  /* 0x000000ffff037224 */ /* 0x000fe200078e0a03 */
[----:B------:R-:W-:Y:S01]  /*5ce0*/  SGXT.U32 R13, R13, 0x1 ;  /* 0x000000010d0d781a */ /* 0x000fe20000000000 */
[----:B------:R-:W-:Y:S01]  /*5cf0*/  @!P6 IMAD.MOV R154, RZ, RZ, -R154 ;  /* 0x000000ffff9ae224 */ /* 0x000fe200078e0a9a */
[----:B------:R-:W-:Y:S01]  /*5d00*/  ISETP.GT.U32.AND P6, PT, R8, R126, PT ;  /* 0x0000007e0800720c */ /* 0x000fe20003fc4070 */
[--C-:B------:R-:W-:Y:S01]  /*5d10*/  @!P3 IMAD.IADD R140, R140, 0x1, -R8.reuse ;  /* 0x000000018c8cb824 */ /* 0x100fe200078e0a08 */
[----:B------:R-:W-:Y:S01]  /*5d20*/  ISETP.GT.U32.AND P3, PT, R8, R130, PT ;  /* 0x000000820800720c */ /* 0x000fe20003f64070 */
[--C-:B------:R-:W-:Y:S01]  /*5d30*/  @!P0 IMAD.IADD R138, R138, 0x1, -R8.reuse ;  /* 0x000000018a8a8824 */ /* 0x100fe200078e0a08 */
[----:B------:R-:W-:Y:S01]  /*5d40*/  ISETP.GT.U32.AND P0, PT, R8, R124, PT ;  /* 0x0000007c0800720c */ /* 0x000fe20003f04070 */
[--C-:B------:R-:W-:Y:S01]  /*5d50*/  @!P5 IMAD.IADD R136, R136, 0x1, -R8.reuse ;  /* 0x000000018888d824 */ /* 0x100fe200078e0a08 */
[----:B------:R-:W-:Y:S01]  /*5d60*/  ISETP.GT.U32.AND P5, PT, R8, R122, PT ;  /* 0x0000007a0800720c */ /* 0x000fe20003fa4070 */
[----:B------:R-:W-:Y:S01]  /*5d70*/  @!P1 IMAD.IADD R134, R134, 0x1, -R8 ;  /* 0x0000000186869824 */ /* 0x000fe200078e0a08 */
[----:B------:R-:W-:Y:S01]  /*5d80*/  ISETP.GE.AND P1, PT, R23, RZ, PT ;  /* 0x000000ff1700720c */ /* 0x000fe20003f26270 */
[----:B------:R-:W-:Y:S01]  /*5d90*/  IMAD R9, R8, R3, R2 ;  /* 0x0000000308097224 */ /* 0x000fe200078e0202 */
[----:B------:R-:W-:Y:S01]  /*5da0*/  LOP3.LUT R251, R13, 0xa, RZ, 0xfc, !PT ;  /* 0x0000000a0dfb7812 */ /* 0x000fe200078efcff */
[--C-:B------:R-:W-:Y:S01]  /*5db0*/  @!P4 IMAD.IADD R132, R132, 0x1, -R8.reuse ;  /* 0x000000018484c824 */ /* 0x100fe200078e0a08 */
[----:B------:R-:W-:Y:S01]  /*5dc0*/  ISETP.GT.U32.AND P4, PT, R8, R120, PT ;  /* 0x000000780800720c */ /* 0x000fe20003f84070 */
[--C-:B------:R-:W-:Y:S01]  /*5dd0*/  @!P2 IMAD.IADD R128, R128, 0x1, -R8.reuse ;  /* 0x000000018080a824 */ /* 0x100fe200078e0a08 */
[----:B------:R-:W-:Y:S01]  /*5de0*/  ISETP.GT.U32.AND P2, PT, R8, R9, PT ;  /* 0x000000090800720c */ /* 0x000fe20003f44070 */
[--C-:B------:R-:W-:Y:S01]  /*5df0*/  @!P6 IMAD.IADD R126, R126, 0x1, -R8.reuse ;  /* 0x000000017e7ee824 */ /* 0x100fe200078e0a08 */
[----:B------:R-:W-:Y:S01]  /*5e00*/  ISETP.GE.AND P6, PT, R21, RZ, PT ;  /* 0x000000ff1500720c */ /* 0x000fe20003fc6270 */
[--C-:B------:R-:W-:Y:S01]  /*5e10*/  @!P3 IMAD.IADD R130, R130, 0x1, -R8.reuse ;  /* 0x000000018282b824 */ /* 0x100fe200078e0a08 */
[----:B------:R-:W-:Y:S01]  /*5e20*/  ISETP.GE.AND P3, PT, R25, RZ, PT ;  /* 0x000000ff1900720c */ /* 0x000fe20003f66270 */
[--C-:B------:R-:W-:Y:S01]  /*5e30*/  @!P0 IMAD.IADD R124, R124, 0x1, -R8.reuse ;  /* 0x000000017c7c8824 */ /* 0x100fe200078e0a08 */
[----:B------:R-:W-:Y:S01]  /*5e40*/  ISETP.GE.AND P0, PT, R17, RZ, PT ;  /* 0x000000ff1100720c */ /* 0x000fe20003f06270 */
[----:B------:R-:W-:Y:S01]  /*5e50*/  @!P5 IMAD.IADD R122, R122, 0x1, -R8 ;  /* 0x000000017a7ad824 */ /* 0x000fe200078e0a08 */
[----:B------:R-:W-:Y:S01]  /*5e60*/  ISETP.GE.AND P5, PT, R27, RZ, PT ;  /* 0x000000ff1b00720c */ /* 0x000fe20003fa6270 */
[----:B------:R-:W-:Y:S01]  /*5e70*/  @!P1 IMAD.MOV R140, RZ, RZ, -R140 ;  /* 0x000000ffff8c9224 */ /* 0x000fe200078e0a8c */
[----:B------:R-:W-:Y:S01]  /*5e80*/  ISETP.GT.U32.AND P1, PT, R8, R134, PT ;  /* 0x000000860800720c */ /* 0x000fe20003f24070 */
[----:B------:R-:W3:Y:S01]  /*5e90*/  LDC.64 R2, c[0x0][0x238] ;  /* 0x00008e00ff027b82 */ /* 0x000ee20000000a00 */
[--C-:B------:R-:W-:Y:S01]  /*5ea0*/  @!P4 IMAD.IADD R120, R120, 0x1, -R8.reuse ;  /* 0x000000017878c824 */ /* 0x100fe200078e0a08 */
[----:B------:R-:W-:Y:S01]  /*5eb0*/  ISETP.GE.AND P4, PT, R29, RZ, PT ;  /* 0x000000ff1d00720c */ /* 0x000fe20003f86270 */
[----:B------:R-:W-:Y:S01]  /*5ec0*/  @!P2 IMAD.IADD R9, R9, 0x1, -R8 ;  /* 0x000000010909a824 */ /* 0x000fe200078e0a08 */
[C---:B------:R-:W-:Y:S01]  /*5ed0*/  ISETP.GT.U32.AND P2, PT, R8.reuse, R128, PT ;  /* 0x000000800800720c */ /* 0x040fe20003f44070 */
[----:B------:R-:W-:Y:S01]  /*5ee0*/  @!P6 IMAD.MOV R142, RZ, RZ, -R142 ;  /* 0x000000ffff8ee224 */ /* 0x000fe200078e0a8e */
[C---:B------:R-:W-:Y:S01]  /*5ef0*/  ISETP.GT.U32.AND P6, PT, R8.reuse, R120, PT ;  /* 0x000000780800720c */ /* 0x040fe20003fc4070 */
[----:B------:R-:W-:Y:S01]  /*5f00*/  @!P3 IMAD.MOV R138, RZ, RZ, -R138 ;  /* 0x000000ffff8ab224 */ /* 0x000fe200078e0a8a */
[C---:B------:R-:W-:Y:S01]  /*5f10*/  ISETP.GT.U32.AND P3, PT, R8.reuse, R130, PT ;  /* 0x000000820800720c */ /* 0x040fe20003f64070 */
[----:B------:R-:W-:Y:S01]  /*5f20*/  @!P0 IMAD.MOV R136, RZ, RZ, -R136 ;  /* 0x000000ffff888224 */ /* 0x000fe200078e0a88 */
[C---:B------:R-:W-:Y:S01]  /*5f30*/  ISETP.GT.U32.AND P0, PT, R8.reuse, R124, PT ;  /* 0x0000007c0800720c */ /* 0x040fe20003f04070 */
[----:B------:R-:W-:Y:S01]  /*5f40*/  @!P5 IMAD.MOV R132, RZ, RZ, -R132 ;  /* 0x000000ffff84d224 */ /* 0x000fe200078e0a84 */
[----:B------:R-:W-:Y:S01]  /*5f50*/  ISETP.GT.U32.AND P5, PT, R8, R122, PT ;  /* 0x0000007a0800720c */ /* 0x000fe20003fa4070 */
[----:B------:R-:W-:Y:S01]  /*5f60*/  @!P1 IMAD.IADD R134, R134, 0x1, -R8 ;  /* 0x0000000186869824 */ /* 0x000fe200078e0a08 */
[----:B------:R-:W-:Y:S01]  /*5f70*/  ISETP.GE.AND P1, PT, R33, RZ, PT ;  /* 0x000000ff2100720c */ /* 0x000fe20003f26270 */
[----:B------:R-:W-:Y:S01]  /*5f80*/  @!P4 IMAD.MOV R126, RZ, RZ, -R126 ;  /* 0x000000ffff7ec224 */ /* 0x000fe200078e0a7e */
        /* <DEDUP_REMOVED lines=9> */
[----:B---3--:R-:W-:-:S02]  /*6020*/  IMAD R159, R13, R2, RZ ;  /* 0x000000020d9f7224 */ /* 0x008fc400078e02ff */
[----:B------:R-:W-:Y:S01]  /*6030*/  @!P5 IMAD.IADD R122, R122, 0x1, -R8 ;  /* 0x000000017a7ad824 */ /* 0x000fe200078e0a08 */
[----:B------:R-:W-:Y:S01]  /*6040*/  ISETP.GE.AND P5, PT, R37, RZ, PT ;  /* 0x000000ff2500720c */ /* 0x000fe20003fa6270 */
[----:B-1----:R-:W-:Y:S02]  /*6050*/  VIADD R131, R4, 0x1f ;  /* 0x0000001f04837836 */ /* 0x002fe40000000000 */
[----:B------:R-:W-:Y:S01]  /*6060*/  @!P1 IMAD.MOV R134, RZ, RZ, -R134 ;  /* 0x000000ffff869224 */ /* 0x000fe200078e0a86 */
[----:B------:R-:W-:Y:S01]  /*6070*/  ISETP.GE.AND P1, PT, R15, RZ, PT ;  /* 0x000000ff0f00720c */ /* 0x000fe20003f26270 */
[C---:B------:R-:W-:Y:S01]  /*6080*/  IMAD R155, R2.reuse, 0x2, R159 ;  /* 0x00000002029b7824 */ /* 0x040fe200078e029f */
[----:B------:R-:W-:Y:S01]  /*6090*/  STL [R1+0x200], R131 ;  /* 0x0002008301007387 */ /* 0x000fe20000100800 */
[----:B------:R-:W-:Y:S01]  /*60a0*/  @!P4 IMAD.IADD R9, R9, 0x1, -R8 ;  /* 0x000000010909c824 */ /* 0x000fe200078e0a08 */
[----:B------:R-:W-:Y:S01]  /*60b0*/  ISETP.GT.AND P4, PT, R131, 0x1f, PT ;  /* 0x0000001f8300780c */ /* 0x000fe20003f84270 */
[C---:B------:R-:W-:Y:S01]  /*60c0*/  IMAD R151, R2.reuse, 0x2, R155 ;  /* 0x0000000202977824 */ /* 0x040fe200078e029b */
[----:B------:R-:W-:Y:S01]  /*60d0*/  STL [R1+0x498], R159 ;  /* 0x0004989f01007387 */ /* 0x000fe20000100800 */
[----:B------:R-:W-:Y:S01]  /*60e0*/  @!P2 IMAD.MOV R128, RZ, RZ, -R128 ;  /* 0x000000ffff80a224 */ /* 0x000fe200078e0a80 */
[----:B------:R-:W-:Y:S01]  /*60f0*/  ISETP.GE.AND P2, PT, R13, UR4, PT ;  /* 0x000000040d007c0c */ /* 0x000fe2000bf46270 */
[C---:B------:R-:W-:Y:S01]  /*6100*/  IMAD R147, R2.reuse, 0x2, R151 ;  /* 0x0000000202937824 */ /* 0x040fe200078e0297 */
[----:B------:R-:W-:Y:S01]  /*6110*/  SEL R119, RZ, 0x4, !P4 ;  /* 0x00000004ff777807 */ /* 0x000fe20006000000 */
[----:B------:R-:W-:Y:S01]  /*6120*/  IMAD.MOV.U32 R4, RZ, RZ, R9 ;  /* 0x000000ffff047224 */ /* 0x000fe200078e0009 */
[----:B------:R-:W-:Y:S01]  /*6130*/  ISETP.GE.AND P4, PT, R163, UR5, PT ;  /* 0x00000005a3007c0c */ /* 0x000fe2000bf86270 */
[----:B------:R-:W-:Y:S01]  /*6140*/  @!P3 IMAD.MOV R130, RZ, RZ, -R130 ;  /* 0x000000ffff82b224 */ /* 0x000fe200078e0a82 */
[----:B------:R-:W-:Y:S01]  /*6150*/  SEL R123, R119, RZ, !P2 ;  /* 0x000000ff777b7207 */ /* 0x000fe20005000000 */
[----:B------:R-:W-:Y:S01]  /*6160*/  @!P0 IMAD.MOV R124, RZ, RZ, -R124 ;  /* 0x000000ffff7c8224 */ /* 0x000fe200078e0a7c */
[----:B------:R-:W-:Y:S01]  /*6170*/  ISETP.NE.AND P2, PT, R41, RZ, PT ;  /* 0x000000ff2900720c */ /* 0x000fe20003f45270 */
[----:B------:R-:W-:Y:S01]  /*6180*/  @!P5 IMAD.MOV R122, RZ, RZ, -R122 ;  /* 0x000000ffff7ad224 */ /* 0x000fe200078e0a7a */
[----:B------:R-:W-:Y:S01]  /*6190*/  SEL R127, R119, RZ, !P4 ;  /* 0x000000ff777f7207 */ /* 0x000fe20006000000 */
[----:B------:R-:W-:Y:S01]  /*61a0*/  @!P6 IMAD.MOV R120, RZ, RZ, -R120 ;  /* 0x000000ffff78e224 */ /* 0x000fe200078e0a78 */
[C---:B------:R-:W-:Y:S01]  /*61b0*/  SEL R7, R189.reuse, R10, !P2 ;  /* 0x0000000abd077207 */ /* 0x040fe20005000000 */
[C---:B------:R-:W-:Y:S01]  /*61c0*/  IMAD R143, R2.reuse, 0x2, R147 ;  /* 0x00000002028f7824 */ /* 0x040fe200078e0293 */
[C---:B------:R-:W-:Y:S01]  /*61d0*/  SEL R115, R189.reuse, R14, !P2 ;  /* 0x0000000ebd737207 */ /* 0x040fe20005000000 */
[----:B------:R-:W-:Y:S01]  /*61e0*/  @!P1 IMAD.MOV R4, RZ, RZ, -R4 ;  /* 0x000000ffff049224 */ /* 0x000fe200078e0a04 */
[C---:B------:R-:W-:Y:S01]  /*61f0*/  SEL R111, R189.reuse, R16, !P2 ;  /* 0x00000010bd6f7207 */ /* 0x040fe20005000000 */
[----:B------:R-:W-:Y:S01]  /*6200*/  IMAD R139, R2, 0x2, R143 ;  /* 0x00000002028b7824 */ /* 0x000fe200078e028f */
[C---:B------:R-:W-:Y:S01]  /*6210*/  SEL R107, R189.reuse, R18, !P2 ;  /* 0x00000012bd6b7207 */ /* 0x040fe20005000000 */
[----:B------:R-:W-:Y:S01]  /*6220*/  STL [R1+0x490], R155 ;  /* 0x0004909b01007387 */ /* 0x000fe20000100800 */
[C---:B------:R-:W-:Y:S01]  /*6230*/  SEL R103, R189.reuse, R20, !P2 ;  /* 0x00000014bd677207 */ /* 0x040fe20005000000 */
[----:B------:R-:W-:Y:S01]  /*6240*/  ULDC UR5, c[0x0][0x230] ;  /* 0x00008c0000057ab9 */ /* 0x000fe20000000800 */
[C---:B------:R-:W-:Y:S01]  /*6250*/  SEL R99, R189.reuse, R22, !P2 ;  /* 0x00000016bd637207 */ /* 0x040fe20005000000 */
[----:B------:R-:W-:Y:S01]  /*6260*/  STL [R1+0x48c], R151 ;  /* 0x00048c9701007387 */ /* 0x000fe20000100800 */
[----:B------:R-:W-:Y:S01]  /*6270*/  SEL R95, R189, R24, !P2 ;  /* 0x00000018bd5f7207 */ /* 0x000fe20005000000 */
[----:B------:R-:W-:Y:S01]  /*6280*/  IMAD R3, R163, R3, RZ ;  /* 0x00000003a3037224 */ /* 0x000fe200078e02ff */
[C---:B------:R-:W-:Y:S01]  /*6290*/  SEL R91, R189.reuse, R26, !P2 ;  /* 0x0000001abd5b7207 */ /* 0x040fe20005000000 */
[----:B------:R-:W-:Y:S01]  /*62a0*/  STL [R1+0x488], R147 ;  /* 0x0004889301007387 */ /* 0x000fe20000100800 */
[C---:B------:R-:W-:Y:S01]  /*62b0*/  SEL R87, R189.reuse, R28, !P2 ;  /* 0x0000001cbd577207 */ /* 0x040fe20005000000 */
[----:B------:R-:W1:Y:S01]  /*62c0*/  S2UR UR4, SR_CgaCtaId ;  /* 0x00000000000479c3 */ /* 0x000e620000008800 */
[C---:B------:R-:W-:Y:S01]  /*62d0*/  SEL R83, R189.reuse, R30, !P2 ;  /* 0x0000001ebd537207 */ /* 0x040fe20005000000 */
[----:B------:R-:W-:Y:S01]  /*62e0*/  STL [R1+0x494], R143 ;  /* 0x0004948f01007387 */ /* 0x000fe20000100800 */
[----:B------:R-:W-:-:S02]  /*62f0*/  SEL R79, R189, R32, !P2 ;  /* 0x00000020bd4f7207 */ /* 0x000fc40005000000 */
[C---:B------:R-:W-:Y:S01]  /*6300*/  SEL R75, R189.reuse, R34, !P2 ;  /* 0x00000022bd4b7207 */ /* 0x040fe20005000000 */
[----:B------:R-:W-:Y:S01]  /*6310*/  STL [R1+0x204], R139 ;  /* 0x0002048b01007387 */ /* 0x000fe20000100800 */
[C---:B------:R-:W-:Y:S02]  /*6320*/  SEL R71, R189.reuse, R36, !P2 ;  /* 0x00000024bd477207 */ /* 0x040fe40005000000 */
[C---:B------:R-:W-:Y:S02]  /*6330*/  SEL R67, R189.reuse, R38, !P2 ;  /* 0x00000026bd437207 */ /* 0x040fe40005000000 */
[C---:B------:R-:W-:Y:S02]  /*6340*/  SEL R63, R189.reuse, R40, !P2 ;  /* 0x00000028bd3f7207 */ /* 0x040fe40005000000 */
[C---:B------:R-:W-:Y:S02]  /*6350*/  SEL R59, R189.reuse, R42, !P2 ;  /* 0x0000002abd3b7207 */ /* 0x040fe40005000000 */
[----:B------:R-:W-:-:S02]  /*6360*/  SEL R55, R189, R44, !P2 ;  /* 0x0000002cbd377207 */ /* 0x000fc40005000000 */
[C---:B------:R-:W-:Y:S02]  /*6370*/  SEL R51, R189.reuse, R46, !P2 ;  /* 0x0000002ebd337207 */ /* 0x040fe40005000000 */
        /* <DEDUP_REMOVED lines=100> */
[C---:B------:R-:W-:Y:S01]  /*69c0*/  SEL R153, R189.reuse, R136, !P2 ;  /* 0x00000088bd997207 */ /* 0x040fe20005000000 */
[----:B------:R-:W-:Y:S01]  /*69d0*/  IMAD R136, R2, 0x2, R139 ;  /* 0x0000000202887824 */ /* 0x000fe200078e028b */
[----:B------:R-:W-:-:S02]  /*69e0*/  SEL R157, R189, R132, !P2 ;  /* 0x00000084bd9d7207 */ /* 0x000fc40005000000 */
[C---:B------:R-:W-:Y:S01]  /*69f0*/  SEL R161, R189.reuse, R126, !P2 ;  /* 0x0000007ebda17207 */ /* 0x040fe20005000000 */
[C---:B------:R-:W-:Y:S01]  /*6a00*/  IMAD R135, R2.reuse, 0x2, R136 ;  /* 0x0000000202877824 */ /* 0x040fe200078e0288 */
[C---:B------:R-:W-:Y:S01]  /*6a10*/  SEL R165, R189.reuse, R128, !P2 ;  /* 0x00000080bda57207 */ /* 0x040fe20005000000 */
[----:B------:R-:W-:Y:S01]  /*6a20*/  STL [R1+0x210], R136 ;  /* 0x0002108801007387 */ /* 0x000fe20000100800 */
        /* <DEDUP_REMOVED lines=9> */
[----:B------:R-:W-:Y:S01]  /*6ac0*/  IMAD R130, R2, 0x2, R132 ;  /* 0x0000000202827824 */ /* 0x000fe200078e0284 */
[----:B------:R-:W-:Y:S01]  /*6ad0*/  SEL R189, R189, R4, !P2 ;  /* 0x00000004bdbd7207 */ /* 0x000fe20005000000 */
[----:B------:R-:W-:Y:S01]  /*6ae0*/  STL [R1+0x21c], R132 ;  /* 0x00021c8401007387 */ /* 0x000fe20000100800 */
[----:B------:R-:W-:Y:S01]  /*6af0*/  ISETP.GE.AND P2, PT, R6, RZ, PT ;  /* 0x000000ff0600720c */ /* 0x000fe20003f46270 */
[----:B------:R-:W-:Y:S01]  /*6b00*/  IMAD R128, R2, 0x2, R130 ;  /* 0x0000000202807824 */ /* 0x000fe200078e0282 */
[----:B------:R-:W-:Y:S01]  /*6b10*/  ISETP.NE.AND P1, PT, R167, RZ, PT ;  /* 0x000000ffa700720c */ /* 0x000fe20003f25270 */
[----:B------:R-:W-:Y:S01]  /*6b20*/  STL [R1+0x220], R130 ;  /* 0x0002208201007387 */ /* 0x000fe20000100800 */
[----:B------:R-:W-:-:S02]  /*6b30*/  LOP3.LUT R124, R13, 0x4, RZ, 0xfc, !PT ;  /* 0x000000040d7c7812 */ /* 0x000fc400078efcff */
[----:B--2---:R-:W-:Y:S02]  /*6b40*/  LOP3.LUT R6, R13, 0x6, RZ, 0xfc, !PT ;  /* 0x000000060d067812 */ /* 0x004fe400078efcff */
[----:B------:R-:W-:Y:S01]  /*6b50*/  ISETP.GE.AND P5, PT, R124, UR6, PT ;  /* 0x000000067c007c0c */ /* 0x000fe2000bfa6270 */
[----:B------:R-:W-:Y:S01]  /*6b60*/  ULDC UR6, c[0x0][0x230] ;  /* 0x00008c0000067ab9 */ /* 0x000fe20000000800 */
[----:B------:R-:W-:Y:S01]  /*6b70*/  ISETP.GE.AND P6, PT, R6, UR7, PT ;  /* 0x0000000706007c0c */ /* 0x000fe2000bfc6270 */
[----:B------:R-:W-:Y:S01]  /*6b80*/  UMOV UR7, 0x400 ;  /* 0x0000040000077882 */ /* 0x000fe20000000000 */
[----:B------:R-:W-:Y:S01]  /*6b90*/  SEL R120, R119, RZ, !P5 ;  /* 0x000000ff77787207 */ /* 0x000fe20006800000 */
[----:B------:R-:W-:Y:S01]  /*6ba0*/  @!P2 IMAD.MOV R0, RZ, RZ, -R0 ;  /* 0x000000ffff00a224 */ /* 0x000fe200078e0a00 */
[----:B------:R-:W-:Y:S01]  /*6bb0*/  ISETP.NE.U32.AND P0, PT, R123, RZ, PT ;  /* 0x000000ff7b00720c */ /* 0x000fe20003f05070 */
[----:B-1----:R-:W-:Y:S01]  /*6bc0*/  ULEA UR7, UR4, UR7, 0x18 ;  /* 0x0000000704077291 */ /* 0x002fe2000f8ec03f */
[----:B------:R-:W-:-:S02]  /*6bd0*/  @!P1 LOP3.LUT R0, RZ, R167, RZ, 0x33, !PT ;  /* 0x000000a7ff009212 */ /* 0x000fc400078e33ff */
[----:B------:R-:W-:Y:S01]  /*6be0*/  SEL R122, R119, RZ, !P6 ;  /* 0x000000ff777a7207 */ /* 0x000fe20007000000 */
[----:B------:R-:W-:Y:S01]  /*6bf0*/  ULDC UR4, c[0x0][0x230] ;  /* 0x00008c0000047ab9 */ /* 0x000fe20000000800 */
[----:B------:R-:W-:Y:S01]  /*6c00*/  ISETP.NE.U32.AND P6, PT, R120, RZ, PT ;  /* 0x000000ff7800720c */ /* 0x000fe20003fc5070 */
[----:B------:R-:W-:Y:S01]  /*6c10*/  IMAD R138, R0, R5, RZ ;  /* 0x00000005008a7224 */ /* 0x000fe200078e02ff */
[----:B------:R-:W-:Y:S01]  /*6c20*/  ISETP.NE.U32.AND P4, PT, R127, RZ, PT ;  /* 0x000000ff7f00720c */ /* 0x000fe20003f85070 */
[----:B------:R-:W-:Y:S01]  /*6c30*/  IMAD R5, R2, 0x2, R128 ;  /* 0x0000000202057824 */ /* 0x000fe200078e0280 */
[----:B------:R-:W-:Y:S01]  /*6c40*/  LOP3.LUT R126, R13, 0x2, RZ, 0xfc, !PT ;  /* 0x000000020d7e7812 */ /* 0x000fe200078efcff */
[----:B------:R-:W-:Y:S01]  /*6c50*/  IMAD.SHL.U32 R140, R138, 0x4, RZ ;  /* 0x000000048a8c7824 */ /* 0x000fe200078e00ff */
[----:B------:R1:W-:Y:S01]  /*6c60*/  STL [R1+0x354], R138 ;  /* 0x0003548a01007387 */ /* 0x0003e20000100800 */
[----:B------:R-:W-:Y:S01]  /*6c70*/  IMAD R123, R2, 0x2, R5 ;  /* 0x00000002027b7824 */ /* 0x000fe200078e0205 */
[----:B------:R-:W-:Y:S01]  /*6c80*/  ISETP.GE.AND P3, PT, R126, UR5, PT ;  /* 0x000000057e007c0c */ /* 0x000fe2000bf66270 */
[----:B------:R-:W-:Y:S01]  /*6c90*/  IMAD.SHL.U32 R0, R3, 0x4, RZ ;  /* 0x0000000403007824 */ /* 0x000fe200078e00ff */
[----:B------:R-:W-:Y:S01]  /*6ca0*/  IADD3 R228, P2, R140, UR8, RZ ;  /* 0x000000088ce47c10 */ /* 0x000fe2000ff5e0ff */
[----:B------:R-:W-:Y:S01]  /*6cb0*/  IMAD R127, R2, 0x2, R123 ;  /* 0x00000002027f7824 */ /* 0x000fe200078e027b */
[----:B------:R-:W-:Y:S01]  /*6cc0*/  SEL R4, R119, RZ, !P3 ;  /* 0x000000ff77047207 */ /* 0x000fe20005800000 */
[----:B------:R-:W-:Y:S01]  /*6cd0*/  STL [R1+0x224], R128 ;  /* 0x0002248001007387 */ /* 0x000fe20000100800 */
[----:B------:R-:W-:Y:S01]  /*6ce0*/  LEA.HI.X.SX32 R120, R138, UR9, 0x2, P2 ;  /* 0x000000098a787c11 */ /* 0x000fe200090f16ff */
[----:B------:R-:W-:Y:S01]  /*6cf0*/  IMAD R2, R2, 0x2, R127 ;  /* 0x0000000202027824 */ /* 0x000fe200078e027f */
[-C--:B------:R-:W-:Y:S01]  /*6d00*/  LEA R226, P2, R5, R228.reuse, 0x2 ;  /* 0x000000e405e27211 */ /* 0x080fe200078410ff */
[----:B-1----:R-:W-:Y:S01]  /*6d10*/  IMAD.SHL.U32 R138, R139, 0x4, RZ ;  /* 0x000000048b8a7824 */ /* 0x002fe200078e00ff */
[----:B------:R-:W-:Y:S01]  /*6d20*/  LEA R224, P5, R123, R228, 0x2 ;  /* 0x000000e47be07211 */ /* 0x000fe200078a10ff */
[----:B------:R-:W-:Y:S01]  /*6d30*/  STL [R1+0x430], R140 ;  /* 0x0004308c01007387 */ /* 0x000fe20000100800 */
[----:B------:R-:W-:Y:S01]  /*6d40*/  LEA.HI.X.SX32 R227, R5, R120, 0x2, P2 ;  /* 0x0000007805e37211 */ /* 0x000fe200010f16ff */
[----:B------:R-:W-:Y:S01]  /*6d50*/  ULDC UR5, c[0x0][0x240] ;  /* 0x0000900000057ab9 */ /* 0x000fe20000000800 */
[----:B------:R-:W-:Y:S01]  /*6d60*/  LEA R236, P2, R127, R228, 0x2 ;  /* 0x000000e47fec7211 */ /* 0x000fe200078410ff */
[----:B------:R-:W-:Y:S01]  /*6d70*/  STL [R1+0x228], R3 ;  /* 0x0002280301007387 */ /* 0x000fe20000100800 */
[----:B------:R-:W-:Y:S01]  /*6d80*/  LEA.HI.X.SX32 R225, R123, R120, 0x2, P5 ;  /* 0x000000787be17211 */ /* 0x000fe200028f16ff */
[----:B------:R-:W-:Y:S01]  /*6d90*/  IMAD.SHL.U32 R123, R132, 0x4, RZ ;  /* 0x00000004847b7824 */ /* 0x000fe200078e00ff */
[----:B------:R-:W-:Y:S01]  /*6da0*/  LEA R234, P5, R159, R228, 0x2 ;  /* 0x000000e49fea7211 */ /* 0x000fe200078a10ff */
[----:B------:R-:W-:Y:S01]  /*6db0*/  STL [R1+0x4b4], R138 ;  /* 0x0004b48a01007387 */ /* 0x000fe20000100800 */
[----:B------:R-:W-:Y:S01]  /*6dc0*/  LEA.HI.X.SX32 R237, R127, R120, 0x2, P2 ;  /* 0x000000787fed7211 */ /* 0x000fe200010f16ff */
[----:B------:R-:W-:Y:S01]  /*6dd0*/  IMAD.SHL.U32 R127, R135, 0x4, RZ ;  /* 0x00000004877f7824 */ /* 0x000fe200078e00ff */
[----:B------:R-:W-:Y:S01]  /*6de0*/  LEA R244, P2, R155, R228, 0x2 ;  /* 0x000000e49bf47211 */ /* 0x000fe200078410ff */
[----:B------:R-:W-:Y:S01]  /*6df0*/  IMAD R118, R118, UR5, RZ ;  /* 0x0000000576767c24 */ /* 0x000fe2000f8e02ff */
[----:B------:R-:W-:Y:S01]  /*6e00*/  LEA.HI.X.SX32 R235, R159, R120, 0x2, P5 ;  /* 0x000000789feb7211 */ /* 0x000fe200028f16ff */
[----:B------:R-:W-:Y:S01]  /*6e10*/  IMAD R116, R116, UR5, RZ ;  /* 0x0000000574747c24 */ /* 0x000fe2000f8e02ff */
[----:B------:R-:W-:Y:S01]  /*6e20*/  LEA R232, P5, R151, R228, 0x2 ;  /* 0x000000e497e87211 */ /* 0x000fe200078a10ff */
[----:B------:R-:W-:Y:S01]  /*6e30*/  IMAD R115, R115, UR5, RZ ;  /* 0x0000000573737c24 */ /* 0x000fe2000f8e02ff */
[----:B------:R-:W-:Y:S01]  /*6e40*/  ISETP.NE.U32.AND P1, PT, R4, RZ, PT ;  /* 0x000000ff0400720c */ /* 0x000fe20003f25070 */
[----:B------:R-:W-:Y:S01]  /*6e50*/  IMAD.SHL.U32 R4, R136, 0x4, RZ ;  /* 0x0000000488047824 */ /* 0x000fe200078e00ff */
[----:B------:R-:W-:Y:S01]  /*6e60*/  LEA.HI.X.SX32 R245, R155, R120, 0x2, P2 ;  /* 0x000000789bf57211 */ /* 0x000fe200010f16ff */
[----:B------:R-:W-:Y:S01]  /*6e70*/  IMAD R114, R114, UR5, RZ ;  /* 0x0000000572727c24 */ /* 0x000fe2000f8e02ff */
[----:B------:R-:W-:Y:S01]  /*6e80*/  LEA R238, P2, R147, R228, 0x2 ;  /* 0x000000e493ee7211 */ /* 0x000fe200078410ff */
[----:B------:R-:W-:Y:S01]  /*6e90*/  IMAD R111, R111, UR5, RZ ;  /* 0x000000056f6f7c24 */ /* 0x000fe2000f8e02ff */
[----:B------:R-:W-:Y:S01]  /*6ea0*/  LEA.HI.X.SX32 R233, R151, R120, 0x2, P5 ;  /* 0x0000007897e97211 */ /* 0x000fe200028f16ff */
[----:B------:R1:W-:Y:S01]  /*6eb0*/  STL [R1+0x4b0], R4 ;  /* 0x0004b00401007387 */ /* 0x0003e20000100800 */
[----:B------:R-:W-:Y:S01]  /*6ec0*/  LEA R218, P5, R143, R228, 0x2 ;  /* 0x000000e48fda7211 */ /* 0x000fe200078a10ff */
[----:B------:R-:W-:Y:S01]  /*6ed0*/  IMAD R107, R107, UR5, RZ ;  /* 0x000000056b6b7c24 */ /* 0x000fe2000f8e02ff */
[----:B------:R-:W-:Y:S01]  /*6ee0*/  LEA.HI.X.SX32 R239, R147, R120, 0x2, P2 ;  /* 0x0000007893ef7211 */ /* 0x000fe200010f16ff */
[----:B------:R2:W-:Y:S01]  /*6ef0*/  STL [R1+0x4ac], R127 ;  /* 0x0004ac7f01007387 */ /* 0x0005e20000100800 */
[----:B------:R-:W-:Y:S01]  /*6f00*/  ISETP.NE.U32.AND P3, PT, R122, RZ, PT ;  /* 0x000000ff7a00720c */ /* 0x000fe20003f65070 */
[----:B------:R-:W-:Y:S01]  /*6f10*/  IMAD.SHL.U32 R122, R134, 0x4, RZ ;  /* 0x00000004867a7824 */ /* 0x000fe200078e00ff */
[----:B------:R-:W-:Y:S01]  /*6f20*/  IADD3 R230, P2, R138, R228, RZ ;  /* 0x000000e48ae67210 */ /* 0x000fe20007f5e0ff */
[----:B------:R-:W-:Y:S01]  /*6f30*/  IMAD R106, R106, UR5, RZ ;  /* 0x000000056a6a7c24 */ /* 0x000fe2000f8e02ff */
[----:B------:R-:W-:Y:S01]  /*6f40*/  LEA.HI.X.SX32 R219, R143, R120, 0x2, P5 ;  /* 0x000000788fdb7211 */ /* 0x000fe200028f16ff */
[----:B------:R-:W-:Y:S01]  /*6f50*/  IMAD R104, R104, UR5, RZ ;  /* 0x0000000568687c24 */ /* 0x000fe2000f8e02ff */
[----:B-1----:R-:W-:Y:S01]  /*6f60*/  IADD3 R4, P5, R4, R228, RZ ;  /* 0x000000e404047210 */ /* 0x002fe20007fbe0ff */
[----:B------:R1:W-:Y:S01]  /*6f70*/  STL [R1+0x4a8], R122 ;  /* 0x0004a87a01007387 */ /* 0x0003e20000100800 */
[----:B------:R-:W-:Y:S01]  /*6f80*/  LEA.HI.X.SX32 R231, R139, R120, 0x2, P2 ;  /* 0x000000788be77211 */ /* 0x000fe200010f16ff */
[----:B------:R-:W-:Y:S01]  /*6f90*/  IMAD R103, R103, UR5, RZ ;  /* 0x0000000567677c24 */ /* 0x000fe2000f8e02ff */
[----:B------:R-:W-:Y:S01]  /*6fa0*/  IADD3 R220, P2, R127, R228, RZ ;  /* 0x000000e47fdc7210 */ /* 0x000fe20007f5e0ff */
[----:B------:R-:W-:Y:S01]  /*6fb0*/  STL [R1+0x4a4], R123 ;  /* 0x0004a47b01007387 */ /* 0x000fe20000100800 */
[----:B------:R-:W-:Y:S01]  /*6fc0*/  LEA.HI.X.SX32 R5, R136, R120, 0x2, P5 ;  /* 0x0000007888057211 */ /* 0x000fe200028f16ff */
[----:B--2---:R-:W-:Y:S01]  /*6fd0*/  IMAD R127, R7, UR5, RZ ;  /* 0x00000005077f7c24 */ /* 0x004fe2000f8e02ff */
[----:B------:R-:W-:Y:S01]  /*6fe0*/  IADD3 R240, P5, R122, R228, RZ ;  /* 0x000000e47af07210 */ /* 0x000fe20007fbe0ff */
[----:B------:R-:W-:Y:S01]  /*6ff0*/  IMAD R99, R99, UR5, RZ ;  /* 0x0000000563637c24 */ /* 0x000fe2000f8e02ff */
[----:B------:R-:W-:Y:S01]  /*7000*/  LEA.HI.X.SX32 R221, R135, R120, 0x2, P2 ;  /* 0x0000007887dd7211 */ /* 0x000fe200010f16ff */
[----:B-1----:R-:W-:Y:S01]  /*7010*/  IMAD.SHL.U32 R122, R130, 0x4, RZ ;  /* 0x00000004827a7824 */ /* 0x002fe200078e00ff */
[----:B------:R-:W-:Y:S01]  /*7020*/  IADD3 R242, P2, R123, R228, RZ ;  /* 0x000000e47bf27210 */ /* 0x000fe20007f5e0ff */
[----:B------:R-:W-:Y:S01]  /*7030*/  IMAD R98, R98, UR5, RZ ;  /* 0x0000000562627c24 */ /* 0x000fe2000f8e02ff */
[----:B------:R-:W-:Y:S01]  /*7040*/  LEA.HI.X.SX32 R241, R134, R120, 0x2, P5 ;  /* 0x0000007886f17211 */ /* 0x000fe200028f16ff */
[----:B------:R-:W-:Y:S01]  /*7050*/  IMAD R94, R94, UR5, RZ ;  /* 0x000000055e5e7c24 */ /* 0x000fe2000f8e02ff */
[----:B------:R-:W-:Y:S01]  /*7060*/  IADD3 R222, P5, R122, R228, RZ ;  /* 0x000000e47ade7210 */ /* 0x000fe20007fbe0ff */
[----:B------:R1:W-:Y:S01]  /*7070*/  STL [R1+0x4a0], R122 ;  /* 0x0004a07a01007387 */ /* 0x0003e20000100800 */
[----:B------:R-:W-:Y:S01]  /*7080*/  LEA.HI.X.SX32 R243, R132, R120, 0x2, P2 ;  /* 0x0000007884f37211 */ /* 0x000fe200010f16ff */
[----:B------:R-:W-:Y:S01]  /*7090*/  IMAD R92, R92, UR5, RZ ;  /* 0x000000055c5c7c24 */ /* 0x000fe2000f8e02ff */
[----:B------:R-:W-:Y:S01]  /*70a0*/  LEA R178, P2, R2, R228, 0x2 ;  /* 0x000000e402b27211 */ /* 0x000fe200078410ff */
[----:B------:R-:W-:Y:S01]  /*70b0*/  IMAD R91, R91, UR5, RZ ;  /* 0x000000055b5b7c24 */ /* 0x000fe2000f8e02ff */
[-C--:B------:R-:W-:Y:S01]  /*70c0*/  LEA.HI.X.SX32 R223, R130, R120.reuse, 0x2, P5 ;  /* 0x0000007882df7211 */ /* 0x080fe200028f16ff */
[----:B------:R-:W-:Y:S01]  /*70d0*/  IMAD R90, R90, UR5, RZ ;  /* 0x000000055a5a7c24 */ /* 0x000fe2000f8e02ff */
[----:B------:R-:W-:Y:S01]  /*70e0*/  IADD3 R216, P5, R0, UR10, RZ ;  /* 0x0000000a00d87c10 */ /* 0x000fe2000ffbe0ff */
[----:B------:R-:W-:Y:S01]  /*70f0*/  IMAD R88, R88, UR5, RZ ;  /* 0x0000000558587c24 */ /* 0x000fe2000f8e02ff */
[----:B------:R-:W-:Y:S01]  /*7100*/  LEA.HI.X.SX32 R179, R2, R120, 0x2, P2 ;  /* 0x0000007802b37211 */ /* 0x000fe200010f16ff */
[----:B-1----:R-:W-:Y:S01]  /*7110*/  IMAD.SHL.U32 R122, R128, 0x4, RZ ;  /* 0x00000004807a7824 */ /* 0x002fe200078e00ff */
[----:B------:R-:W-:Y:S01]  /*7120*/  LEA.HI.X.SX32 R7, R3, UR11, 0x2, P5 ;  /* 0x0000000b03077c11 */ /* 0x000fe2000a8f16ff */
[----:B------:R-:W-:Y:S01]  /*7130*/  IMAD R87, R87, UR5, RZ ;  /* 0x0000000557577c24 */ /* 0x000fe2000f8e02ff */
[C---:B------:R-:W-:Y:S01]  /*7140*/  LEA R2, P5, R127.reuse, R216, 0x2 ;  /* 0x000000d87f027211 */ /* 0x040fe200078a10ff */
[----:B------:R-:W-:Y:S01]  /*7150*/  IMAD R86, R86, UR5, RZ ;  /* 0x0000000556567c24 */ /* 0x000fe2000f8e02ff */
[----:B------:R1:W-:Y:S01]  /*7160*/  STL [R1+0x49c], R122 ;  /* 0x00049c7a01007387 */ /* 0x0003e20000100800 */
[----:B------:R-:W-:Y:S01]  /*7170*/  IADD3 R228, P2, R122, R228, RZ ;  /* 0x000000e47ae47210 */ /* 0x000fe20007f5e0ff */
[----:B------:R-:W-:Y:S01]  /*7180*/  IMAD R84, R84, UR5, RZ ;  /* 0x0000000554547c24 */ /* 0x000fe2000f8e02ff */
[----:B------:R-:W-:Y:S01]  /*7190*/  LEA.HI.X.SX32 R3, R127, R7, 0x2, P5 ;  /* 0x000000077f037211 */ /* 0x000fe200028f16ff */
[----:B------:R2:W-:Y:S01]  /*71a0*/  STL [R1+0x53c], R0 ;  /* 0x00053c0001007387 */ /* 0x0005e20000100800 */
[----:B------:R-:W-:Y:S01]  /*71b0*/  LEA.HI.X.SX32 R229, R128, R120, 0x2, P2 ;  /* 0x0000007880e57211 */ /* 0x000fe200010f16ff */
[----:B------:R-:W-:Y:S01]  /*71c0*/  IMAD R83, R83, UR5, RZ ;  /* 0x0000000553537c24 */ /* 0x000fe2000f8e02ff */
[----:B------:R-:W-:Y:S01]  /*71d0*/  ISETP.GE.AND P5, PT, R251, UR12, PT ;  /* 0x0000000cfb007c0c */ /* 0x000fe2000bfa6270 */
[----:B------:R-:W-:Y:S01]  /*71e0*/  STL [R1+0x244], R127 ;  /* 0x0002447f01007387 */ /* 0x000fe20000100800 */
[C---:B------:R-:W-:Y:S01]  /*71f0*/  LOP3.LUT R123, R13.reuse, 0xe, RZ, 0xfc, !PT ;  /* 0x0000000e0d7b7812 */ /* 0x040fe200078efcff */
[----:B------:R-:W-:Y:S01]  /*7200*/  ULDC UR12, c[0x0][0x230] ;  /* 0x00008c00000c7ab9 */ /* 0x000fe20000000800 */
[C---:B-1----:R-:W-:Y:S01]  /*7210*/  LOP3.LUT R122, R13.reuse, 0xc, RZ, 0xfc, !PT ;  /* 0x0000000c0d7a7812 */ /* 0x042fe200078efcff */
[----:B------:R-:W-:Y:S01]  /*7220*/  STL.64 [R1+0xa8], R178 ;  /* 0x0000a8b201007387 */ /* 0x000fe20000100a00 */
[----:B------:R-:W-:Y:S01]  /*7230*/  IMAD R82, R82, UR5, RZ ;  /* 0x0000000552527c24 */ /* 0x000fe2000f8e02ff */
[----:B--2---:R-:W-:Y:S01]  /*7240*/  LOP3.LUT R0, R13, 0x8, RZ, 0xfc, !PT ;  /* 0x000000080d007812 */ /* 0x004fe200078efcff */
[----:B------:R-:W-:Y:S01]  /*7250*/  IMAD R80, R80, UR5, RZ ;  /* 0x0000000550507c24 */ /* 0x000fe2000f8e02ff */
[----:B------:R1:W-:Y:S01]  /*7260*/  STL.64 [R1+0x568], R2 ;  /* 0x0005680201007387 */ /* 0x0003e20000100a00 */
[----:B------:R-:W-:Y:S01]  /*7270*/  IMAD R79, R79, UR5, RZ ;  /* 0x000000054f4f7c24 */ /* 0x000fe2000f8e02ff */
[----:B------:R-:W-:Y:S01]  /*7280*/  ISETP.GE.AND P2, PT, R0, UR6, PT ;  /* 0x0000000600007c0c */ /* 0x000fe2000bf46270 */
[----:B------:R-:W-:Y:S01]  /*7290*/  VIADD R0, R12, UR7 ;  /* 0x000000070c007c36 */ /* 0x000fe20008000000 */
[----:B------:R-:W-:Y:S01]  /*72a0*/  ULDC UR6, c[0x0][0x230] ;  /* 0x00008c0000067ab9 */ /* 0x000fe20000000800 */
[----:B------:R-:W-:Y:S01]  /*72b0*/  IMAD R78, R78, UR5, RZ ;  /* 0x000000054e4e7c24 */ /* 0x000fe2000f8e02ff */
[C---:B------:R-:W-:Y:S01]  /*72c0*/  SEL R120, R119.reuse, RZ, !P2 ;  /* 0x000000ff77787207 */ /* 0x040fe20005000000 */
[----:B------:R-:W-:Y:S01]  /*72d0*/  IMAD R76, R76, UR5, RZ ;  /* 0x000000054c4c7c24 */ /* 0x000fe2000f8e02ff */
[----:B------:R-:W-:Y:S01]  /*72e0*/  ISETP.GE.AND P2, PT, R122, UR13, PT ;  /* 0x0000000d7a007c0c */ /* 0x000fe2000bf46270 */
[----:B------:R-:W-:Y:S01]  /*72f0*/  @!PT LDS RZ, [RZ] ;  /* 0x00000000fffff984 */ /* 0x000fe20000000800 */
[----:B------:R-:W-:Y:S01]  /*7300*/  @!PT LDS RZ, [RZ] ;  /* 0x00000000fffff984 */ /* 0x000fe20000000800 */
[----:B------:R-:W-:Y:S01]  /*7310*/  @!PT LDS RZ, [RZ] ;  /* 0x00000000fffff984 */ /* 0x000fe20000000800 */
[----:B------:R-:W-:Y:S01]  /*7320*/  LDGSTS.E [R0+0x30000], desc[UR28][R234.64], P0 ;  /* 0x30000000ea007fae */ /* 0x000fe2000812185c */
[----:B------:R-:W-:Y:S01]  /*7330*/  SEL R122, R119, RZ, !P5 ;  /* 0x000000ff777a7207 */ /* 0x000fe20006800000 */
[----:B------:R-:W-:Y:S01]  /*7340*/  ULDC UR13, c[0x0][0x230] ;  /* 0x00008c00000d7ab9 */ /* 0x000fe20000000800 */
[----:B------:R-:W-:Y:S01]  /*7350*/  ISETP.GE.AND P5, PT, R123, UR14, PT ;  /* 0x0000000e7b007c0c */ /* 0x000fe2000bfa6270 */
[----:B------:R2:W-:Y:S01]  /*7360*/  LDGSTS.E [R0+0x30008], desc[UR28][R244.64], P1 ;  /* 0x30008000f4007fae */ /* 0x0005e2000892185c */
[----:B------:R-:W-:Y:S01]  /*7370*/  ISETP.NE.U32.AND P0, PT, R120, RZ, PT ;  /* 0x000000ff7800720c */ /* 0x000fe20003f05070 */
[----:B------:R-:W-:Y:S01]  /*7380*/  IMAD R75, R75, UR5, RZ ;  /* 0x000000054b4b7c24 */ /* 0x000fe2000f8e02ff */
[C---:B------:R-:W-:Y:S01]  /*7390*/  SEL R120, R119.reuse, RZ, !P2 ;  /* 0x000000ff77787207 */ /* 0x040fe20005000000 */
[----:B------:R2:W-:Y:S01]  /*73a0*/  STL [R1+0xc4], R0 ;  /* 0x0000c40001007387 */ /* 0x0005e20000100800 */
[----:B------:R-:W-:Y:S01]  /*73b0*/  ISETP.NE.U32.AND P2, PT, R122, RZ, PT ;  /* 0x000000ff7a00720c */ /* 0x000fe20003f45070 */
[----:B------:R-:W-:Y:S01]  /*73c0*/  IMAD R74, R74, UR5, RZ ;  /* 0x000000054a4a7c24 */ /* 0x000fe2000f8e02ff */
[----:B------:R-:W-:Y:S01]  /*73d0*/  SEL R122, R119, RZ, !P5 ;  /* 0x000000ff777a7207 */ /* 0x000fe20006800000 */
[----:B------:R-:W-:Y:S01]  /*73e0*/  STL.64 [R1+0x570], R234 ;  /* 0x000570ea01007387 */ /* 0x000fe20000100a00 */
[----:B-1----:R-:W-:Y:S01]  /*73f0*/  LOP3.LUT R2, R12, 0x10, RZ, 0x3c, !PT ;  /* 0x000000100c027812 */ /* 0x002fe200078e3cff */
[----:B------:R-:W-:Y:S01]  /*7400*/  IMAD R72, R72, UR5, RZ ;  /* 0x0000000548487c24 */ /* 0x000fe2000f8e02ff */
[----:B------:R-:W-:Y:S01]  /*7410*/  ISETP.NE.U32.AND P1, PT, R122, RZ, PT ;  /* 0x000000ff7a00720c */ /* 0x000fe20003f25070 */
[----:B------:R-:W-:Y:S01]  /*7420*/  STL.64 [R1+0x578], R244 ;  /* 0x000578f401007387 */ /* 0x000fe20000100a00 */
[----:B------:R-:W-:Y:S01]  /*7430*/  ISETP.NE.U32.AND P5, PT, R120, RZ, PT ;  /* 0x000000ff7800720c */ /* 0x000fe20003fa5070 */
[----:B------:R-:W-:Y:S01]  /*7440*/  VIADD R122, R2, UR7 ;  /* 0x00000007027a7c36 */ /* 0x000fe20008000000 */
[C---:B--2---:R-:W-:Y:S01]  /*7450*/  LOP3.LUT R0, R13.reuse, 0x10, RZ, 0xfc, !PT ;  /* 0x000000100d007812 */ /* 0x044fe200078efcff */
[----:B------:R1:W-:Y:S01]  /*7460*/  STL [R1+0x52c], R2 ;  /* 0x00052c0201007387 */ /* 0x0003e20000100800 */
[----:B------:R-:W-:Y:S01]  /*7470*/  LOP3.LUT R120, R13, 0x12, RZ, 0xfc, !PT ;  /* 0x000000120d787812 */ /* 0x000fe200078efcff */
[----:B------:R-:W-:Y:S01]  /*7480*/  IMAD R71, R71, UR5, RZ ;  /* 0x0000000547477c24 */ /* 0x000fe2000f8e02ff */
[C---:B------:R-:W-:Y:S01]  /*7490*/  LOP3.LUT R3, R13.reuse, 0x14, RZ, 0xfc, !PT ;  /* 0x000000140d037812 */ /* 0x040fe200078efcff */
[----:B------:R-:W-:Y:S01]  /*74a0*/  LDGSTS.E [R122+0x30000], desc[UR28][R232.64], P6 ;  /* 0x30000000e87a7fae */ /* 0x000fe2000b12185c */
[----:B------:R-:W-:Y:S01]  /*74b0*/  ISETP.GE.AND P6, PT, R0, UR4, PT ;  /* 0x0000000400007c0c */ /* 0x000fe2000bfc6270 */
[----:B------:R-:W-:Y:S01]  /*74c0*/  ULDC UR4, c[0x0][0x230] ;  /* 0x00008c0000047ab9 */ /* 0x000fe20000000800 */
[----:B------:R-:W-:Y:S01]  /*74d0*/  LOP3.LUT R0, R12, 0x20, RZ, 0x3c, !PT ;  /* 0x000000200c007812 */ /* 0x000fe200078e3cff */
[----:B------:R-:W-:Y:S01]  /*74e0*/  STL [R1+0xb8], R122 ;  /* 0x0000b87a01007387 */ /* 0x000fe20000100800 */
[----:B------:R-:W-:Y:S01]  /*74f0*/  IMAD R70, R70, UR5, RZ ;  /* 0x0000000546467c24 */ /* 0x000fe2000f8e02ff */
[----:B-1----:R-:W-:Y:S01]  /*7500*/  LOP3.LUT R2, R13, 0x16, RZ, 0xfc, !PT ;  /* 0x000000160d027812 */ /* 0x002fe200078efcff */
[----:B------:R-:W-:Y:S01]  /*7510*/  IMAD R68, R68, UR5, RZ ;  /* 0x0000000544447c24 */ /* 0x000fe2000f8e02ff */
[----:B------:R-:W-:Y:S01]  /*7520*/  STL [R1+0x564], R233 ;  /* 0x000564e901007387 */ /* 0x000fe20000100800 */
[----:B------:R-:W-:-:S02]  /*7530*/  IMAD R67, R67, UR5, RZ ;  /* 0x0000000543437c24 */ /* 0x000fc4000f8e02ff */
[----:B------:R-:W-:Y:S01]  /*7540*/  IMAD R66, R66, UR5, RZ ;  /* 0x0000000542427c24 */ /* 0x000fe2000f8e02ff */
[----:B------:R-:W-:Y:S01]  /*7550*/  STL [R1+0x590], R232 ;  /* 0x000590e801007387 */ /* 0x000fe20000100800 */
[----:B------:R-:W-:Y:S02]  /*7560*/  IMAD R64, R64, UR5, RZ ;  /* 0x0000000540407c24 */ /* 0x000fe4000f8e02ff */
[----:B------:R-:W-:Y:S01]  /*7570*/  IMAD R63, R63, UR5, RZ ;  /* 0x000000053f3f7c24 */ /* 0x000fe2000f8e02ff */
[----:B------:R-:W-:Y:S01]  /*7580*/  STL [R1+0x558], R238 ;  /* 0x000558ee01007387 */ /* 0x000fe20000100800 */
[----:B------:R-:W-:Y:S02]  /*7590*/  IMAD R62, R62, UR5, RZ ;  /* 0x000000053e3e7c24 */ /* 0x000fe4000f8e02ff */
[----:B------:R-:W-:Y:S01]  /*75a0*/  IMAD R60, R60, UR5, RZ ;  /* 0x000000053c3c7c24 */ /* 0x000fe2000f8e02ff */
[----:B------:R-:W-:Y:S01]  /*75b0*/  STL [R1+0x550], R239 ;  /* 0x000550ef01007387 */ /* 0x000fe20000100800 */
[----:B------:R-:W-:-:S02]  /*75c0*/  IMAD R59, R59, UR5, RZ ;  /* 0x000000053b3b7c24 */ /* 0x000fc4000f8e02ff */
[----:B------:R-:W-:Y:S01]  /*75d0*/  IMAD R58, R58, UR5, RZ ;  /* 0x000000053a3a7c24 */ /* 0x000fe2000f8e02ff */
[----:B------:R1:W-:Y:S01]  /*75e0*/  STL [R1+0x528], R0 ;  /* 0x0005280001007387 */ /* 0x0003e20000100800 */
[----:B------:R-:W-:Y:S02]  /*75f0*/  IMAD R171, R56, UR5, RZ ;  /* 0x0000000538ab7c24 */ /* 0x000fe4000f8e02ff */
[----:B------:R-:W-:Y:S01]  /*7600*/  IMAD R156, R55, UR5, RZ ;  /* 0x00000005379c7c24 */ /* 0x000fe2000f8e02ff */
[----:B------:R2:W-:Y:S01]  /*7610*/  LDGSTS.E [R122+0x30008], desc[UR28][R238.64], P3 ;  /* 0x30008000ee7a7fae */ /* 0x0005e2000992185c */
[----:B------:R-:W-:Y:S01]  /*7620*/  ISETP.GE.AND P3, PT, R120, UR6, PT ;  /* 0x0000000678007c0c */ /* 0x000fe2000bf66270 */
[----:B------:R-:W-:Y:S01]  /*7630*/  ULDC UR6, c[0x0][0x230] ;  /* 0x00008c0000067ab9 */ /* 0x000fe20000000800 */
[----:B------:R-:W-:Y:S01]  /*7640*/  SEL R120, R119, RZ, !P6 ;  /* 0x000000ff77787207 */ /* 0x000fe20007000000 */
[----:B------:R-:W-:Y:S01]  /*7650*/  IMAD R170, R54, UR5, RZ ;  /* 0x0000000536aa7c24 */ /* 0x000fe2000f8e02ff */
[----:B------:R-:W-:Y:S01]  /*7660*/  ISETP.GE.AND P6, PT, R3, UR12, PT ;  /* 0x0000000c03007c0c */ /* 0x000fe2000bfc6270 */
[----:B-1----:R-:W-:Y:S01]  /*7670*/  VIADD R0, R0, UR7 ;  /* 0x0000000700007c36 */ /* 0x002fe20008000000 */
[----:B------:R-:W-:Y:S01]  /*7680*/  LOP3.LUT R3, R13, 0x1a, RZ, 0xfc, !PT ;  /* 0x0000001a0d037812 */ /* 0x000fe200078efcff */
[----:B------:R-:W-:Y:S01]  /*7690*/  ULDC UR12, c[0x0][0x230] ;  /* 0x00008c00000c7ab9 */ /* 0x000fe20000000800 */
[----:B------:R-:W-:-:S02]  /*76a0*/  IMAD R158, R52, UR5, RZ ;  /* 0x00000005349e7c24 */ /* 0x000fc4000f8e02ff */
[----:B------:R-:W-:Y:S01]  /*76b0*/  LDGSTS.E [R0+0x30000], desc[UR28][R218.64], P0 ;  /* 0x30000000da007fae */ /* 0x000fe2000812185c */
[----:B------:R-:W-:Y:S01]  /*76c0*/  ISETP.NE.U32.AND P0, PT, R120, RZ, PT ;  /* 0x000000ff7800720c */ /* 0x000fe20003f05070 */
[----:B------:R-:W-:Y:S01]  /*76d0*/  IMAD R168, R51, UR5, RZ ;  /* 0x0000000533a87c24 */ /* 0x000fe2000f8e02ff */
[C---:B------:R-:W-:Y:S01]  /*76e0*/  SEL R120, R119.reuse, RZ, !P6 ;  /* 0x000000ff77787207 */ /* 0x040fe20007000000 */
[----:B------:R1:W-:Y:S01]  /*76f0*/  STL [R1+0xb4], R0 ;  /* 0x0000b40001007387 */ /* 0x0003e20000100800 */
[----:B--2---:R-:W-:Y:S01]  /*7700*/  SEL R122, R119, RZ, !P3 ;  /* 0x000000ff777a7207 */ /* 0x004fe20005800000 */
[----:B------:R-:W-:Y:S01]  /*7710*/  IMAD R160, R50, UR5, RZ ;  /* 0x0000000532a07c24 */ /* 0x000fe2000f8e02ff */
[----:B------:R-:W-:Y:S01]  /*7720*/  ISETP.GE.AND P3, PT, R2, UR13, PT ;  /* 0x0000000d02007c0c */ /* 0x000fe2000bf66270 */
[----:B------:R1:W-:Y:S01]  /*7730*/  LDGSTS.E [R0+0x30008], desc[UR28][R230.64], P2 ;  /* 0x30008000e6007fae */ /* 0x0003e2000912185c */
[----:B------:R-:W-:Y:S01]  /*7740*/  ISETP.NE.U32.AND P2, PT, R120, RZ, PT ;  /* 0x000000ff7800720c */ /* 0x000fe20003f45070 */
[----:B------:R-:W-:Y:S01]  /*7750*/  IMAD R167, R48, UR5, RZ ;  /* 0x0000000530a77c24 */ /* 0x000fe2000f8e02ff */
[----:B------:R-:W-:Y:S01]  /*7760*/  LOP3.LUT R2, R13, 0x18, RZ, 0xfc, !PT ;  /* 0x000000180d027812 */ /* 0x000fe200078efcff */
[----:B------:R-:W-:Y:S01]  /*7770*/  STL [R1+0x554], R218 ;  /* 0x000554da01007387 */ /* 0x000fe20000100800 */
[----:B------:R-:W-:Y:S01]  /*7780*/  ISETP.NE.U32.AND P6, PT, R122, RZ, PT ;  /* 0x000000ff7a00720c */ /* 0x000fe20003fc5070 */
[----:B------:R-:W-:Y:S01]  /*7790*/  IMAD R162, R47, UR5, RZ ;  /* 0x000000052fa27c24 */ /* 0x000fe2000f8e02ff */
[----:B------:R-:W-:Y:S01]  /*77a0*/  SEL R122, R119, RZ, !P3 ;  /* 0x000000ff777a7207 */ /* 0x000fe20005800000 */
[----:B------:R-:W-:Y:S01]  /*77b0*/  STL [R1+0x54c], R219 ;  /* 0x00054cdb01007387 */ /* 0x000fe20000100800 */
[----:B------:R-:W-:-:S02]  /*77c0*/  IMAD R166, R46, UR5, RZ ;  /* 0x000000052ea67c24 */ /* 0x000fc4000f8e02ff */
[----:B------:R-:W-:Y:S01]  /*77d0*/  ISETP.NE.U32.AND P3, PT, R122, RZ, PT ;  /* 0x000000ff7a00720c */ /* 0x000fe20003f65070 */
[----:B------:R-:W-:Y:S01]  /*77e0*/  STL [R1+0x560], R230 ;  /* 0x000560e601007387 */ /* 0x000fe20000100800 */
[----:B-1----:R-:W-:Y:S01]  /*77f0*/  LOP3.LUT R0, R12, 0x30, RZ, 0x3c, !PT ;  /* 0x000000300c007812 */ /* 0x002fe200078e3cff */
[----:B------:R-:W-:Y:S02]  /*7800*/  IMAD R164, R44, UR5, RZ ;  /* 0x000000052ca47c24 */ /* 0x000fe4000f8e02ff */
[----:B------:R-:W-:Y:S01]  /*7810*/  STL [R1+0x55c], R231 ;  /* 0x00055ce701007387 */ /* 0x000fe20000100800 */
[----:B------:R-:W-:Y:S02]  /*7820*/  IMAD R163, R43, UR5, RZ ;  /* 0x000000052ba37c24 */ /* 0x000fe4000f8e02ff */
[----:B------:R-:W-:Y:S01]  /*7830*/  VIADD R120, R0, UR7 ;  /* 0x0000000700787c36 */ /* 0x000fe20008000000 */
[----:B------:R1:W-:Y:S01]  /*7840*/  STL [R1+0x524], R0 ;  /* 0x0005240001007387 */ /* 0x0003e20000100800 */
[----:B------:R-:W-:-:S02]  /*7850*/  IMAD R159, R42, UR5, RZ ;  /* 0x000000052a9f7c24 */ /* 0x000fc4000f8e02ff */
[----:B------:R-:W-:Y:S01]  /*7860*/  IMAD R155, R40, UR5, RZ ;  /* 0x00000005289b7c24 */ /* 0x000fe2000f8e02ff */
[----:B------:R2:W-:Y:S01]  /*7870*/  LDGSTS.E [R120+0x30000], desc[UR28][R4.64], P5 ;  /* 0x3000000004787fae */ /* 0x0005e2000a92185c */
[----:B------:R-:W-:Y:S01]  /*7880*/  ISETP.GE.AND P5, PT, R2, UR4, PT ;  /* 0x0000000402007c0c */ /* 0x000fe2000bfa6270 */
[----:B------:R-:W-:Y:S01]  /*7890*/  UIADD3 UR4, UR20, -0x20, URZ ;  /* 0xffffffe014047890 */ /* 0x000fe2000fffe03f */
[----:B------:R-:W-:Y:S01]  /*78a0*/  LOP3.LUT R2, R12, 0x40, RZ, 0x3c, !PT ;  /* 0x000000400c027812 */ /* 0x000fe200078e3cff */
[----:B------:R-:W-:Y:S01]  /*78b0*/  STL [R1+0xb0], R120 ;  /* 0x0000b07801007387 */ /* 0x000fe20000100800 */
[----:B------:R-:W-:Y:S01]  /*78c0*/  IMAD R151, R39, UR5, RZ ;  /* 0x0000000527977c24 */ /* 0x000fe2000f8e02ff */
[----:B-1----:R-:W-:Y:S01]  /*78d0*/  LOP3.LUT R0, R13, 0x1c, RZ, 0xfc, !PT ;  /* 0x0000001c0d007812 */ /* 0x002fe200078efcff */
[----:B------:R-:W-:Y:S01]  /*78e0*/  IMAD R147, R38, UR5, RZ ;  /* 0x0000000526937c24 */ /* 0x000fe2000f8e02ff */
[----:B------:R2:W-:Y:S01]  /*78f0*/  STL.64 [R1+0x580], R4 ;  /* 0x0005800401007387 */ /* 0x0005e20000100a00 */
[----:B------:R-:W-:-:S02]  /*7900*/  VIADD R252, R2, UR7 ;  /* 0x0000000702fc7c36 */ /* 0x000fc40008000000 */
[----:B------:R-:W-:Y:S01]  /*7910*/  IMAD R146, R36, UR5, RZ ;  /* 0x0000000524927c24 */ /* 0x000fe2000f8e02ff */
[----:B------:R-:W-:Y:S01]  /*7920*/  STL.64 [R1+0x588], R220 ;  /* 0x000588dc01007387 */ /* 0x000fe20000100a00 */
[----:B------:R-:W-:Y:S02]  /*7930*/  IMAD R143, R35, UR5, RZ ;  /* 0x00000005238f7c24 */ /* 0x000fe4000f8e02ff */
[----:B------:R-:W-:Y:S01]  /*7940*/  IMAD R142, R34, UR5, RZ ;  /* 0x00000005228e7c24 */ /* 0x000fe2000f8e02ff */
[----:B------:R1:W-:Y:S01]  /*7950*/  STL [R1+0x520], R2 ;  /* 0x0005200201007387 */ /* 0x0003e20000100800 */
[----:B------:R-:W-:Y:S02]  /*7960*/  IMAD R139, R32, UR5, RZ ;  /* 0x00000005208b7c24 */ /* 0x000fe4000f8e02ff */
[----:B------:R-:W-:Y:S01]  /*7970*/  IMAD R135, R31, UR5, RZ ;  /* 0x000000051f877c24 */ /* 0x000fe2000f8e02ff */
[----:B------:R3:W-:Y:S01]  /*7980*/  LDGSTS.E [R120+0x30008], desc[UR28][R220.64], P1 ;  /* 0x30008000dc787fae */ /* 0x0007e2000892185c */
[----:B------:R-:W-:Y:S01]  /*7990*/  ISETP.GE.AND P1, PT, R3, UR6, PT ;  /* 0x0000000603007c0c */ /* 0x000fe2000bf26270 */
[----:B------:R-:W-:Y:S01]  /*79a0*/  ULDC UR6, c[0x0][0x230] ;  /* 0x00008c0000067ab9 */ /* 0x000fe20000000800 */
[----:B--2---:R-:W-:Y:S01]  /*79b0*/  IMAD R5, R110, UR5, RZ ;  /* 0x000000056e057c24 */ /* 0x004fe2000f8e02ff */
[----:B------:R-:W-:Y:S01]  /*79c0*/  LDGSTS.E [R252+0x30000], desc[UR28][R240.64], P0 ;  /* 0x30000000f0fc7fae */ /* 0x000fe2000812185c */
[----:B------:R-:W-:Y:S01]  /*79d0*/  SEL R122, R119, RZ, !P1 ;  /* 0x000000ff777a7207 */ /* 0x000fe20004800000 */
[----:B------:R-:W-:Y:S01]  /*79e0*/  IMAD R4, R108, UR5, RZ ;  /* 0x000000056c047c24 */ /* 0x000fe2000f8e02ff */
[----:B-1----:R-:W-:Y:S01]  /*79f0*/  LOP3.LUT R2, R12, 0x50, RZ, 0x3c, !PT ;  /* 0x000000500c027812 */ /* 0x002fe200078e3cff */
[----:B------:R1:W-:Y:S01]  /*7a00*/  LDGSTS.E [R252+0x30008], desc[UR28][R242.64], P6 ;  /* 0x30008000f2fc7fae */ /* 0x0003e2000b12185c */
[----:B------:R-:W-:Y:S01]  /*7a10*/  ISETP.NE.U32.AND P1, PT, R122, RZ, PT ;  /* 0x000000ff7a00720c */ /* 0x000fe20003f25070 */
[----:B------:R-:W-:Y:S01]  /*7a20*/  IMAD R3, R102, UR5, RZ ;  /* 0x0000000566037c24 */ /* 0x000fe2000f8e02ff */
[----:B------:R-:W-:Y:S01]  /*7a30*/  ISETP.GT.AND P6, PT, R131, 0x3f, PT ;  /* 0x0000003f8300780c */ /* 0x000fe20003fc4270 */
[----:B------:R-:W-:Y:S01]  /*7a40*/  VIADD R250, R2, UR7 ;  /* 0x0000000702fa7c36 */ /* 0x000fe20008000000 */
[C---:B---3--:R-:W-:Y:S01]  /*7a50*/  SEL R120, R119.reuse, RZ, !P5 ;  /* 0x000000ff77787207 */ /* 0x048fe20006800000 */
[----:B------:R-:W-:Y:S01]  /*7a60*/  STL.64 [R1+0x598], R240 ;  /* 0x000598f001007387 */ /* 0x000fe20000100a00 */
[----:B------:R-:W-:Y:S01]  /*7a70*/  ISETP.GE.AND P5, PT, R0, UR12, PT ;  /* 0x0000000c00007c0c */ /* 0x000fe2000bfa6270 */
[----:B------:R-:W-:Y:S01]  /*7a80*/  IMAD R131, R30, UR5, RZ ;  /* 0x000000051e837c24 */ /* 0x000fe2000f8e02ff */
[----:B------:R-:W-:Y:S01]  /*7a90*/  ISETP.NE.U32.AND P0, PT, R120, RZ, PT ;  /* 0x000000ff7800720c */ /* 0x000fe20003f05070 */
[----:B------:R-:W-:Y:S01]  /*7aa0*/  LDGSTS.E [R250+0x30000], desc[UR28][R222.64], P2 ;  /* 0x30000000defa7fae */ /* 0x000fe2000912185c */
[----:B------:R-:W-:Y:S01]  /*7ab0*/  SEL R120, R119, RZ, !P5 ;  /* 0x000000ff77787207 */ /* 0x000fe20006800000 */
[----:B------:R-:W-:Y:S01]  /*7ac0*/  IMAD R127, R28, UR5, RZ ;  /* 0x000000051c7f7c24 */ /* 0x000fe2000f8e02ff */
[C---:B------:R-:W-:Y:S01]  /*7ad0*/  LOP3.LUT R0, R13.reuse, 0x1e, RZ, 0xfc, !PT ;  /* 0x0000001e0d007812 */ /* 0x040fe200078efcff */
[----:B------:R-:W-:Y:S01]  /*7ae0*/  LDGSTS.E [R250+0x30008], desc[UR28][R228.64], P3 ;  /* 0x30008000e4fa7fae */ /* 0x000fe2000992185c */
[----:B------:R-:W-:Y:S01]  /*7af0*/  ISETP.GE.AND P3, PT, R13, UR4, PT ;  /* 0x000000040d007c0c */ /* 0x000fe2000bf66270 */
[----:B------:R-:W-:Y:S01]  /*7b00*/  IMAD R123, R27, UR5, RZ ;  /* 0x000000051b7b7c24 */ /* 0x000fe2000f8e02ff */
[----:B------:R-:W-:Y:S01]  /*7b10*/  ISETP.NE.U32.AND P5, PT, R120, RZ, PT ;  /* 0x000000ff7800720c */ /* 0x000fe20003fa5070 */
[----:B------:R2:W-:Y:S01]  /*7b20*/  STL [R1+0x51c], R2 ;  /* 0x00051c0201007387 */ /* 0x0005e20000100800 */
[----:B------:R-:W-:Y:S01]  /*7b30*/  ISETP.GE.AND P2, PT, R0, UR6, PT ;  /* 0x0000000600007c0c */ /* 0x000fe2000bf46270 */
[----:B------:R-:W-:Y:S01]  /*7b40*/  IMAD R108, R24, UR5, RZ ;  /* 0x00000005186c7c24 */ /* 0x000fe2000f8e02ff */
[----:B------:R-:W-:Y:S01]  /*7b50*/  LOP3.LUT R0, R12, 0x60, RZ, 0x3c, !PT ;  /* 0x000000600c007812 */ /* 0x000fe200078e3cff */
[----:B------:R-:W-:Y:S01]  /*7b60*/  STL [R1+0x600], R252 ;  /* 0x000600fc01007387 */ /* 0x000fe20000100800 */
[----:B------:R-:W-:Y:S01]  /*7b70*/  SEL R120, RZ, 0x4, P3 ;  /* 0x00000004ff787807 */ /* 0x000fe20001800000 */
[----:B------:R-:W-:Y:S01]  /*7b80*/  IMAD R110, R23, UR5, RZ ;  /* 0x00000005176e7c24 */ /* 0x000fe2000f8e02ff */
[----:B------:R-:W-:Y:S01]  /*7b90*/  ISETP.GE.AND P3, PT, R124, UR4, PT ;  /* 0x000000047c007c0c */ /* 0x000fe2000bf66270 */
[----:B------:R-:W-:Y:S01]  /*7ba0*/  STL.64 [R1+0x5a0], R242 ;  /* 0x0005a0f201007387 */ /* 0x000fe20000100a00 */
[----:B------:R-:W-:Y:S01]  /*7bb0*/  SEL R119, R119, RZ, !P2 ;  /* 0x000000ff77777207 */ /* 0x000fe20005000000 */
[----:B------:R-:W-:Y:S01]  /*7bc0*/  IMAD R128, R8, UR5, RZ ;  /* 0x0000000508807c24 */ /* 0x000fe2000f8e02ff */
[----:B------:R-:W-:Y:S01]  /*7bd0*/  SEL R122, RZ, 0x4, P3 ;  /* 0x00000004ff7a7807 */ /* 0x000fe20001800000 */
[----:B------:R-:W-:Y:S01]  /*7be0*/  STL.64 [R1+0x5a8], R222 ;  /* 0x0005a8de01007387 */ /* 0x000fe20000100a00 */
[----:B--2---:R-:W-:Y:S01]  /*7bf0*/  LOP3.LUT R2, R12, 0x70, RZ, 0x3c, !PT ;  /* 0x000000700c027812 */ /* 0x004fe200078e3cff */
[----:B------:R-:W-:Y:S01]  /*7c00*/  IMAD R130, R9, UR5, RZ ;  /* 0x0000000509827c24 */ /* 0x000fe2000f8e02ff */
[----:B------:R-:W-:Y:S01]  /*7c10*/  SEL R122, R122, RZ, P6 ;  /* 0x000000ff7a7a7207 */ /* 0x000fe20003000000 */
[----:B------:R-:W-:Y:S01]  /*7c20*/  STL.64 [R1+0x5b0], R228 ;  /* 0x0005b0e401007387 */ /* 0x000fe20000100a00 */
[----:B------:R-:W-:Y:S01]  /*7c30*/  ISETP.GE.AND P2, PT, R126, UR4, PT ;  /* 0x000000047e007c0c */ /* 0x000fe2000bf46270 */
[----:B------:R-:W-:Y:S01]  /*7c40*/  IMAD R124, R14, UR5, RZ ;  /* 0x000000050e7c7c24 */ /* 0x000fe2000f8e02ff */
[----:B------:R-:W-:Y:S01]  /*7c50*/  SEL R120, R120, RZ, P6 ;  /* 0x000000ff78787207 */ /* 0x000fe20003000000 */
[----:B------:R2:W-:Y:S01]  /*7c60*/  STL [R1+0x518], R0 ;  /* 0x0005180001007387 */ /* 0x0005e20000100800 */
[----:B------:R-:W-:-:S02]  /*7c70*/  IMAD R126, R10, UR5, RZ ;  /* 0x000000050a7e7c24 */ /* 0x000fc4000f8e02ff */
[----:B------:R-:W-:Y:S01]  /*7c80*/  ISETP.NE.U32.AND P3, PT, R120, RZ, PT ;  /* 0x000000ff7800720c */ /* 0x000fe20003f65070 */
[----:B------:R-:W-:Y:S01]  /*7c90*/  STL.64 [R1+0x5b8], R226 ;  /* 0x0005b8e201007387 */ /* 0x000fe20000100a00 */
[----:B------:R-:W-:Y:S02]  /*7ca0*/  IMAD R132, R11, UR5, RZ ;  /* 0x000000050b847c24 */ /* 0x000fe4000f8e02ff */
[----:B------:R-:W-:Y:S01]  /*7cb0*/  IMAD R134, R17, UR5, RZ ;  /* 0x0000000511867c24 */ /* 0x000fe2000f8e02ff */
[----:B------:R-:W-:Y:S01]  /*7cc0*/  STL.64 [R1+0x530], R12 ;  /* 0x0005300c01007387 */ /* 0x000fe20000100a00 */
[----:B------:R-:W-:Y:S02]  /*7cd0*/  IMAD R136, R21, UR5, RZ ;  /* 0x0000000515887c24 */ /* 0x000fe4000f8e02ff */
[----:B--2---:R-:W-:Y:S01]  /*7ce0*/  VIADD R0, R0, UR7 ;  /* 0x0000000700007c36 */ /* 0x004fe20008000000 */
[----:B------:R2:W-:Y:S01]  /*7cf0*/  STL [R1+0x514], R2 ;  /* 0x0005140201007387 */ /* 0x0005e20000100800 */
[----:B------:R-:W-:-:S02]  /*7d00*/  IMAD R138, R25, UR5, RZ ;  /* 0x00000005198a7c24 */ /* 0x000fc4000f8e02ff */
[----:B------:R-:W-:Y:S01]  /*7d10*/  IMAD R140, R29, UR5, RZ ;  /* 0x000000051d8c7c24 */ /* 0x000fe2000f8e02ff */
[----:B------:R-:W-:Y:S01]  /*7d20*/  LDGSTS.E [R0+0x30000], desc[UR28][R226.64], P0 ;  /* 0x30000000e2007fae */ /* 0x000fe2000812185c */
[----:B------:R-:W-:Y:S01]  /*7d30*/  ISETP.NE.U32.AND P0, PT, R119, RZ, PT ;  /* 0x000000ff7700720c */ /* 0x000fe20003f05070 */
[----:B------:R-:W-:Y:S01]  /*7d40*/  IMAD R144, R37, UR5, RZ ;  /* 0x0000000525907c24 */ /* 0x000fe2000f8e02ff */
[----:B------:R-:W-:Y:S01]  /*7d50*/  SEL R119, RZ, 0x4, P2 ;  /* 0x00000004ff777807 */ /* 0x000fe20001000000 */
[----:B------:R-:W-:Y:S01]  /*7d60*/  LDGSTS.E [R0+0x30008], desc[UR28][R224.64], P1 ;  /* 0x30008000e0007fae */ /* 0x000fe2000892185c */
[----:B------:R-:W-:Y:S01]  /*7d70*/  ISETP.NE.U32.AND P1, PT, R122, RZ, PT ;  /* 0x000000ff7a00720c */ /* 0x000fe20003f25070 */
[----:B------:R-:W-:Y:S01]  /*7d80*/  IMAD R122, R112, UR5, RZ ;  /* 0x00000005707a7c24 */ /* 0x000fe2000f8e02ff */
[----:B------:R-:W-:Y:S01]  /*7d90*/  ISETP.GE.AND P2, PT, R6, UR4, PT ;  /* 0x0000000406007c0c */ /* 0x000fe2000bf46270 */
[----:B------:R-:W-:Y:S01]  /*7da0*/  STL [R1+0x548], R225 ;  /* 0x000548e101007387 */ /* 0x000fe20000100800 */
[----:B------:R-:W-:Y:S01]  /*7db0*/  VIADD R6, R2, UR7 ;  /* 0x0000000702067c36 */ /* 0x000fe20008000000 */
[----:B------:R-:W-:Y:S01]  /*7dc0*/  SEL R119, R119, RZ, P6 ;  /* 0x000000ff77777207 */ /* 0x000fe20003000000 */
[----:B--2---:R-:W-:Y:S01]  /*7dd0*/  IMAD R2, R100, UR5, RZ ;  /* 0x0000000564027c24 */ /* 0x004fe2000f8e02ff */
[----:B------:R-:W-:Y:S01]  /*7de0*/  STL [R1+0x5c0], R224 ;  /* 0x0005c0e001007387 */ /* 0x000fe20000100800 */
[----:B------:R-:W-:Y:S01]  /*7df0*/  IMAD R13, R96, UR5, RZ ;  /* 0x00000005600d7c24 */ /* 0x000fe2000f8e02ff */
[----:B------:R-:W-:Y:S01]  /*7e00*/  SEL R120, RZ, 0x4, P2 ;  /* 0x00000004ff787807 */ /* 0x000fe20001000000 */
[----:B------:R-:W-:Y:S01]  /*7e10*/  IMAD R12, R95, UR5, RZ ;  /* 0x000000055f0c7c24 */ /* 0x000fe2000f8e02ff */
[----:B------:R2:W-:Y:S01]  /*7e20*/  STL [R1+0x248], R118 ;  /* 0x0002487601007387 */ /* 0x0005e20000100800 */
[----:B------:R-:W-:Y:S01]  /*7e30*/  ISETP.NE.U32.AND P2, PT, R119, RZ, PT ;  /* 0x000000ff7700720c */ /* 0x000fe20003f45070 */
[----:B------:R-:W-:Y:S01]  /*7e40*/  IMAD R119, R26, UR5, RZ ;  /* 0x000000051a777c24 */ /* 0x000fe2000f8e02ff */
[----:B------:R-:W-:Y:S01]  /*7e50*/  SEL R239, R120, RZ, P6 ;  /* 0x000000ff78ef7207 */ /* 0x000fe20003000000 */
[----:B------:R3:W-:Y:S01]  /*7e60*/  STL [R1+0x42c], R116 ;  /* 0x00042c7401007387 */ /* 0x0007e20000100800 */
[----:B------:R-:W-:-:S02]  /*7e70*/  IMAD R112, R22, UR5, RZ ;  /* 0x0000000516707c24 */ /* 0x000fc4000f8e02ff */
[----:B------:R-:W-:Y:S01]  /*7e80*/  IMAD R120, R16, UR5, RZ ;  /* 0x0000000510787c24 */ /* 0x000fe2000f8e02ff */
[----:B------:R-:W-:Y:S01]  /*7e90*/  STL [R1+0x428], R115 ;  /* 0x0004287301007387 */ /* 0x000fe20000100800 */
[----:B------:R-:W-:Y:S02]  /*7ea0*/  IMAD R148, R45, UR5, RZ ;  /* 0x000000052d947c24 */ /* 0x000fe4000f8e02ff */
[----:B------:R-:W-:Y:S01]  /*7eb0*/  IMAD R150, R49, UR5, RZ ;  /* 0x0000000531967c24 */ /* 0x000fe2000f8e02ff */
[----:B------:R4:W-:Y:S01]  /*7ec0*/  STL [R1+0x424], R114 ;  /* 0x0004247201007387 */ /* 0x0009e20000100800 */
[----:B------:R-:W-:Y:S02]  /*7ed0*/  IMAD R152, R53, UR5, RZ ;  /* 0x0000000535987c24 */ /* 0x000fe4000f8e02ff */
        /* <DEDUP_REMOVED lines=10> */
[----:B------:R4:W-:Y:S01]  /*7f80*/  STL [R1+0x414], R4 ;  /* 0x0004140401007387 */ /* 0x0009e20000100800 */
        /* <DEDUP_REMOVED lines=19> */
[----:B-1----:R-:W-:Y:S01]  /*80c0*/  IMAD R252, R185, UR5, RZ ;  /* 0x00000005b9fc7c24 */ /* 0x002fe2000f8e02ff */
[----:B------:R-:W-:Y:S01]  /*80d0*/  STL [R1+0x3f8], R99 ;  /* 0x0003f86301007387 */ /* 0x000fe20000100800 */
[----:B------:R-:W-:-:S03]  /*80e0*/  IMAD R218, R189, UR5, RZ ;  /* 0x00000005bdda7c24 */ /* 0x000fc6000f8e02ff */
[----:B------:R-:W-:Y:S04]  /*80f0*/  STL [R1+0x3f4], R98 ;  /* 0x0003f46201007387 */ /* 0x000fe80000100800 */
        /* <DEDUP_REMOVED lines=46> */
[----:B------:R-:W-:Y:S01]  /*83e0*/  LDGSTS.E [R6+0x30000], desc[UR28][R236.64], P5 ;  /* 0x30000000ec067fae */ /* 0x000fe2000a92185c */
[----:B------:R-:W-:-:S03]  /*83f0*/  LEA R174, P5, R118, R216, 0x2 ;  /* 0x000000d876ae7211 */ /* 0x000fc600078a10ff */
[----:B------:R-:W-:Y:S01]  /*8400*/  STL [R1+0x334], R143 ;  /* 0x0003348f01007387 */ /* 0x000fe20000100800 */
[-C--:B------:R-:W-:Y:S01]  /*8410*/  LEA.HI.X.SX32 R175, R118, R7.reuse, 0x2, P5 ;  /* 0x0000000776af7211 */ /* 0x080fe200028f16ff */
[----:B--2---:R-:W-:Y:S01]  /*8420*/  IMAD R118, R18, UR5, RZ ;  /* 0x0000000512767c24 */ /* 0x004fe2000f8e02ff */
[CC--:B------:R-:W-:Y:S01]  /*8430*/  LEA R26, P5, R115.reuse, R216.reuse, 0x2 ;  /* 0x000000d8731a7211 */ /* 0x0c0fe200078a10ff */
[----:B------:R-:W-:Y:S03]  /*8440*/  STL [R1+0x330], R142 ;  /* 0x0003308e01007387 */ /* 0x000fe60000100800 */
[----:B------:R-:W-:Y:S01]  /*8450*/  LEA.HI.X.SX32 R27, R115, R7, 0x2, P5 ;  /* 0x00000007731b7211 */ /* 0x000fe200028f16ff */
[----:B------:R1:W-:Y:S01]  /*8460*/  LDGSTS.E [R6+0x30008], desc[UR28][R178.64], P0 ;  /* 0x30008000b2067fae */ /* 0x0003e2000812185c */
[----:B------:R-:W-:-:S03]  /*8470*/  LEA R242, P0, R116, R216, 0x2 ;  /* 0x000000d874f27211 */ /* 0x000fc600078010ff */
[----:B------:R-:W-:Y:S01]  /*8480*/  STL [R1+0x32c], R139 ;  /* 0x00032c8b01007387 */ /* 0x000fe20000100800 */
[-C--:B------:R-:W-:Y:S01]  /*8490*/  LEA.HI.X.SX32 R243, R116, R7.reuse, 0x2, P0 ;  /* 0x0000000774f37211 */ /* 0x080fe200000f16ff */
[----:B---3--:R-:W-:Y:S01]  /*84a0*/  IMAD R116, R19, UR5, RZ ;  /* 0x0000000513747c24 */ /* 0x008fe2000f8e02ff */
[CC--:B------:R-:W-:Y:S01]  /*84b0*/  LEA R240, P0, R114.reuse, R216.reuse, 0x2 ;  /* 0x000000d872f07211 */ /* 0x0c0fe200078010ff */
[----:B------:R-:W-:Y:S03]  /*84c0*/  STL [R1+0x328], R135 ;  /* 0x0003288701007387 */ /* 0x000fe60000100800 */
[----:B------:R-:W-:Y:S01]  /*84d0*/  LEA.HI.X.SX32 R241, R114, R7, 0x2, P0 ;  /* 0x0000000772f17211 */ /* 0x000fe200000f16ff */
[----:B------:R-:W-:Y:S01]  /*84e0*/  STL [R1+0x324], R131 ;  /* 0x0003248301007387 */ /* 0x000fe20000100800 */
[----:B------:R-:W-:Y:S01]  /*84f0*/  LEA R232, P0, R111, R216, 0x2 ;  /* 0x000000d86fe87211 */ /* 0x000fe200078010ff */
[----:B----4-:R-:W-:-:S02]  /*8500*/  IMAD R114, R20, UR5, RZ ;  /* 0x0000000514727c24 */ /* 0x010fc4000f8e02ff */
[----:B------:R-:W-:Y:S01]  /*8510*/  STL [R1+0x320], R127 ;  /* 0x0003207f01007387 */ /* 0x000fe20000100800 */
[-C--:B------:R-:W-:Y:S01]  /*8520*/  LEA.HI.X.SX32 R233, R111, R7.reuse, 0x2, P0 ;  /* 0x000000076fe97211 */ /* 0x080fe200000f16ff */
[----:B-1----:R-:W-:Y:S01]  /*8530*/  IMAD R178, R105, UR5, RZ ;  /* 0x0000000569b27c24 */ /* 0x002fe2000f8e02ff */
[CC--:B------:R-:W-:Y:S01]  /*8540*/  LEA R220, P0, R4.reuse, R216.reuse, 0x2 ;  /* 0x000000d804dc7211 */ /* 0x0c0fe200078010ff */
[----:B------:R-:W-:Y:S03]  /*8550*/  STL.64 [R1+0x5c8], R236 ;  /* 0x0005c8ec01007387 */ /* 0x000fe60000100a00 */
[----:B------:R-:W-:Y:S01]  /*8560*/  LEA.HI.X.SX32 R221, R4, R7, 0x2, P0 ;  /* 0x0000000704dd7211 */ /* 0x000fe200000f16ff */
[----:B------:R-:W-:Y:S01]  /*8570*/  STL [R1+0x31c], R123 ;  /* 0x00031c7b01007387 */ /* 0x000fe20000100800 */
[----:B------:R-:W-:-:S03]  /*8580*/  LEA R4, P0, R106, R216, 0x2 ;  /* 0x000000d86a047211 */ /* 0x000fc600078010ff */
[----:B------:R-:W-:Y:S04]  /*8590*/  STL [R1+0x318], R119 ;  /* 0x0003187701007387 */ /* 0x000fe80000100800 */
[----:B------:R-:W-:Y:S04]  /*85a0*/  STL [R1+0x314], R108 ;  /* 0x0003146c01007387 */ /* 0x000fe80000100800 */
[----:B------:R1:W-:Y:S04]  /*85b0*/  STL.64 [R1+0xa0], R174 ;  /* 0x0000a0ae01007387 */ /* 0x0003e80000100a00 */
[----:B------:R-:W-:Y:S04]  /*85c0*/  STL.64 [R1+0x98], R242 ;  /* 0x000098f201007387 */ /* 0x000fe80000100a00 */
[----:B------:R-:W-:Y:S04]  /*85d0*/  STL.64 [R1+0x5d0], R242 ;  /* 0x0005d0f201007387 */ /* 0x000fe80000100a00 */
[----:B------:R-:W-:Y:S01]  /*85e0*/  STL [R1+0x310], R110 ;  /* 0x0003106e01007387 */ /* 0x000fe20000100800 */
[----:B-1----:R-:W-:-:S03]  /*85f0*/  IMAD R174, R97, UR5, RZ ;  /* 0x0000000561ae7c24 */ /* 0x002fc6000f8e02ff */
[----:B------:R1:W-:Y:S04]  /*8600*/  STL.64 [R1+0x90], R26 ;  /* 0x0000901a01007387 */ /* 0x0003e80000100a00 */
[----:B------:R-:W-:Y:S04]  /*8610*/  STL.64 [R1+0x88], R240 ;  /* 0x000088f001007387 */ /* 0x000fe80000100a00 */
[----:B------:R2:W-:Y:S01]  /*8620*/  STL.64 [R1+0x5d8], R240 ;  /* 0x0005d8f001007387 */ /* 0x0005e20000100a00 */
[----:B-1----:R-:W-:-:S03]  /*8630*/  LEA R26, P5, R122, R216, 0x2 ;  /* 0x000000d87a1a7211 */ /* 0x002fc600078a10ff */
[----:B------:R-:W-:Y:S01]  /*8640*/  STL [R1+0x30c], R112 ;  /* 0x00030c7001007387 */ /* 0x000fe20000100800 */
[-C--:B------:R-:W-:Y:S01]  /*8650*/  LEA.HI.X.SX32 R27, R122, R7.reuse, 0x2, P5 ;  /* 0x000000077a1b7211 */ /* 0x080fe200028f16ff */
[----:B------:R-:W-:Y:S01]  /*8660*/  IMAD R122, R15, UR5, RZ ;  /* 0x000000050f7a7c24 */ /* 0x000fe2000f8e02ff */
[CC--:B------:R-:W-:Y:S01]  /*8670*/  LEA R22, P5, R5.reuse, R216.reuse, 0x2 ;  /* 0x000000d805167211 */ /* 0x0c0fe200078a10ff */
[----:B------:R-:W1:Y:S03]  /*8680*/  S2R R219, SR_TID.X ;  /* 0x0000000000db7919 */ /* 0x000e660000002100 */
[-C--:B------:R-:W-:Y:S01]  /*8690*/  LEA.HI.X.SX32 R23, R5, R7.reuse, 0x2, P5 ;  /* 0x0000000705177211 */ /* 0x080fe200028f16ff */
[----:B------:R-:W-:Y:S01]  /*86a0*/  STL.64 [R1+0x80], R26 ;  /* 0x0000801a01007387 */ /* 0x000fe20000100a00 */
[C---:B--2---:R-:W-:Y:S02]  /*86b0*/  LEA R240, P5, R107.reuse, R216, 0x2 ;  /* 0x000000d86bf07211 */ /* 0x044fe400078a10ff */
[-C--:B------:R-:W-:Y:S01]  /*86c0*/  LEA.HI.X.SX32 R5, R106, R7.reuse, 0x2, P0 ;  /* 0x000000076a057211 */ /* 0x080fe200000f16ff */
[----:B------:R-:W-:Y:S01]  /*86d0*/  STL.64 [R1+0x78], R232 ;  /* 0x000078e801007387 */ /* 0x000fe20000100a00 */
[----:B------:R-:W-:-:S02]  /*86e0*/  LEA.HI.X.SX32 R241, R107, R7, 0x2, P5 ;  /* 0x000000076bf17211 */ /* 0x000fc400028f16ff */
[CC--:B------:R-:W-:Y:S01]  /*86f0*/  LEA R242, P5, R104.reuse, R216.reuse, 0x2 ;  /* 0x000000d868f27211 */ /* 0x0c0fe200078a10ff */
[----:B------:R-:W-:Y:S01]  /*8700*/  STL.64 [R1+0x5e0], R232 ;  /* 0x0005e0e801007387 */ /* 0x000fe20000100a00 */
[CC--:B------:R-:W-:Y:S02]  /*8710*/  LEA R244, P0, R103.reuse, R216.reuse, 0x2 ;  /* 0x000000d867f47211 */ /* 0x0c0fe400078010ff */
[-C--:B------:R-:W-:Y:S01]  /*8720*/  LEA.HI.X.SX32 R243, R104, R7.reuse, 0x2, P5 ;  /* 0x0000000768f37211 */ /* 0x080fe200028f16ff */
[----:B------:R-:W-:Y:S01]  /*8730*/  STL [R1+0x308], R114 ;  /* 0x0003087201007387 */ /* 0x000fe20000100800 */
[----:B------:R-:W-:Y:S02]  /*8740*/  LEA.HI.X.SX32 R245, R103, R7, 0x2, P0 ;  /* 0x0000000767f57211 */ /* 0x000fe400000f16ff */
[-C--:B------:R-:W-:Y:S01]  /*8750*/  LEA R236, P5, R3, R216.reuse, 0x2 ;  /* 0x000000d803ec7211 */ /* 0x080fe200078a10ff */
[----:B------:R-:W-:Y:S01]  /*8760*/  STL.64 [R1+0x70], R22 ;  /* 0x0000701601007387 */ /* 0x000fe20000100a00 */
[----:B------:R-:W-:-:S02]  /*8770*/  LEA R234, P0, R2, R216, 0x2 ;  /* 0x000000d802ea7211 */ /* 0x000fc400078010ff */
[-C--:B------:R-:W-:Y:S01]  /*8780*/  LEA.HI.X.SX32 R237, R3, R7.reuse, 0x2, P5 ;  /* 0x0000000703ed7211 */ /* 0x080fe200028f16ff */
[----:B------:R-:W-:Y:S01]  /*8790*/  STL.64 [R1+0x68], R220 ;  /* 0x000068dc01007387 */ /* 0x000fe20000100a00 */
[-C--:B------:R-:W-:Y:S02]  /*87a0*/  LEA.HI.X.SX32 R235, R2, R7.reuse, 0x2, P0 ;  /* 0x0000000702eb7211 */ /* 0x080fe400000f16ff */
[CC--:B------:R-:W-:Y:S01]  /*87b0*/  LEA R224, P5, R99.reuse, R216.reuse, 0x2 ;  /* 0x000000d863e07211 */ /* 0x0c0fe200078a10ff */
[----:B------:R-:W-:Y:S01]  /*87c0*/  STL.64 [R1+0x5e8], R220 ;  /* 0x0005e8dc01007387 */ /* 0x000fe20000100a00 */
[C---:B------:R-:W-:Y:S02]  /*87d0*/  LEA R2, P0, R98.reuse, R216, 0x2 ;  /* 0x000000d862027211 */ /* 0x040fe400078010ff */
[-C--:B------:R-:W-:Y:S01]  /*87e0*/  LEA.HI.X.SX32 R225, R99, R7.reuse, 0x2, P5 ;  /* 0x0000000763e17211 */ /* 0x080fe200028f16ff */
[----:B------:R-:W-:Y:S01]  /*87f0*/  STL [R1+0x304], R116 ;  /* 0x0003047401007387 */ /* 0x000fe20000100800 */
[----:B------:R-:W-:-:S02]  /*8800*/  LEA.HI.X.SX32 R3, R98, R7, 0x2, P0 ;  /* 0x0000000762037211 */ /* 0x000fc400000f16ff */
[CC--:B------:R-:W-:Y:S01]  /*8810*/  LEA R226, P5, R13.reuse, R216.reuse, 0x2 ;  /* 0x000000d80de27211 */ /* 0x0c0fe200078a10ff */
[----:B------:R-:W-:Y:S01]  /*8820*/  STL.64 [R1+0x60], R240 ;  /* 0x000060f001007387 */ /* 0x000fe20000100a00 */
[CC--:B------:R-:W-:Y:S02]  /*8830*/  LEA R230, P0, R12.reuse, R216.reuse, 0x2 ;  /* 0x000000d80ce67211 */ /* 0x0c0fe400078010ff */
[-C--:B------:R-:W-:Y:S01]  /*8840*/  LEA.HI.X.SX32 R227, R13, R7.reuse, 0x2, P5 ;  /* 0x000000070de37211 */ /* 0x080fe200028f16ff */
[----:B------:R-:W-:Y:S01]  /*8850*/  STL.64 [R1+0x5f0], R240 ;  /* 0x0005f0f001007387 */ /* 0x000fe20000100a00 */
[----:B------:R-:W-:Y:S02]  /*8860*/  LEA.HI.X.SX32 R231, R12, R7, 0x2, P0 ;  /* 0x000000070ce77211 */ /* 0x000fe400000f16ff */
[-C--:B------:R-:W-:Y:S01]  /*8870*/  LEA R228, P5, R94, R216.reuse, 0x2 ;  /* 0x000000d85ee47211 */ /* 0x080fe200078a10ff */
[----:B------:R-:W-:Y:S01]  /*8880*/  STL.64 [R1+0x58], R4 ;  /* 0x0000580401007387 */ /* 0x000fe20000100a00 */
[----:B------:R-:W-:-:S02]  /*8890*/  LEA R12, P0, R92, R216, 0x2 ;  /* 0x000000d85c0c7211 */ /* 0x000fc400078010ff */
[-C--:B------:R-:W-:Y:S01]  /*88a0*/  LEA.HI.X.SX32 R229, R94, R7.reuse, 0x2, P5 ;  /* 0x000000075ee57211 */ /* 0x080fe200028f16ff */
[----:B------:R2:W-:Y:S01]  /*88b0*/  STL.64 [R1+0x5f8], R4 ;  /* 0x0005f80401007387 */ /* 0x0005e20000100a00 */
[-C--:B------:R-:W-:Y:S02]  /*88c0*/  LEA.HI.X.SX32 R13, R92, R7.reuse, 0x2, P0 ;  /* 0x000000075c0d7211 */ /* 0x080fe400000f16ff */
[CC--:B------:R-:W-:Y:S01]  /*88d0*/  LEA R222, P5, R91.reuse, R216.reuse, 0x2 ;  /* 0x000000d85bde7211 */ /* 0x0c0fe200078a10ff */
[----:B------:R3:W-:Y:S01]  /*88e0*/  STL [R1+0x300], R118 ;  /* 0x0003007601007387 */ /* 0x0007e20000100800 */
[C---:B------:R-:W-:Y:S02]  /*88f0*/  LEA R248, P0, R90.reuse, R216, 0x2 ;  /* 0x000000d85af87211 */ /* 0x040fe400078010ff */
[-C--:B------:R-:W-:Y:S01]  /*8900*/  LEA.HI.X.SX32 R223, R91, R7.reuse, 0x2, P5 ;  /* 0x000000075bdf7211 */ /* 0x080fe200028f16ff */
[----:B------:R-:W-:Y:S01]  /*8910*/  STL.64 [R1+0x50], R242 ;  /* 0x000050f201007387 */ /* 0x000fe20000100a00 */
[----:B------:R-:W-:-:S02]  /*8920*/  LEA.HI.X.SX32 R249, R90, R7, 0x2, P0 ;  /* 0x000000075af97211 */ /* 0x000fc400000f16ff */
[CC--:B------:R-:W-:Y:S01]  /*8930*/  LEA R246, P5, R88.reuse, R216.reuse, 0x2 ;  /* 0x000000d858f67211 */ /* 0x0c0fe200078a10ff */
[----:B--2---:R-:W-:Y:S01]  /*8940*/  IMAD R5, R33, UR5, RZ ;  /* 0x0000000521057c24 */ /* 0x004fe2000f8e02ff */
[-C--:B------:R-:W-:Y:S01]  /*8950*/  LEA R8, P0, R87, R216.reuse, 0x2 ;  /* 0x000000d857087211 */ /* 0x080fe200078010ff */
[----:B------:R-:W-:Y:S01]  /*8960*/  IMAD R4, R41, UR5, RZ ;  /* 0x0000000529047c24 */ /* 0x000fe2000f8e02ff */
[-C--:B------:R-:W-:Y:S01]  /*8970*/  LEA.HI.X.SX32 R247, R88, R7.reuse, 0x2, P5 ;  /* 0x0000000758f77211 */ /* 0x080fe200028f16ff */
[----:B------:R-:W-:Y:S01]  /*8980*/  STL.64 [R1+0x48], R244 ;  /* 0x000048f401007387 */ /* 0x000fe20000100a00 */
[----:B------:R-:W-:Y:S02]  /*8990*/  LEA.HI.X.SX32 R9, R87, R7, 0x2, P0 ;  /* 0x0000000757097211 */ /* 0x000fe400000f16ff */
[-C--:B------:R-:W-:Y:S01]  /*89a0*/  LEA R10, P5, R86, R216.reuse, 0x2 ;  /* 0x000000d8560a7211 */ /* 0x080fe200078a10ff */
[----:B------:R2:W-:Y:S01]  /*89b0*/  STL [R1+0x2fc], R120 ;  /* 0x0002fc7801007387 */ /* 0x0005e20000100800 */
        /* <DEDUP_REMOVED lines=8> */
[----:B------:R4:W-:Y:S01]  /*8a40*/  STL [R1+0x2f8], R122 ;  /* 0x0002f87a01007387 */ /* 0x0009e20000100800 */
        /* <DEDUP_REMOVED lines=23> */
[----:B------:R1:W-:Y:S01]  /*8bc0*/  STL [R1+0x2ec], R128 ;  /* 0x0002ec8001007387 */ /* 0x0003e20000100800 */
[----:B------:R-:W-:Y:S02]  /*8bd0*/  LEA.HI.X.SX32 R35, R71, R7, 0x2, P0 ;  /* 0x0000000747237211 */ /* 0x000fe400000f16ff */
[-C--:B------:R-:W-:Y:S01]  /*8be0*/  LEA R36, P5, R70, R216.reuse, 0x2 ;  /* 0x000000d846247211 */ /* 0x080fe200078a10ff */
[----:B------:R-:W-:Y:S01]  /*8bf0*/  STL.64 [R1], R222 ;  /* 0x000000de01007387 */ /* 0x000fe20000100a00 */
[----:B------:R-:W-:-:S02]  /*8c00*/  LEA R38, P0, R68, R216, 0x2 ;  /* 0x000000d844267211 */ /* 0x000fc400078010ff */
[-C--:B------:R-:W-:Y:S01]  /*8c10*/  LEA.HI.X.SX32 R37, R70, R7.reuse, 0x2, P5 ;  /* 0x0000000746257211 */ /* 0x080fe200028f16ff */
[----:B------:R1:W-:Y:S01]  /*8c20*/  STL [R1+0x2e8], R130 ;  /* 0x0002e88201007387 */ /* 0x0003e20000100800 */
[-C--:B------:R-:W-:Y:S02]  /*8c30*/  LEA.HI.X.SX32 R39, R68, R7.reuse, 0x2, P0 ;  /* 0x0000000744277211 */ /* 0x080fe400000f16ff */
[CC--:B------:R-:W-:Y:S01]  /*8c40*/  LEA R40, P5, R67.reuse, R216.reuse, 0x2 ;  /* 0x000000d843287211 */ /* 0x0c0fe200078a10ff */
[----:B------:R1:W-:Y:S01]  /*8c50*/  STL [R1+0x2e4], R132 ;  /* 0x0002e48401007387 */ /* 0x0003e20000100800 */
[C---:B------:R-:W-:Y:S02]  /*8c60*/  LEA R42, P0, R66.reuse, R216, 0x2 ;  /* 0x000000d8422a7211 */ /* 0x040fe400078010ff */
[-C--:B------:R-:W-:Y:S01]  /*8c70*/  LEA.HI.X.SX32 R41, R67, R7.reuse, 0x2, P5 ;  /* 0x0000000743297211 */ /* 0x080fe200028f16ff */
[----:B------:R1:W-:Y:S01]  /*8c80*/  STL [R1+0x2e0], R134 ;  /* 0x0002e08601007387 */ /* 0x0003e20000100800 */
[----:B------:R-:W-:-:S02]  /*8c90*/  LEA.HI.X.SX32 R43, R66, R7, 0x2, P0 ;  /* 0x00000007422b7211 */ /* 0x000fc400000f16ff */
[CC--:B------:R-:W-:Y:S01]  /*8ca0*/  LEA R44, P5, R64.reuse, R216.reuse, 0x2 ;  /* 0x000000d8402c7211 */ /* 0x0c0fe200078a10ff */
[----:B------:R1:W-:Y:S01]  /*8cb0*/  STL [R1+0x2dc], R136 ;  /* 0x0002dc8801007387 */ /* 0x0003e20000100800 */
[CC--:B------:R-:W-:Y:S02]  /*8cc0*/  LEA R46, P0, R63.reuse, R216.reuse, 0x2 ;  /* 0x000000d83f2e7211 */ /* 0x0c0fe400078010ff */
[-C--:B------:R-:W-:Y:S01]  /*8cd0*/  LEA.HI.X.SX32 R45, R64, R7.reuse, 0x2, P5 ;  /* 0x00000007402d7211 */ /* 0x080fe200028f16ff */
[----:B------:R1:W-:Y:S01]  /*8ce0*/  STL [R1+0x2d8], R138 ;  /* 0x0002d88a01007387 */ /* 0x0003e20000100800 */
[----:B------:R-:W-:Y:S02]  /*8cf0*/  LEA.HI.X.SX32 R47, R63, R7, 0x2, P0 ;  /* 0x000000073f2f7211 */ /* 0x000fe400000f16ff */
[-C--:B------:R-:W-:Y:S01]  /*8d00*/  LEA R48, P5, R62, R216.reuse, 0x2 ;  /* 0x000000d83e307211 */ /* 0x080fe200078a10ff */
[----:B------:R-:W-:Y:S01]  /*8d10*/  STL [R1+0x2d4], R140 ;  /* 0x0002d48c01007387 */ /* 0x000fe20000100800 */
[----:B------:R-:W-:-:S02]  /*8d20*/  LEA R50, P0, R60, R216, 0x2 ;  /* 0x000000d83c327211 */ /* 0x000fc400078010ff */
[-C--:B------:R-:W-:Y:S01]  /*8d30*/  LEA.HI.X.SX32 R49, R62, R7.reuse, 0x2, P5 ;  /* 0x000000073e317211 */ /* 0x080fe200028f16ff */
[----:B------:R1:W-:Y:S01]  /*8d40*/  STL [R1+0x2d0], R5 ;  /* 0x0002d00501007387 */ /* 0x0003e20000100800 */
[-C--:B------:R-:W-:Y:S02]  /*8d50*/  LEA.HI.X.SX32 R51, R60, R7.reuse, 0x2, P0 ;  /* 0x000000073c337211 */ /* 0x080fe400000f16ff */
[CC--:B------:R-:W-:Y:S01]  /*8d60*/  LEA R52, P5, R59.reuse, R216.reuse, 0x2 ;  /* 0x000000d83b347211 */ /* 0x0c0fe200078a10ff */
[----:B------:R-:W-:Y:S01]  /*8d70*/  STL [R1+0x2cc], R144 ;  /* 0x0002cc9001007387 */ /* 0x000fe20000100800 */
        /* <DEDUP_REMOVED lines=9> */
[----:B------:R-:W-:Y:S01]  /*8e10*/  LEA.HI.X.SX32 R59, R156, R7, 0x2, P0 ;  /* 0x000000079c3b7211 */ /* 0x000fe200000f16ff */
[----:B------:R-:W-:Y:S01]  /*8e20*/  IMAD R156, R61, UR5, RZ ;  /* 0x000000053d9c7c24 */ /* 0x000fe2000f8e02ff */
[-C--:B------:R-:W-:Y:S01]  /*8e30*/  LEA R60, P5, R170, R216.reuse, 0x2 ;  /* 0x000000d8aa3c7211 */ /* 0x080fe200078a10ff */
[----:B------:R1:W-:Y:S01]  /*8e40*/  STL [R1+0x2bc], R152 ;  /* 0x0002bc9801007387 */ /* 0x0003e20000100800 */
[----:B------:R-:W-:-:S02]  /*8e50*/  LEA R62, P0, R158, R216, 0x2 ;  /* 0x000000d89e3e7211 */ /* 0x000fc400078010ff */
[-C--:B------:R-:W-:Y:S01]  /*8e60*/  LEA.HI.X.SX32 R61, R170, R7.reuse, 0x2, P5 ;  /* 0x00000007aa3d7211 */ /* 0x080fe200028f16ff */
[----:B------:R-:W-:Y:S01]  /*8e70*/  IMAD R170, R89, UR5, RZ ;  /* 0x0000000559aa7c24 */ /* 0x000fe2000f8e02ff */
[-C--:B------:R-:W-:Y:S01]  /*8e80*/  LEA.HI.X.SX32 R63, R158, R7.reuse, 0x2, P0 ;  /* 0x000000079e3f7211 */ /* 0x080fe200000f16ff */
[----:B------:R-:W-:Y:S01]  /*8e90*/  IMAD R158, R65, UR5, RZ ;  /* 0x00000005419e7c24 */ /* 0x000fe2000f8e02ff */
[-C--:B------:R-:W-:Y:S01]  /*8ea0*/  LEA R64, P5, R168, R216.reuse, 0x2 ;  /* 0x000000d8a8407211 */ /* 0x080fe200078a10ff */
[----:B------:R1:W-:Y:S01]  /*8eb0*/  STL [R1+0x2b8], R154 ;  /* 0x0002b89a01007387 */ /* 0x0003e20000100800 */
[-C--:B------:R-:W-:Y:S02]  /*8ec0*/  LEA R66, P0, R160, R216.reuse, 0x2 ;  /* 0x000000d8a0427211 */ /* 0x080fe400078010ff */
[-C--:B------:R-:W-:Y:S01]  /*8ed0*/  LEA.HI.X.SX32 R65, R168, R7.reuse, 0x2, P5 ;  /* 0x00000007a8417211 */ /* 0x080fe200028f16ff */
[----:B------:R-:W-:Y:S01]  /*8ee0*/  IMAD R168, R85, UR5, RZ ;  /* 0x0000000555a87c24 */ /* 0x000fe2000f8e02ff */
[----:B------:R-:W-:Y:S01]  /*8ef0*/  LEA.HI.X.SX32 R67, R160, R7, 0x2, P0 ;  /* 0x00000007a0437211 */ /* 0x000fe200000f16ff */
[----:B------:R-:W-:Y:S01]  /*8f00*/  IMAD R160, R69, UR5, RZ ;  /* 0x0000000545a07c24 */ /* 0x000fe2000f8e02ff */
[-C--:B------:R-:W-:Y:S01]  /*8f10*/  LEA R68, P5, R167, R216.reuse, 0x2 ;  /* 0x000000d8a7447211 */ /* 0x080fe200078a10ff */
[----:B------:R1:W-:Y:S01]  /*8f20*/  STL [R1+0x2b4], R156 ;  /* 0x0002b49c01007387 */ /* 0x0003e20000100800 */
[----:B------:R-:W-:-:S02]  /*8f30*/  LEA R70, P0, R162, R216, 0x2 ;  /* 0x000000d8a2467211 */ /* 0x000fc400078010ff */
[-C--:B------:R-:W-:Y:S01]  /*8f40*/  LEA.HI.X.SX32 R69, R167, R7.reuse, 0x2, P5 ;  /* 0x00000007a7457211 */ /* 0x080fe200028f16ff */
[----:B------:R1:W-:Y:S01]  /*8f50*/  STL [R1+0x2b0], R158 ;  /* 0x0002b09e01007387 */ /* 0x0003e20000100800 */
        /* <DEDUP_REMOVED lines=14> */
[-C--:B------:R-:W-:Y:S02]  /*9040*/  LEA.HI.X.SX32 R79, R159, R7.reuse, 0x2, P0 ;  /* 0x000000079f4f7211 */ /* 0x080fe400000f16ff */
[-C--:B------:R-:W-:Y:S01]  /*9050*/  LEA R80, P5, R155, R216.reuse, 0x2 ;  /* 0x000000d89b507211 */ /* 0x080fe200078a10ff */
[----:B------:R1:W-:Y:S01]  /*9060*/  STL [R1+0x2a0], R166 ;  /* 0x0002a0a601007387 */ /* 0x0003e20000100800 */
[----:B------:R-:W-:Y:S02]  /*9070*/  LEA R82, P0, R151, R216, 0x2 ;  /* 0x000000d897527211 */ /* 0x000fe400078010ff */
        /* <DEDUP_REMOVED lines=21> */
[-C--:B------:R-:W-:Y:S01]  /*91d0*/  LEA R96, P5, R131, R216.reuse, 0x2 ;  /* 0x000000d883607211 */ /* 0x080fe200078a10ff */
[----:B------:R1:W-:Y:S01]  /*91e0*/  STL [R1+0x280], R182 ;  /* 0x000280b601007387 */ /* 0x0003e20000100800 */
[-C--:B------:R-:W-:Y:S02]  /*91f0*/  LEA R98, P0, R127, R216.reuse, 0x2 ;  /* 0x000000d87f627211 */ /* 0x080fe400078010ff */
        /* <DEDUP_REMOVED lines=19> */
[----:B------:R-:W0:Y:S01]  /*9330*/  LDGDEPBAR ;  /* 0x00000000000079af */ /* 0x000e220000000000 */
[----:B------:R-:W-:Y:S02]  /*9340*/  LEA.HI.X.SX32 R111, R114, R7, 0x2, P0 ;  /* 0x00000007726f7211 */ /* 0x000fe400000f16ff */
[-C--:B------:R-:W-:Y:S02]  /*9350*/  LEA R112, P5, R116, R216.reuse, 0x2 ;  /* 0x000000d874707211 */ /* 0x080fe400078a10ff */
[----:B------:R-:W-:-:S02]  /*9360*/  LEA R114, P0, R118, R216, 0x2 ;  /* 0x000000d876727211 */ /* 0x000fc400078010ff */
[-C--:B------:R-:W-:Y:S02]  /*9370*/  LEA.HI.X.SX32 R113, R116, R7.reuse, 0x2, P5 ;  /* 0x0000000774717211 */ /* 0x080fe400028f16ff */
[-C--:B------:R-:W-:Y:S02]  /*9380*/  LEA.HI.X.SX32 R115, R118, R7.reuse, 0x2, P0 ;  /* 0x0000000776737211 */ /* 0x080fe400000f16ff */
[-C--:B------:R-:W-:Y:S02]  /*9390*/  LEA R116, P5, R120, R216.reuse, 0x2 ;  /* 0x000000d878747211 */ /* 0x080fe400078a10ff */
[----:B---3--:R-:W-:Y:S02]  /*93a0*/  LEA R118, P0, R122, R216, 0x2 ;  /* 0x000000d87a767211 */ /* 0x008fe400078010ff */
[-C--:B------:R-:W-:Y:S02]  /*93b0*/  LEA.HI.X.SX32 R117, R120, R7.reuse, 0x2, P5 ;  /* 0x0000000778757211 */ /* 0x080fe400028f16ff */
[----:B------:R-:W-:-:S02]  /*93c0*/  LEA.HI.X.SX32 R119, R122, R7, 0x2, P0 ;  /* 0x000000077a777211 */ /* 0x000fc400000f16ff */
[-C--:B--2---:R-:W-:Y:S02]  /*93d0*/  LEA R120, P5, R124, R216.reuse, 0x2 ;  /* 0x000000d87c787211 */ /* 0x084fe400078a10ff */
[-C--:B----4-:R-:W-:Y:S02]  /*93e0*/  LEA R122, P0, R126, R216.reuse, 0x2 ;  /* 0x000000d87e7a7211 */ /* 0x090fe400078010ff */
[-C--:B------:R-:W-:Y:S02]  /*93f0*/  LEA.HI.X.SX32 R121, R124, R7.reuse, 0x2, P5 ;  /* 0x000000077c797211 */ /* 0x080fe400028f16ff */
[----:B------:R-:W-:Y:S02]  /*9400*/  LEA.HI.X.SX32 R123, R126, R7, 0x2, P0 ;  /* 0x000000077e7b7211 */ /* 0x000fe400000f16ff */
[-C--:B-1----:R-:W-:Y:S02]  /*9410*/  LEA R124, P5, R128, R216.reuse, 0x2 ;  /* 0x000000d8807c7211 */ /* 0x082fe400078a10ff */
[----:B------:R-:W-:-:S02]  /*9420*/  LEA R126, P0, R130, R216, 0x2 ;  /* 0x000000d8827e7211 */ /* 0x000fc400078010ff */
[-C--:B------:R-:W-:Y:S02]  /*9430*/  LEA.HI.X.SX32 R125, R128, R7.reuse, 0x2, P5 ;  /* 0x00000007807d7211 */ /* 0x080fe400028f16ff */
[-C--:B------:R-:W-:Y:S02]  /*9440*/  LEA.HI.X.SX32 R127, R130, R7.reuse, 0x2, P0 ;  /* 0x00000007827f7211 */ /* 0x080fe400000f16ff */
[-C--:B------:R-:W-:Y:S02]  /*9450*/  LEA R128, P5, R132, R216.reuse, 0x2 ;  /* 0x000000d884807211 */ /* 0x080fe400078a10ff */
[----:B------:R-:W-:Y:S02]  /*9460*/  LEA R130, P0, R134, R216, 0x2 ;  /* 0x000000d886827211 */ /* 0x000fe400078010ff */
[-C--:B------:R-:W-:Y:S02]  /*9470*/  LEA.HI.X.SX32 R129, R132, R7.reuse, 0x2, P5 ;  /* 0x0000000784817211 */ /* 0x080fe400028f16ff */
[----:B------:R-:W-:-:S02]  /*9480*/  LEA.HI.X.SX32 R131, R134, R7, 0x2, P0 ;  /* 0x0000000786837211 */ /* 0x000fc400000f16ff */
[-C--:B------:R-:W-:Y:S02]  /*9490*/  LEA R132, P5, R136, R216.reuse, 0x2 ;  /* 0x000000d888847211 */ /* 0x080fe400078a10ff */
[-C--:B------:R-:W-:Y:S02]  /*94a0*/  LEA R134, P0, R138, R216.reuse, 0x2 ;  /* 0x000000d88a867211 */ /* 0x080fe400078010ff */
[-C--:B------:R-:W-:Y:S02]  /*94b0*/  LEA.HI.X.SX32 R133, R136, R7.reuse, 0x2, P5 ;  /* 0x0000000788857211 */ /* 0x080fe400028f16ff */
[----:B------:R-:W-:Y:S02]  /*94c0*/  LEA.HI.X.SX32 R135, R138, R7, 0x2, P0 ;  /* 0x000000078a877211 */ /* 0x000fe400000f16ff */
[-C--:B------:R-:W-:Y:S02]  /*94d0*/  LEA R136, P5, R140, R216.reuse, 0x2 ;  /* 0x000000d88c887211 */ /* 0x080fe400078a10ff */
[----:B------:R-:W-:-:S02]  /*94e0*/  LEA R138, P0, R5, R216, 0x2 ;  /* 0x000000d8058a7211 */ /* 0x000fc400078010ff */
[-C--:B------:R-:W-:Y:S02]  /*94f0*/  LEA.HI.X.SX32 R137, R140, R7.reuse, 0x2, P5 ;  /* 0x000000078c897211 */ /* 0x080fe400028f16ff */
[-C--:B------:R-:W-:Y:S01]  /*9500*/  LEA.HI.X.SX32 R139, R5, R7.reuse, 0x2, P0 ;  /* 0x00000007058b7211 */ /* 0x080fe200000f16ff */
[----:B------:R-:W-:Y:S01]  /*9510*/  IMAD R5, R141, UR5, RZ ;  /* 0x000000058d057c24 */ /* 0x000fe2000f8e02ff */
[-C--:B------:R-:W-:Y:S02]  /*9520*/  LEA R140, P5, R144, R216.reuse, 0x2 ;  /* 0x000000d8908c7211 */ /* 0x080fe400078a10ff */
[-C--:B------:R-:W-:Y:S02]  /*9530*/  LEA R142, P0, R4, R216.reuse, 0x2 ;  /* 0x000000d8048e7211 */ /* 0x080fe400078010ff */
[-C--:B------:R-:W-:Y:S01]  /*9540*/  LEA.HI.X.SX32 R141, R144, R7.reuse, 0x2, P5 ;  /* 0x00000007908d7211 */ /* 0x080fe200028f16ff */
[----:B------:R-:W-:Y:S01]  /*9550*/  STL [R1+0x264], R5 ;  /* 0x0002640501007387 */ /* 0x000fe20000100800 */
[----:B------:R-:W-:Y:S01]  /*9560*/  LEA.HI.X.SX32 R143, R4, R7, 0x2, P0 ;  /* 0x00000007048f7211 */ /* 0x000fe200000f16ff */
[----:B------:R-:W-:Y:S01]  /*9570*/  IMAD R4, R145, UR5, RZ ;  /* 0x0000000591047c24 */ /* 0x000fe2000f8e02ff */
[----:B------:R-:W-:-:S02]  /*9580*/  LEA R144, P5, R148, R216, 0x2 ;  /* 0x000000d894907211 */ /* 0x000fc400078a10ff */
[-C--:B------:R-:W-:Y:S02]  /*9590*/  LEA R146, P0, R150, R216.reuse, 0x2 ;  /* 0x000000d896927211 */ /* 0x080fe400078010ff */
        /* <DEDUP_REMOVED lines=28> */
[----:B------:R-:W-:Y:S01]  /*9760*/  STL [R1+0x234], R217 ;  /* 0x000234d901007387 */ /* 0x000fe20000100800 */
[-C--:B------:R-:W-:Y:S02]  /*9770*/  LEA R166, P0, R170, R216.reuse, 0x2 ;  /* 0x000000d8aaa67211 */ /* 0x080fe400078010ff */
[-C--:B------:R-:W-:Y:S01]  /*9780*/  LEA.HI.X.SX32 R165, R168, R7.reuse, 0x2, P5 ;  /* 0x00000007a8a57211 */ /* 0x080fe200028f16ff */
[----:B------:R4:W-:Y:S01]  /*9790*/  STL [R1+0x230], R252 ;  /* 0x000230fc01007387 */ /* 0x0009e20000100800 */
[----:B------:R-:W-:Y:S02]  /*97a0*/  LEA.HI.X.SX32 R167, R170, R7, 0x2, P0 ;  /* 0x00000007aaa77211 */ /* 0x000fe400000f16ff */
[-C--:B------:R-:W-:Y:S01]  /*97b0*/  LEA R168, P5, R172, R216.reuse, 0x2 ;  /* 0x000000d8aca87211 */ /* 0x080fe200078a10ff */
[----:B------:R-:W4:Y:S01]  /*97c0*/  LDL R238, [R1+0x444] ;  /* 0x0004440001ee7983 */ /* 0x000f220000100800 */
        /* <DEDUP_REMOVED lines=22> */
[-C--:B------:R-:W-:Y:S02]  /*9930*/  LEA.HI.X.SX32 R191, R194, R7.reuse, 0x2, P0 ;  /* 0x00000007c2bf7211 */ /* 0x080fe400000f16ff */
[CC--:B------:R-:W-:Y:S02]  /*9940*/  LEA R192, P5, R5.reuse, R216.reuse, 0x2 ;  /* 0x000000d805c07211 */ /* 0x0c0fe400078a10ff */
[----:B------:R-:W-:Y:S01]  /*9950*/  LEA R194, P0, R4, R216, 0x2 ;  /* 0x000000d804c27211 */ /* 0x000fe200078010ff */
[----:B------:R4:W-:Y:S01]  /*9960*/  STL [R1+0x22c], R218 ;  /* 0x00022cda01007387 */ /* 0x0009e20000100800 */
[----:B------:R-:W-:-:S02]  /*9970*/  LEA.HI.X.SX32 R193, R5, R7, 0x2, P5 ;  /* 0x0000000705c17211 */ /* 0x000fc400028f16ff */
[-C--:B------:R-:W-:Y:S01]  /*9980*/  LEA.HI.X.SX32 R195, R4, R7.reuse, 0x2, P0 ;  /* 0x0000000704c37211 */ /* 0x080fe200000f16ff */
[----:B------:R-:W4:Y:S04]  /*9990*/  LDL.64 R240, [R1+0x90] ;  /* 0x0000900001f07983 */ /* 0x000f280000100a00 */
[----:B-1----:R-:W4:Y:S01]  /*99a0*/  LDL.64 R4, [R1+0xa0] ;  /* 0x0000a00001047983 */ /* 0x002f220000100a00 */
[-C--:B------:R-:W-:Y:S02]  /*99b0*/  LEA R196, P5, R200, R216.reuse, 0x2 ;  /* 0x000000d8c8c47211 */ /* 0x080fe400078a10ff */
[----:B------:R-:W-:Y:S01]  /*99c0*/  LEA R198, P0, R202, R216, 0x2 ;  /* 0x000000d8cac67211 */ /* 0x000fe200078010ff */
[----:B------:R-:W4:Y:S01]  /*99d0*/  LDL.64 R220, [R1+0x80] ;  /* 0x0000800001dc7983 */ /* 0x000f220000100a00 */
[----:B------:R-:W-:-:S02]  /*99e0*/  LEA.HI.X.SX32 R197, R200, R7, 0x2, P5 ;  /* 0x00000007c8c57211 */ /* 0x000fc400028f16ff */
[-C--:B--2---:R-:W-:Y:S01]  /*99f0*/  LEA R200, P5, R204, R216.reuse, 0x2 ;  /* 0x000000d8ccc87211 */ /* 0x084fe200078a10ff */
[----:B------:R-:W2:Y:S01]  /*9a00*/  LDL.64 R232, [R1+0x70] ;  /* 0x0000700001e87983 */ /* 0x000ea20000100a00 */
[-C--:B------:R-:W-:Y:S02]  /*9a10*/  LEA.HI.X.SX32 R199, R202, R7.reuse, 0x2, P0 ;  /* 0x00000007cac77211 */ /* 0x080fe400000f16ff */
[-C--:B---3--:R-:W-:Y:S02]  /*9a20*/  LEA R202, P0, R206, R216.reuse, 0x2 ;  /* 0x000000d8ceca7211 */ /* 0x088fe400078010ff */
[-C--:B------:R-:W-:Y:S02]  /*9a30*/  LEA.HI.X.SX32 R201, R204, R7.reuse, 0x2, P5 ;  /* 0x00000007ccc97211 */ /* 0x080fe400028f16ff */
[----:B----4-:R-:W-:Y:S02]  /*9a40*/  LEA R204, P5, R208, R216, 0x2 ;  /* 0x000000d8d0cc7211 */ /* 0x010fe400078a10ff */
[----:B------:R-:W-:-:S02]  /*9a50*/  LEA.HI.X.SX32 R203, R206, R7, 0x2, P0 ;  /* 0x00000007cecb7211 */ /* 0x000fc400000f16ff */
[-C--:B------:R-:W-:Y:S02]  /*9a60*/  LEA R206, P0, R210, R216.reuse, 0x2 ;  /* 0x000000d8d2ce7211 */ /* 0x080fe400078010ff */
[-C--:B------:R-:W-:Y:S02]  /*9a70*/  LEA.HI.X.SX32 R205, R208, R7.reuse, 0x2, P5 ;  /* 0x00000007d0cd7211 */ /* 0x080fe400028f16ff */
[----:B------:R-:W-:Y:S02]  /*9a80*/  SHF.R.U32.HI R219, RZ, 0x6, R219 ;  /* 0x00000006ffdb7819 */ /* 0x000fe400000116db */
[-C--:B------:R-:W-:Y:S02]  /*9a90*/  LEA R208, P5, R212, R216.reuse, 0x2 ;  /* 0x000000d8d4d07211 */ /* 0x080fe400078a10ff */
[----:B------:R-:W-:Y:S02]  /*9aa0*/  LEA.HI.X.SX32 R207, R210, R7, 0x2, P0 ;  /* 0x00000007d2cf7211 */ /* 0x000fe400000f16ff */
[----:B------:R-:W-:-:S02]  /*9ab0*/  LEA R210, P0, R214, R216, 0x2 ;  /* 0x000000d8d6d27211 */ /* 0x000fc400078010ff */
[----:B------:R-:W-:Y:S02]  /*9ac0*/  SGXT.U32 R219, R219, 0x1 ;  /* 0x00000001dbdb781a */ /* 0x000fe40000000000 */
[-C--:B------:R-:W-:Y:S02]  /*9ad0*/  LEA.HI.X.SX32 R209, R212, R7.reuse, 0x2, P5 ;  /* 0x00000007d4d17211 */ /* 0x080fe400028f16ff */
[-C--:B------:R-:W-:Y:S02]  /*9ae0*/  LEA R212, P5, R217, R216.reuse, 0x2 ;  /* 0x000000d8d9d47211 */ /* 0x080fe400078a10ff */
[----:B------:R-:W-:Y:S02]  /*9af0*/  LEA.HI.X.SX32 R211, R214, R7, 0x2, P0 ;  /* 0x00000007d6d37211 */ /* 0x000fe400000f16ff */
[----:B------:R-:W-:Y:S02]  /*9b00*/  LEA R214, P0, R252, R216, 0x2 ;  /* 0x000000d8fcd67211 */ /* 0x000fe400078010ff */
[----:B------:R-:W-:-:S02]  /*9b10*/  LOP3.LUT R219, R219, 0x8, RZ, 0xfc, !PT ;  /* 0x00000008dbdb7812 */ /* 0x000fc400078efcff */
[-C--:B------:R-:W-:Y:S02]  /*9b20*/  LEA.HI.X.SX32 R213, R217, R7.reuse, 0x2, P5 ;  /* 0x00000007d9d57211 */ /* 0x080fe400028f16ff */
[----:B------:R-:W-:Y:S02]  /*9b30*/  LEA R216, P5, R218, R216, 0x2 ;  /* 0x000000d8dad87211 */ /* 0x000fe400078a10ff */
[-C--:B------:R-:W-:Y:S02]  /*9b40*/  LEA.HI.X.SX32 R215, R252, R7.reuse, 0x2, P0 ;  /* 0x00000007fcd77211 */ /* 0x080fe400000f16ff */
[----:B------:R-:W-:Y:S01]  /*9b50*/  ISETP.GE.AND P0, PT, R219, UR4, PT ;  /* 0x00000004db007c0c */ /* 0x000fe2000bf06270 */
[----:B------:R-:W3:Y:S01]  /*9b60*/  LDL.LU R252, [R1+0x600] ;  /* 0x0006000001fc7983 */ /* 0x000ee20000300800 */
[----:B------:R-:W-:Y:S02]  /*9b70*/  LEA.HI.X.SX32 R217, R218, R7, 0x2, P5 ;  /* 0x00000007dad97211 */ /* 0x000fe400028f16ff */
[----:B------:R-:W-:-:S02]  /*9b80*/  SEL R7, RZ, 0x4, P0 ;  /* 0x00000004ff077807 */ /* 0x000fc40000000000 */
[----:B------:R-:W-:Y:S01]  /*9b90*/  ISETP.GE.AND P0, PT, R251, UR4, PT ;  /* 0x00000004fb007c0c */ /* 0x000fe2000bf06270 */
[----:B------:R-:W-:-:S05]  /*9ba0*/  VIADD R251, R238, UR7 ;  /* 0x00000007eefb7c36 */ /* 0x000fca0008000000 */
[----:B------:R-:W-:Y:S04]  /*9bb0*/  LDGSTS.E [R251], desc[UR28][R4.64], P4 ;  /* 0x0000000004fb7fae */ /* 0x000fe8000a12185c */
[----:B------:R-:W-:Y:S04]  /*9bc0*/  LDGSTS.E [R251+0x400], desc[UR28][R240.64], P4 ;  /* 0x00400000f0fb7fae */ /* 0x000fe8000a12185c */
[----:B------:R-:W-:Y:S04]  /*9bd0*/  LDGSTS.E [R251+0x800], desc[UR28][R220.64], P4 ;  /* 0x00800000dcfb7fae */ /* 0x000fe8000a12185c */
[----:B------:R-:W4:Y:S04]  /*9be0*/  LDL.LU.64 R4, [R1+0x5f8] ;  /* 0x0005f80001047983 */ /* 0x000f280000300a00 */
[----:B------:R-:W3:Y:S04]  /*9bf0*/  LDL.LU.64 R240, [R1+0x5f0] ;  /* 0x0005f00001f07983 */ /* 0x000ee80000300a00 */
[----:B------:R-:W4:Y:S04]  /*9c00*/  LDL.LU.64 R220, [R1+0x5e8] ;  /* 0x0005e80001dc7983 */ /* 0x000f280000300a00 */
[----:B--2---:R-:W-:Y:S04]  /*9c10*/  LDGSTS.E [R251+0xc00], desc[UR28][R232.64], P4 ;  /* 0x00c00000e8fb7fae */ /* 0x004fe8000a12185c */
[----:B------:R-:W2:Y:S04]  /*9c20*/  LDL.LU.64 R232, [R1+0x5e0] ;  /* 0x0005e00001e87983 */ /* 0x000ea80000300a00 */
[----:B---3--:R-:W-:Y:S04]  /*9c30*/  LDGSTS.E [R251+0x1000], desc[UR28][R240.64], P4 ;  /* 0x01000000f0fb7fae */ /* 0x008fe8000a12185c */
[----:B------:R-:W-:Y:S04]  /*9c40*/  LDGSTS.E [R251+0x1400], desc[UR28][R242.64], P4 ;  /* 0x01400000f2fb7fae */ /* 0x000fe8000a12185c */
[----:B------:R-:W-:Y:S04]  /*9c50*/  LDGSTS.E [R251+0x1800], desc[UR28][R236.64], P4 ;  /* 0x01800000ecfb7fae */ /* 0x000fe8000a12185c */
[----:B------:R-:W3:Y:S04]  /*9c60*/  LDL.LU.64 R240, [R1+0x5d8] ;  /* 0x0005d80001f07983 */ /* 0x000ee80000300a00 */
[----:B------:R-:W4:Y:S04]  /*9c70*/  LDL.LU.64 R242, [R1+0x5d0] ;  /* 0x0005d00001f27983 */ /* 0x000f280000300a00 */
[----:B------:R-:W-:Y:S04]  /*9c80*/  LDGSTS.E [R251+0x1c00], desc[UR28][R224.64], P4 ;  /* 0x01c00000e0fb7fae */ /* 0x000fe8000a12185c */
[----:B------:R-:W-:Y:S04]  /*9c90*/  LDGSTS.E [R251+0x2000], desc[UR28][R226.64], P4 ;  /* 0x02000000e2fb7fae */ /* 0x000fe8000a12185c */
[----:B------:R-:W-:Y:S04]  /*9ca0*/  LDGSTS.E [R251+0x2400], desc[UR28][R228.64], P4 ;  /* 0x02400000e4fb7fae */ /* 0x000fe8000a12185c */
[----:B------:R-:W-:Y:S04]  /*9cb0*/  LDGSTS.E [R251+0x2800], desc[UR28][R222.64], P4 ;  /* 0x02800000defb7fae */ /* 0x000fe8000a12185c */
[----:B------:R1:W-:Y:S04]  /*9cc0*/  LDGSTS.E [R251+0x2c00], desc[UR28][R246.64], P4 ;  /* 0x02c00000f6fb7fae */ /* 0x0003e8000a12185c */
[----:B------:R-:W-:Y:S04]  /*9cd0*/  LDGSTS.E [R251+0x3000], desc[UR28][R10.64], P4 ;  /* 0x030000000afb7fae */ /* 0x000fe8000a12185c */
        /* <DEDUP_REMOVED lines=35> */
[----:B------:R-:W-:Y:S01]  /*9f10*/  LDGSTS.E [R251+0xc000], desc[UR28][R156.64], P4 ;  /* 0x0c0000009cfb7fae */ /* 0x000fe2000a12185c */
[----:B------:R-:W-:-:S03]  /*9f20*/  SEL R218, R7, RZ, P6 ;  /* 0x000000ff07da7207 */ /* 0x000fc60003000000 */
[----:B------:R-:W-:Y:S01]  /*9f30*/  LDGSTS.E [R251+0xc400], desc[UR28][R160.64], P4 ;  /* 0x0c400000a0fb7fae */ /* 0x000fe2000a12185c */
[----:B------:R-:W-:-:S03]  /*9f40*/  LOP3.LUT R7, R238, 0x40, RZ, 0x3c, !PT ;  /* 0x00000040ee077812 */ /* 0x000fc600078e3cff */
[----:B------:R-:W-:Y:S04]  /*9f50*/  LDGSTS.E [R251+0xc800], desc[UR28][R164.64], P4 ;  /* 0x0c800000a4fb7fae */ /* 0x000fe8000a12185c */
[----:B------:R-:W2:Y:S04]  /*9f60*/  LDL.LU.64 R236, [R1+0x5c8] ;  /* 0x0005c80001ec7983 */ /* 0x000ea80000300a00 */
[----:B------:R-:W-:Y:S04]  /*9f70*/  LDGSTS.E [R251+0xcc00], desc[UR28][R168.64], P4 ;  /* 0x0cc00000a8fb7fae */ /* 0x000fe8000a12185c */
[----:B------:R-:W2:Y:S04]  /*9f80*/  LDL.LU R224, [R1+0x5c0] ;  /* 0x0005c00001e07983 */ /* 0x000ea80000300800 */
[----:B------:R-:W-:Y:S04]  /*9f90*/  LDGSTS.E [R251+0xd000], desc[UR28][R172.64], P4 ;  /* 0x0d000000acfb7fae */ /* 0x000fe8000a12185c */
[----:B------:R-:W2:Y:S04]  /*9fa0*/  LDL.LU.64 R226, [R1+0x5b8] ;  /* 0x0005b80001e27983 */ /* 0x000ea80000300a00 */
[----:B------:R-:W-:Y:S04]  /*9fb0*/  LDGSTS.E [R251+0xd400], desc[UR28][R176.64], P4 ;  /* 0x0d400000b0fb7fae */ /* 0x000fe8000a12185c */
[----:B------:R-:W2:Y:S04]  /*9fc0*/  LDL.LU.64 R228, [R1+0x5b0] ;  /* 0x0005b00001e47983 */ /* 0x000ea80000300a00 */
[----:B------:R-:W-:Y:S04]  /*9fd0*/  LDGSTS.E [R251+0xd800], desc[UR28][R180.64], P4 ;  /* 0x0d800000b4fb7fae */ /* 0x000fe8000a12185c */
[----:B------:R-:W2:Y:S04]  /*9fe0*/  LDL.LU.64 R222, [R1+0x5a8] ;  /* 0x0005a80001de7983 */ /* 0x000ea80000300a00 */
[----:B------:R-:W-:Y:S04]  /*9ff0*/  LDGSTS.E [R251+0xdc00], desc[UR28][R184.64], P4 ;  /* 0x0dc00000b8fb7fae */ /* 0x000fe8000a12185c */
[----:B------:R-:W-:Y:S04]  /*a000*/  STL [R1+0x544], R246 ;  /* 0x000544f601007387 */ /* 0x000fe80000100800 */
[----:B------:R-:W-:Y:S04]  /*a010*/  LDGSTS.E [R251+0xe000], desc[UR28][R188.64], P4 ;  /* 0x0e000000bcfb7fae */ /* 0x000fe8000a12185c */
[----:B------:R1:W-:Y:S04]  /*a020*/  STL [R1+0x540], R247 ;  /* 0x000540f701007387 */ /* 0x0003e80000100800 */
[----:B------:R-:W-:Y:S04]  /*a030*/  LDGSTS.E [R251+0xe400], desc[UR28][R192.64], P4 ;  /* 0x0e400000c0fb7fae */ /* 0x000fe8000a12185c */
[----:B------:R-:W-:Y:S01]  /*a040*/  LDGSTS.E [R251+0xe800], desc[UR28][R196.64], P4 ;  /* 0x0e800000c4fb7fae */ /* 0x000fe2000a12185c */
[----:B-1----:R-:W1:Y:S03]  /*a050*/  LDC.64 R246, c[0x0][0x238] ;  /* 0x00008e00fff67b82 */ /* 0x002e660000000a00 */
[----:B------:R1:W-:Y:S04]  /*a060*/  STL [R1+0x510], R7 ;  /* 0x0005100701007387 */ /* 0x0003e80000100800 */
[----:B------:R-:W-:Y:S04]  /*a070*/  LDGSTS.E [R251+0xec00], desc[UR28][R200.64], P4 ;  /* 0x0ec00000c8fb7fae */ /* 0x000fe8000a12185c */
[----:B------:R-:W-:Y:S01]  /*a080*/  LDGSTS.E [R251+0xf000], desc[UR28][R204.64], P4 ;  /* 0x0f000000ccfb7fae */ /* 0x000fe2000a12185c */
[----:B-1----:R-:W-:-:S03]  /*a090*/  VIADD R7, R7, UR7 ;  /* 0x0000000707077c36 */ /* 0x002fc60008000000 */
[----:B------:R-:W-:Y:S04]  /*a0a0*/  LDGSTS.E [R251+0xf400], desc[UR28][R208.64], P4 ;  /* 0x0f400000d0fb7fae */ /* 0x000fe8000a12185c */
[----:B------:R-:W-:Y:S04]  /*a0b0*/  LDGSTS.E [R251+0xf800], desc[UR28][R212.64], P4 ;  /* 0x0f800000d4fb7fae */ /* 0x000fe8000a12185c */
[----:B------:R-:W-:Y:S04]  /*a0c0*/  LDGSTS.E [R251+0xfc00], desc[UR28][R216.64], P4 ;  /* 0x0fc00000d8fb7fae */ /* 0x000fe8000a12185c */
[----:B----4-:R-:W-:Y:S04]  /*a0d0*/  LDGSTS.E [R7+0x200], desc[UR28][R242.64], P4 ;  /* 0x00200000f2077fae */ /* 0x010fe8000a12185c */
[----:B---3--:R-:W-:Y:S04]  /*a0e0*/  LDGSTS.E [R7+0x600], desc[UR28][R240.64], P4 ;  /* 0x00600000f0077fae */ /* 0x008fe8000a12185c */
[----:B--2---:R-:W-:Y:S04]  /*a0f0*/  LDGSTS.E [R7+0xa00], desc[UR28][R232.64], P4 ;  /* 0x00a00000e8077fae */ /* 0x004fe8000a12185c */
[----:B------:R-:W2:Y:S04]  /*a100*/  LDL.LU.64 R242, [R1+0x5a0] ;  /* 0x0005a00001f27983 */ /* 0x000ea80000300a00 */
[----:B------:R-:W3:Y:S04]  /*a110*/  LDL.LU.64 R240, [R1+0x598] ;  /* 0x0005980001f07983 */ /* 0x000ee80000300a00 */
[----:B------:R-:W4:Y:S04]  /*a120*/  LDL.LU R232, [R1+0x590] ;  /* 0x0005900001e87983 */ /* 0x000f280000300800 */
[----:B------:R-:W-:Y:S04]  /*a130*/  LDGSTS.E [R7+0xe00], desc[UR28][R220.64], P4 ;  /* 0x00e00000dc077fae */ /* 0x000fe8000a12185c */
[----:B------:R-:W-:Y:S04]  /*a140*/  LDGSTS.E [R7+0x1200], desc[UR28][R4.64], P4 ;  /* 0x0120000004077fae */ /* 0x000fe8000a12185c */
[----:B------:R-:W-:Y:S04]  /*a150*/  LDGSTS.E [R7+0x1600], desc[UR28][R244.64], P4 ;  /* 0x01600000f4077fae */ /* 0x000fe8000a12185c */
[----:B------:R-:W2:Y:S04]  /*a160*/  LDL.LU.64 R220, [R1+0x588] ;  /* 0x0005880001dc7983 */ /* 0x000ea80000300a00 */
[----:B------:R-:W3:Y:S04]  /*a170*/  LDL.LU.64 R4, [R1+0x580] ;  /* 0x0005800001047983 */ /* 0x000ee80000300a00 */
[----:B------:R-:W4:Y:S04]  /*a180*/  LDL.LU.64 R244, [R1+0x578] ;  /* 0x0005780001f47983 */ /* 0x000f280000300a00 */
[----:B------:R-:W-:Y:S04]  /*a190*/  LDGSTS.E [R7+0x1a00], desc[UR28][R234.64], P4 ;  /* 0x01a00000ea077fae */ /* 0x000fe8000a12185c */
[----:B------:R-:W-:Y:S04]  /*a1a0*/  LDGSTS.E [R7+0x1e00], desc[UR28][R2.64], P4 ;  /* 0x01e0000002077fae */ /* 0x000fe8000a12185c */
[----:B------:R1:W-:Y:S04]  /*a1b0*/  LDGSTS.E [R7+0x2200], desc[UR28][R230.64], P4 ;  /* 0x02200000e6077fae */ /* 0x0003e8000a12185c */
[----:B------:R-:W2:Y:S04]  /*a1c0*/  LDL.LU.64 R234, [R1+0x570] ;  /* 0x0005700001ea7983 */ /* 0x000ea80000300a00 */
[----:B------:R-:W3:Y:S04]  /*a1d0*/  LDL.LU.64 R2, [R1+0x568] ;  /* 0x0005680001027983 */ /* 0x000ee80000300a00 */
[----:B------:R-:W4:Y:S04]  /*a1e0*/  LDL.LU R233, [R1+0xc4] ;  /* 0x0000c40001e97983 */ /* 0x000f280000300800 */
        /* <DEDUP_REMOVED lines=13> */
[----:B------:R-:W1:Y:S03]  /*a2c0*/  S2R R238, SR_TID.X ;  /* 0x0000000000ee7919 */ /* 0x000e660000002100 */
        /* <DEDUP_REMOVED lines=13> */
[----:B-1----:R-:W1:Y:S03]  /*a3a0*/  S2R R230, SR_TID.X ;  /* 0x0000000000e67919 */ /* 0x002e660000002100 */
        /* <DEDUP_REMOVED lines=15> */
[----:B------:R-:W-:-:S03]  /*a4a0*/  SHF.R.U32.HI R238, RZ, 0x6, R238 ;  /* 0x00000006ffee7819 */ /* 0x000fc600000116ee */
[----:B------:R-:W-:Y:S04]  /*a4b0*/  LDGSTS.E [R7+0xca00], desc[UR28][R166.64], P4 ;  /* 0x0ca00000a6077fae */ /* 0x000fe8000a12185c */
[----:B------:R-:W-:Y:S04]  /*a4c0*/  LDGSTS.E [R7+0xce00], desc[UR28][R170.64], P4 ;  /* 0x0ce00000aa077fae */ /* 0x000fe8000a12185c */
[----:B------:R-:W-:Y:S04]  /*a4d0*/  LDGSTS.E [R7+0xd200], desc[UR28][R174.64], P4 ;  /* 0x0d200000ae077fae */ /* 0x000fe8000a12185c */
[----:B------:R-:W-:Y:S01]  /*a4e0*/  LDGSTS.E [R7+0xd600], desc[UR28][R178.64], P4 ;  /* 0x0d600000b2077fae */ /* 0x000fe2000a12185c */
[----:B------:R-:W-:-:S03]  /*a4f0*/  SGXT.U32 R238, R238, 0x1 ;  /* 0x00000001eeee781a */ /* 0x000fc60000000000 */
[----:B------:R-:W-:Y:S04]  /*a500*/  LDGSTS.E [R7+0xda00], desc[UR28][R182.64], P4 ;  /* 0x0da00000b6077fae */ /* 0x000fe8000a12185c */
[----:B------:R-:W-:Y:S04]  /*a510*/  LDGSTS.E [R7+0xde00], desc[UR28][R186.64], P4 ;  /* 0x0de00000ba077fae */ /* 0x000fe8000a12185c */
[----:B------:R-:W-:Y:S04]  /*a520*/  LDGSTS.E [R7+0xe200], desc[UR28][R190.64], P4 ;  /* 0x0e200000be077fae */ /* 0x000fe8000a12185c */
[----:B------:R-:W-:Y:S01]  /*a530*/  LDGSTS.E [R7+0xe600], desc[UR28][R194.64], P4 ;  /* 0x0e600000c2077fae */ /* 0x000fe2000a12185c */
[----:B------:R-:W-:-:S03]  /*a540*/  LOP3.LUT R238, R238, 0xc, RZ, 0xfc, !PT ;  /* 0x0000000ceeee7812 */ /* 0x000fc600078efcff */
[----:B------:R-:W-:Y:S04]  /*a550*/  LDGSTS.E [R7+0xea00], desc[UR28][R198.64], P4 ;  /* 0x0ea00000c6077fae */ /* 0x000fe8000a12185c */
[----:B------:R-:W-:Y:S04]  /*a560*/  LDGSTS.E [R7+0xee00], desc[UR28][R202.64], P4 ;  /* 0x0ee00000ca077fae */ /* 0x000fe8000a12185c */
[----:B------:R-:W-:Y:S04]  /*a570*/  LDGSTS.E [R7+0xf200], desc[UR28][R206.64], P4 ;  /* 0x0f200000ce077fae */ /* 0x000fe8000a12185c */
[----:B------:R-:W-:Y:S04]  /*a580*/  LDGSTS.E [R7+0xf600], desc[UR28][R210.64], P4 ;  /* 0x0f600000d2077fae */ /* 0x000fe8000a12185c */
[----:B------:R-:W-:Y:S01]  /*a590*/  LDGSTS.E [R7+0xfa00], desc[UR28][R214.64], P4 ;  /* 0x0fa00000d6077fae */ /* 0x000fe2000a12185c */
[----:B-1----:R-:W-:-:S02]  /*a5a0*/  LOP3.LUT R230, R230, 0x1f, RZ, 0xc0, !PT ;  /* 0x0000001fe6e67812 */ /* 0x002fc400078ec0ff */
[----:B------:R-:W-:Y:S02]  /*a5b0*/  SEL R219, RZ, 0x4, P0 ;  /* 0x00000004ffdb7807 */ /* 0x000fe40000000000 */
[----:B------:R-:W-:Y:S01]  /*a5c0*/  ISETP.NE.U32.AND P0, PT, R218, RZ, PT ;  /* 0x000000ffda00720c */ /* 0x000fe20003f05070 */
[----:B---3--:R-:W-:Y:S01]  /*a5d0*/  LDGSTS.E [R7+0xfe00], desc[UR28][R2.64], P4 ;  /* 0x0fe0000002077fae */ /* 0x008fe2000a12185c */
[----:B------:R-:W-:-:S03]  /*a5e0*/  ISETP.GE.AND P4, PT, R238, UR4, PT ;  /* 0x00000004ee007c0c */ /* 0x000fc6000bf86270 */
[----:B------:R-:W0:Y:S01]  /*a5f0*/  LDGDEPBAR ;  /* 0x00000000000079af */ /* 0x000e220000000000 */
[----:B------:R-:W-:Y:S01]  /*a600*/  SEL R218, RZ, 0x4, P4 ;  /* 0x00000004ffda7807 */ /* 0x000fe20002000000 */
[----:B------:R-:W-:Y:S01]  /*a610*/  BAR.SYNC.DEFER_BLOCKING 0x0 ;  /* 0x0000000000007b1d */ /* 0x000fe20000010000 */
[----:B------:R-:W-:Y:S02]  /*a620*/  ISETP.GE.AND P4, PT, R230, UR4, PT ;  /* 0x00000004e6007c0c */ /* 0x000fe4000bf86270 */
[----:B------:R-:W-:-:S04]  /*a630*/  SEL R230, R219, RZ, P6 ;  /* 0x000000ffdbe67207 */ /* 0x000fc80003000000 */
[----:B------:R-:W-:Y:S01]  /*a640*/  ISETP.NE.U32.AND P5, PT, R230, RZ, PT ;  /* 0x000000ffe600720c */ /* 0x000fe20003fa5070 */
[----:B------:R-:W-:Y:S01]  /*a650*/  IMAD.MOV.U32 R230, RZ, RZ, R246 ;  /* 0x000000ffffe67224 */ /* 0x000fe200078e00f6 */
[----:B------:R-:W3:Y:S04]  /*a660*/  LDL.LU R219, [R1+0xb8] ;  /* 0x0000b80001db7983 */ /* 0x000ee80000300800 */
[----:B------:R1:W-:Y:S02]  /*a670*/  STL [R1+0x208], R246 ;  /* 0x000208f601007387 */ /* 0x0003e40000100800 */
[----:B-1----:R-:W-:Y:S02]  /*a680*/  IMAD.MOV.U32 R246, RZ, RZ, R247 ;  /* 0x000000fffff67224 */ /* 0x002fe400078e00f7 */
[----:B------:R-:W-:-:S04]  /*a690*/  IMAD.SHL.U32 R247, R230, 0x20, RZ ;  /* 0x00000020e6f77824 */ /* 0x000fc800078e00ff */
[----:B--2---:R-:W-:-:S04]  /*a6a0*/  IMAD.WIDE R234, R247, 0x4, R234 ;  /* 0x00000004f7ea7825 */ /* 0x004fc800078e02ea */
[----:B----4-:R-:W-:Y:S01]  /*a6b0*/  IMAD.WIDE R244, R247, 0x4, R244 ;  /* 0x00000004f7f47825 */ /* 0x010fe200078e02f4 */
[----:B------:R-:W-:Y:S01]  /*a6c0*/  @!PT LDS RZ, [RZ] ;  /* 0x00000000fffff984 */ /* 0x000fe20000000800 */
[----:B------:R-:W-:Y:S01]  /*a6d0*/  @!PT LDS RZ, [RZ] ;  /* 0x00000000fffff984 */ /* 0x000fe20000000800 */
[----:B------:R-:W-:Y:S01]  /*a6e0*/  @!PT LDS RZ, [RZ] ;  /* 0x00000000fffff984 */ /* 0x000fe20000000800 */
[----:B------:R1:W-:Y:S04]  /*a6f0*/  LDGSTS.E [R233+0x32000], desc[UR28][R234.64], P3 ;  /* 0x32000000eae97fae */ /* 0x0003e8000992185c */
[----:B------:R2:W-:Y:S04]  /*a700*/  STL [R1+0x448], R247 ;  /* 0x000448f701007387 */ /* 0x0005e80000100800 */
[----:B------:R4:W-:Y:S04]  /*a710*/  LDGSTS.E [R233+0x32008], desc[UR28][R244.64], P2 ;  /* 0x32008000f4e97fae */ /* 0x0009e8000912185c */
[----:B------:R-:W2:Y:S01]  /*a720*/  LDL.LU R233, [R1+0x564] ;  /* 0x0005640001e97983 */ /* 0x000ea20000300800 */
[----:B-1----:R-:W-:Y:S01]  /*a730*/  SEL R234, R218, RZ, P6 ;  /* 0x000000ffdaea7207 */ /* 0x002fe20003000000 */
[----:B------:R-:W1:Y:S01]  /*a740*/  S2R R230, SR_TID.X ;  /* 0x0000000000e67919 */ /* 0x000e620000002100 */
[----:B------:R-:W4:Y:S01]  /*a750*/  S2R R218, SR_TID.X ;  /* 0x0000000000da7919 */ /* 0x000f220000002100 */
[----:B------:R-:W-:Y:S01]  /*a760*/  SEL R225, RZ, 0x4, P4 ;  /* 0x00000004ffe17807 */ /* 0x000fe20002000000 */
[----:B------:R-:W4:Y:S01]  /*a770*/  S2R R231, SR_TID.X ;  /* 0x0000000000e77919 */ /* 0x000f220000002100 */
[----:B------:R-:W-:-:S02]  /*a780*/  ISETP.NE.U32.AND P4, PT, R234, RZ, PT ;  /* 0x000000ffea00720c */ /* 0x000fc40003f85070 */
[----:B-1----:R-:W-:Y:S02]  /*a790*/  SHF.R.U32.HI R230, RZ, 0x6, R230 ;  /* 0x00000006ffe67819 */ /* 0x002fe400000116e6 */
[----:B----4-:R-:W-:Y:S02]  /*a7a0*/  SHF.R.U32.HI R218, RZ, 0x6, R218 ;  /* 0x00000006ffda7819 */ /* 0x010fe400000116da */
[----:B------:R-:W-:Y:S02]  /*a7b0*/  SGXT.U32 R230, R230, 0x1 ;  /* 0x00000001e6e6781a */ /* 0x000fe40000000000 */
[----:B------:R-:W-:Y:S02]  /*a7c0*/  SGXT.U32 R218, R218, 0x1 ;  /* 0x00000001dada781a */ /* 0x000fe40000000000 */
[----:B------:R-:W-:Y:S02]  /*a7d0*/  LOP3.LUT R230, R230, 0xe, RZ, 0xfc, !PT ;  /* 0x0000000ee6e67812 */ /* 0x000fe400078efcff */
[----:B------:R-:W-:-:S02]  /*a7e0*/  LOP3.LUT R218, R218, 0x10, RZ, 0xfc, !PT ;  /* 0x00000010dada7812 */ /* 0x000fc400078efcff */
[----:B------:R-:W-:-:S04]  /*a7f0*/  ISETP.GE.AND P3, PT, R230, UR4, PT ;  /* 0x00000004e6007c0c */ /* 0x000fc8000bf66270 */
[----:B------:R-:W-:Y:S02]  /*a800*/  SEL R234, RZ, 0x4, P3 ;  /* 0x00000004ffea7807 */ /* 0x000fe40001800000 */
[----:B------:R-:W-:Y:S02]  /*a810*/  ISETP.GE.AND P3, PT, R218, UR4, PT ;  /* 0x00000004da007c0c */ /* 0x000fe4000bf66270 */
[----:B------:R-:W1:Y:S01]  /*a820*/  S2R R218, SR_TID.X ;  /* 0x0000000000da7919 */ /* 0x000e620000002100 */
[----:B------:R-:W-:-:S04]  /*a830*/  SHF.R.U32.HI R231, RZ, 0x6, R231 ;  /* 0x00000006ffe77819 */ /* 0x000fc800000116e7 */
[----:B------:R-:W-:-:S04]  /*a840*/  SGXT.U32 R231, R231, 0x1 ;  /* 0x00000001e7e7781a */ /* 0x000fc80000000000 */
[----:B------:R-:W-:Y:S02]  /*a850*/  LOP3.LUT R231, R231, 0x12, RZ, 0xfc, !PT ;  /* 0x00000012e7e77812 */ /* 0x000fe400078efcff */
[----:B------:R-:W-:Y:S02]  /*a860*/  SEL R230, RZ, 0x4, P3 ;  /* 0x00000004ffe67807 */ /* 0x000fe40001800000 */
[----:B------:R-:W-:Y:S02]  /*a870*/  ISETP.GE.AND P3, PT, R231, UR4, PT ;  /* 0x00000004e7007c0c */ /* 0x000fe4000bf66270 */
[----:B------:R-:W-:Y:S02]  /*a880*/  SEL R234, R234, RZ, P6 ;  /* 0x000000ffeaea7207 */ /* 0x000fe40003000000 */
[----:B------:R-:W-:Y:S02]  /*a890*/  SEL R231, RZ, 0x4, P3 ;  /* 0x00000004ffe77807 */ /* 0x000fe40001800000 */
[----:B-1----:R-:W-:-:S04]  /*a8a0*/  SHF.R.U32.HI R218, RZ, 0x6, R218 ;  /* 0x00000006ffda7819 */ /* 0x002fc800000116da */
[----:B------:R-:W-:-:S04]  /*a8b0*/  SGXT.U32 R218, R218, 0x1 ;  /* 0x00000001dada781a */ /* 0x000fc80000000000 */
[----:B------:R-:W-:-:S04]  /*a8c0*/  LOP3.LUT R218, R218, 0x14, RZ, 0xfc, !PT ;  /* 0x00000014dada7812 */ /* 0x000fc800078efcff */
[----:B------:R-:W-:-:S04]  /*a8d0*/  ISETP.GE.AND P3, PT, R218, UR4, PT ;  /* 0x00000004da007c0c */ /* 0x000fc8000bf66270 */
[----:B------:R-:W-:Y:S02]  /*a8e0*/  SEL R218, RZ, 0x4, P3 ;  /* 0x00000004ffda7807 */ /* 0x000fe40001800000 */
[----:B------:R-:W-:Y:S02]  /*a8f0*/  ISETP.NE.U32.AND P3, PT, R234, RZ, PT ;  /* 0x000000ffea00720c */ /* 0x000fe40003f65070 */
[----:B------:R-:W1:Y:S01]  /*a900*/  S2R R234, SR_TID.X ;  /* 0x0000000000ea7919 */ /* 0x000e620000002100 */
[----:B------:R-:W4:Y:S01]  /*a910*/  S2R R235, SR_TID.X ;  /* 0x0000000000eb7919 */ /* 0x000f220000002100 */
[----:B------:R-:W4:Y:S01]  /*a920*/  S2R R244, SR_TID.X ;  /* 0x0000000000f47919 */ /* 0x000f220000002100 */
[----:B------:R-:W4:Y:S01]  /*a930*/  S2R R245, SR_TID.X ;  /* 0x0000000000f57919 */ /* 0x000f220000002100 */
[----:B-1----:R-:W-:-:S04]  /*a940*/  SHF.R.U32.HI R234, RZ, 0x6, R234 ;  /* 0x00000006ffea7819 */ /* 0x002fc800000116ea */
[----:B------:R-:W-:-:S04]  /*a950*/  SGXT.U32 R234, R234, 0x1 ;  /* 0x00000001eaea781a */ /* 0x000fc80000000000 */
[----:B------:R-:W-:Y:S02]  /*a960*/  LOP3.LUT R234, R234, 0x1c, RZ, 0xfc, !PT ;  /* 0x0000001ceaea7812 */ /* 0x000fe400078efcff */
[----:B----4-:R-:W-:Y:S02]  /*a970*/  SHF.R.U32.HI R235, RZ, 0x6, R235 ;  /* 0x00000006ffeb7819 */ /* 0x010fe400000116eb */
[----:B------:R-:W-:Y:S02]  /*a980*/  SHF.R.U32.HI R244, RZ, 0x6, R244 ;  /* 0x00000006fff47819 */ /* 0x000fe400000116f4 */
[----:B------:R-:W-:Y:S02]  /*a990*/  SGXT.U32 R235, R235, 0x1 ;  /* 0x00000001ebeb781a */ /* 0x000fe40000000000 */
[----:B------:R-:W-:Y:S02]  /*a9a0*/  SGXT.U32 R244, R244, 0x1 ;  /* 0x00000001f4f4781a */ /* 0x000fe40000000000 */
[----:B------:R-:W-:-:S02]  /*a9b0*/  LOP3.LUT R235, R235, 0x16, RZ, 0xfc, !PT ;  /* 0x00000016ebeb7812 */ /* 0x000fc400078efcff */
[----:B------:R-:W-:Y:S02]  /*a9c0*/  SHF.R.U32.HI R245, RZ, 0x6, R245 ;  /* 0x00000006fff57819 */ /* 0x000fe400000116f5 */
[----:B------:R-:W-:Y:S02]  /*a9d0*/  ISETP.GE.AND P2, PT, R235, UR4, PT ;  /* 0x00000004eb007c0c */ /* 0x000fe4000bf46270 */
[----:B------:R-:W-:Y:S02]  /*a9e0*/  LOP3.LUT R244, R244, 0x18, RZ, 0xfc, !PT ;  /* 0x00000018f4f47812 */ /* 0x000fe400078efcff */
[----:B------:R-:W-:Y:S02]  /*a9f0*/  SGXT.U32 R245, R245, 0x1 ;  /* 0x00000001f5f5781a */ /* 0x000fe40000000000 */
[----:B------:R-:W-:Y:S02]  /*aa00*/  SEL R235, RZ, 0x4, P2 ;  /* 0x00000004ffeb7807 */ /* 0x000fe40001000000 */
[----:B------:R-:W-:-:S02]  /*aa10*/  ISETP.GE.AND P2, PT, R244, UR4, PT ;  /* 0x00000004f4007c0c */ /* 0x000fc4000bf46270 */
[----:B------:R-:W-:Y:S02]  /*aa20*/  LOP3.LUT R245, R245, 0x1a, RZ, 0xfc, !PT ;  /* 0x0000001af5f57812 */ /* 0x000fe400078efcff */
[----:B------:R-:W-:Y:S02]  /*aa30*/  SEL R244, RZ, 0x4, P2 ;  /* 0x00000004fff47807 */ /* 0x000fe40001000000 */
[----:B------:R-:W-:Y:S02]  /*aa40*/  ISETP.GE.AND P2, PT, R245, UR4, PT ;  /* 0x00000004f5007c0c */ /* 0x000fe4000bf46270 */
[----:B------:R-:W-:Y:S02]  /*aa50*/  P2R R238, PR, RZ, 0x1 ;  /* 0x00000001ffee7803 */ /* 0x000fe40000000000 */
[----:B------:R-:W-:Y:S02]  /*aa60*/  SEL R245, RZ, 0x4, P2 ;  /* 0x00000004fff57807 */ /* 0x000fe40001000000 */
[----:B------:R-:W-:-:S02]  /*aa70*/  SEL R225, R225, RZ, P6 ;  /* 0x000000ffe1e17207 */ /* 0x000fc40003000000 */
[----:B------:R-:W-:Y:S02]  /*aa80*/  SEL R235, R235, RZ, P6 ;  /* 0x000000ffebeb7207 */ /* 0x000fe40003000000 */
[----:B------:R-:W-:Y:S02]  /*aa90*/  SEL R244, R244, RZ, P6 ;  /* 0x000000fff4f47207 */ /* 0x000fe40003000000 */
[----:B------:R-:W-:Y:S01]  /*aaa0*/  SEL R245, R245, RZ, P6 ;  /* 0x000000fff5f57207 */ /* 0x000fe20003000000 */
[----:B--2---:R-:W-:-:S05]  /*aab0*/  IMAD.WIDE R232, R247, 0x4, R232 ;  /* 0x00000004f7e87825 */ /* 0x004fca00078e02e8 */
[----:B---3--:R1:W-:Y:S01]  /*aac0*/  LDGSTS.E [R219+0x32000], desc[UR28][R232.64], P1 ;  /* 0x32000000e8db7fae */ /* 0x0083e2000892185c */
[----:B------:R-:W-:Y:S02]  /*aad0*/  ISETP.GE.AND P1, PT, R234, UR4, PT ;  /* 0x00000004ea007c0c */ /* 0x000fe4000bf26270 */
[----:B------:R-:W2:Y:S01]  /*aae0*/  S2R R234, SR_TID.X ;  /* 0x0000000000ea7919 */ /* 0x000ea20000002100 */
[----:B-1----:R-:W-:Y:S02]  /*aaf0*/  SEL R232, R230, RZ, P6 ;  /* 0x000000ffe6e87207 */ /* 0x002fe40003000000 */
[----:B------:R-:W-:Y:S01]  /*ab00*/  SEL R233, RZ, 0x4, P1 ;  /* 0x00000004ffe97807 */ /* 0x000fe20000800000 */
[----:B------:R-:W3:Y:S01]  /*ab10*/  LDL.LU R230, [R1+0x560] ;  /* 0x0005600001e67983 */ /* 0x000ee20000300800 */
[----:B------:R-:W-:Y:S02]  /*ab20*/  ISETP.NE.U32.AND P2, PT, R232, RZ, PT ;  /* 0x000000ffe800720c */ /* 0x000fe40003f45070 */
[----:B------:R-:W-:-:S02]  /*ab30*/  SEL R232, R231, RZ, P6 ;  /* 0x000000ffe7e87207 */ /* 0x000fc40003000000 */
[----:B------:R-:W3:Y:S01]  /*ab40*/  LDL.LU R231, [R1+0x55c] ;  /* 0x00055c0001e77983 */ /* 0x000ee20000300800 */
[----:B--2---:R-:W-:-:S04]  /*ab50*/  SHF.R.U32.HI R234, RZ, 0x6, R234 ;  /* 0x00000006ffea7819 */ /* 0x004fc800000116ea */
[----:B------:R-:W-:-:S04]  /*ab60*/  SGXT.U32 R234, R234, 0x1 ;  /* 0x00000001eaea781a */ /* 0x000fc80000000000 */
[----:B------:R-:W-:-:S04]  /*ab70*/  LOP3.LUT R234, R234, 0x1e, RZ, 0xfc, !PT ;  /* 0x0000001eeaea7812 */ /* 0x000fc800078efcff */
[----:B------:R-:W-:Y:S02]  /*ab80*/  ISETP.GE.AND P0, PT, R234, UR4, PT ;  /* 0x00000004ea007c0c */ /* 0x000fe4000bf06270 */
[----:B------:R-:W-:Y:S02]  /*ab90*/  ISETP.NE.U32.AND P1, PT, R232, RZ, PT ;  /* 0x000000ffe800720c */ /* 0x000fe40003f25070 */
[----:B------:R-:W-:Y:S02]  /*aba0*/  SEL R232, RZ, 0x4, P0 ;  /* 0x00000004ffe87807 */ /* 0x000fe40000000000 */
[----:B------:R-:W-:Y:S02]  /*abb0*/  ISETP.NE.AND P0, PT, R238, RZ, PT ;  /* 0x000000ffee00720c */ /* 0x000fe40003f05270 */
[----:B------:R-:W2:Y:S01]  /*abc0*/  LDL.LU R238, [R1+0x558] ;  /* 0x0005580001ee7983 */ /* 0x000ea20000300800 */
[----:B------:R-:W-:Y:S02]  /*abd0*/  SEL R234, R218, RZ, P6 ;  /* 0x000000ffdaea7207 */ /* 0x000fe40003000000 */
[----:B------:R-:W-:Y:S01]  /*abe0*/  SEL R233, R233, RZ, P6 ;  /* 0x000000ffe9e97207 */ /* 0x000fe20003000000 */
[----:B------:R-:W4:Y:S01]  /*abf0*/  LDL.LU R218, [R1+0x554] ;  /* 0x0005540001da7983 */ /* 0x000f220000300800 */
[----:B------:R-:W-:-:S02]  /*ac00*/  SEL R232, R232, RZ, P6 ;  /* 0x000000ffe8e87207 */ /* 0x000fc40003000000 */
[----:B------:R-:W-:Y:S02]  /*ac10*/  ISETP.NE.U32.AND P6, PT, R239, RZ, PT ;  /* 0x000000ffef00720c */ /* 0x000fe40003fc5070 */
[----:B------:R-:W2:Y:S02]  /*ac20*/  LDL.LU R239, [R1+0x550] ;  /* 0x0005500001ef7983 */ /* 0x000ea40000300800 */
[----:B--2---:R-:W-:-:S09]  /*ac30*/  IMAD.WIDE R238, R247, 0x4, R238 ;  /* 0x00000004f7ee7825 */ /* 0x004fd200078e02ee */
[----:B------:R4:W-:Y:S04]  /*ac40*/  LDGSTS.E [R219+0x32008], desc[UR28][R238.64], P6 ;  /* 0x32008000eedb7fae */ /* 0x0009e8000b12185c */
[----:B------:R-:W4:Y:S04]  /*ac50*/  LDL.LU R219, [R1+0x54c] ;  /* 0x00054c0001db7983 */ /* 0x000f280000300800 */
[----:B------:R-:W2:Y:S04]  /*ac60*/  LDL.LU R238, [R1+0xb4] ;  /* 0x0000b40001ee7983 */ /* 0x000ea80000300800 */
[----:B------:R-:W2:Y:S01]  /*ac70*/  LDL.LU R239, [R1+0xb0] ;  /* 0x0000b00001ef7983 */ /* 0x000ea20000300800 */
[----:B---3--:R-:W-:-:S04]  /*ac80*/  IMAD.WIDE R230, R247, 0x4, R230 ;  /* 0x00000004f7e67825 */ /* 0x008fc800078e02e6 */
[----:B------:R-:W-:-:S04]  /*ac90*/  IMAD.WIDE R4, R247, 0x4, R4 ;  /* 0x00000004f7047825 */ /* 0x000fc800078e0204 */
[----:B------:R-:W-:-:S04]  /*aca0*/  IMAD.WIDE R220, R247, 0x4, R220 ;  /* 0x00000004f7dc7825 */ /* 0x000fc800078e02dc */
[----:B------:R-:W-:-:S04]  /*acb0*/  IMAD.WIDE R240, R247, 0x4, R240 ;  /* 0x00000004f7f07825 */ /* 0x000fc800078e02f0 */
[----:B------:R-:W-:Y:S01]  /*acc0*/  IMAD.WIDE R242, R247, 0x4, R242 ;  /* 0x00000004f7f27825 */ /* 0x000fe200078e02f2 */
[----:B------:R-:W-:-:S03]  /*acd0*/  ISETP.NE.U32.AND P6, PT, R234, RZ, PT ;  /* 0x000000ffea00720c */ /* 0x000fc60003fc5070 */
[----:B------:R-:W-:-:S04]  /*ace0*/  IMAD.WIDE R222, R247, 0x4, R222 ;  /* 0x00000004f7de7825 */ /* 0x000fc800078e02de */
[----:B------:R-:W-:-:S04]  /*acf0*/  IMAD.WIDE R228, R247, 0x4, R228 ;  /* 0x00000004f7e47825 */ /* 0x000fc800078e02e4 */
[----:B------:R-:W-:-:S04]  /*ad00*/  IMAD.WIDE R226, R247, 0x4, R226 ;  /* 0x00000004f7e27825 */ /* 0x000fc800078e02e2 */
[----:B----4-:R-:W-:-:S05]  /*ad10*/  IMAD.WIDE R218, R247, 0x4, R218 ;  /* 0x00000004f7da7825 */ /* 0x010fca00078e02da */
[----:B--2---:R-:W-:Y:S04]  /*ad20*/  LDGSTS.E [R238+0x32000], desc[UR28][R218.64], P0 ;  /* 0x32000000daee7fae */ /* 0x004fe8000812185c */
[----:B------:R-:W-:Y:S01]  /*ad30*/  LDGSTS.E [R238+0x32008], desc[UR28][R230.64], P5 ;  /* 0x32008000e6ee7fae */ /* 0x000fe2000a92185c */
[----:B------:R-:W-:-:S03]  /*ad40*/  ISETP.NE.U32.AND P5, PT, R244, RZ, PT ;  /* 0x000000fff400720c */ /* 0x000fc60003fa5070 */
[----:B------:R1:W-:Y:S01]  /*ad50*/  LDGSTS.E [R239+0x32000], desc[UR28][R4.64], P4 ;  /* 0x3200000004ef7fae */ /* 0x0003e2000a12185c */
[----:B------:R-:W-:-:S03]  /*ad60*/  ISETP.NE.U32.AND P4, PT, R245, RZ, PT ;  /* 0x000000fff500720c */ /* 0x000fc60003f85070 */
[----:B------:R-:W2:Y:S04]  /*ad70*/  LDL.LU.64 R218, [R1+0xa8] ;  /* 0x0000a80001da7983 */ /* 0x000ea80000300a00 */
[----:B------:R3:W-:Y:S01]  /*ad80*/  LDGSTS.E [R239+0x32008], desc[UR28][R220.64], P3 ;  /* 0x32008000dcef7fae */ /* 0x0007e2000992185c */
[----:B------:R-:W-:-:S03]  /*ad90*/  ISETP.NE.U32.AND P3, PT, R233, RZ, PT ;  /* 0x000000ffe900720c */ /* 0x000fc60003f65070 */
[----:B------:R-:W-:Y:S01]  /*ada0*/  LDGSTS.E [R252+0x32000], desc[UR28][R240.64], P2 ;  /* 0x32000000f0fc7fae */ /* 0x000fe2000912185c */
[----:B------:R-:W-:-:S03]  /*adb0*/  ISETP.NE.U32.AND P2, PT, R232, RZ, PT ;  /* 0x000000ffe800720c */ /* 0x000fc60003f45070 */
[----:B------:R-:W-:Y:S04]  /*adc0*/  LDGSTS.E [R252+0x32008], desc[UR28][R242.64], P1 ;  /* 0x32008000f2fc7fae */ /* 0x000fe8000892185c */
[----:B------:R-:W3:Y:S01]  /*add0*/  LDL.LU.64 R220, [R1+0xa0] ;  /* 0x0000a00001dc7983 */ /* 0x000ee20000300a00 */
[----:B------:R-:W-:-:S03]  /*ade0*/  ISETP.NE.U32.AND P1, PT, R225, RZ, PT ;  /* 0x000000ffe100720c */ /* 0x000fc60003f25070 */
[----:B------:R-:W4:Y:S04]  /*adf0*/  LDL.LU.64 R244, [R1+0x30] ;  /* 0x0000300001f47983 */ /* 0x000f280000300a00 */
[----:B------:R-:W4:Y:S04]  /*ae00*/  LDL.LU.64 R240, [R1+0x40] ;  /* 0x0000400001f07983 */ /* 0x000f280000300a00 */
[----:B------:R-:W4:Y:S04]  /*ae10*/  LDL.LU.64 R232, [R1+0x50] ;  /* 0x0000500001e87983 */ /* 0x000f280000300a00 */
[----:B------:R-:W4:Y:S04]  /*ae20*/  LDL.LU.64 R242, [R1+0x60] ;  /* 0x0000600001f27983 */ /* 0x000f280000300a00 */
[----:B------:R-:W3:Y:S01]  /*ae30*/  LDL.LU R225, [R1+0x548] ;  /* 0x0005480001e17983 */ /* 0x000ee20000300800 */
[----:B------:R-:W-:-:S03]  /*ae40*/  ISETP.NE.U32.AND P0, PT, R235, RZ, PT ;  /* 0x000000ffeb00720c */ /* 0x000fc60003f05070 */
[----:B------:R-:W4:Y:S04]  /*ae50*/  LDL.LU.64 R230, [R1+0x20] ;  /* 0x0000200001e67983 */ /* 0x000f280000300a00 */
[----:B------:R-:W4:Y:S04]  /*ae60*/  LDL.LU.64 R234, [R1+0x10] ;  /* 0x0000100001ea7983 */ /* 0x000f280000300a00 */
[----:B------:R-:W4:Y:S04]  /*ae70*/  LDL.LU.64 R238, [R1] ;  /* 0x0000000001ee7983 */ /* 0x000f280000300a00 */
[----:B------:R3:W-:Y:S04]  /*ae80*/  LDGSTS.E [R250+0x32000], desc[UR28][R222.64], P6 ;  /* 0x32000000defa7fae */ /* 0x0007e8000b12185c */
[----:B------:R-:W-:Y:S04]  /*ae90*/  LDGSTS.E [R250+0x32008], desc[UR28][R228.64], P0 ;  /* 0x32008000e4fa7fae */ /* 0x000fe8000812185c */
[----:B------:R-:W-:Y:S04]  /*aea0*/  LDGSTS.E [R0+0x32000], desc[UR28][R226.64], P5 ;  /* 0x32000000e2007fae */ /* 0x000fe8000a92185c */
[----:B------:R-:W4:Y:S04]  /*aeb0*/  LDL.LU.64 R222, [R1+0x80] ;  /* 0x0000800001de7983 */ /* 0x000f280000300a00 */
[----:B------:R-:W4:Y:S04]  /*aec0*/  LDL.LU.64 R228, [R1+0x70] ;  /* 0x0000700001e47983 */ /* 0x000f280000300a00 */
[----:B------:R-:W4:Y:S01]  /*aed0*/  LDL.LU.64 R226, [R1+0x90] ;  /* 0x0000900001e27983 */ /* 0x000f220000300a00 */
[----:B-1----:R-:W-:-:S02]  /*aee0*/  IMAD.SHL.U32 R4, R246, 0x20, RZ ;  /* 0x00000020f6047824 */ /* 0x002fc400078e00ff */
[C---:B------:R-:W-:Y:S01]  /*aef0*/  IMAD.WIDE R236, R247.reuse, 0x4, R236 ;  /* 0x00000004f7ec7825 */ /* 0x040fe200078e02ec */
[----:B------:R-:W4:Y:S03]  /*af00*/  LDL.LU R246, [R1+0x544] ;  /* 0x0005440001f67983 */ /* 0x000f260000300800 */
[----:B--2---:R-:W-:-:S04]  /*af10*/  IMAD.WIDE R218, R247, 0x4, R218 ;  /* 0x00000004f7da7825 */ /* 0x004fc800078e02da */
[----:B---3--:R-:W-:Y:S02]  /*af20*/  IMAD.WIDE R224, R247, 0x4, R224 ;  /* 0x00000004f7e07825 */ /* 0x008fe400078e02e0 */
[----:B------:R-:W2:Y:S02]  /*af30*/  LDL.LU R247, [R1+0x540] ;  /* 0x0005400001f77983 */ /* 0x000ea40000300800 */
[C---:B------:R-:W-:Y:S02]  /*af40*/  IMAD.WIDE R220, R4.reuse, 0x4, R220 ;  /* 0x0000000404dc7825 */ /* 0x040fe400078e02dc */
[----:B------:R-:W-:Y:S04]  /*af50*/  LDGSTS.E [R0+0x32008], desc[UR28][R224.64], P4 ;  /* 0x32008000e0007fae */ /* 0x000fe8000a12185c */
[----:B------:R-:W-:Y:S04]  /*af60*/  LDGSTS.E [R6+0x32000], desc[UR28][R236.64], P3 ;  /* 0x32000000ec067fae */ /* 0x000fe8000992185c */
[----:B------:R1:W-:Y:S04]  /*af70*/  LDGSTS.E [R6+0x32008], desc[UR28][R218.64], P2 ;  /* 0x32008000da067fae */ /* 0x0003e8000912185c */
[----:B------:R-:W5:Y:S04]  /*af80*/  LDL.LU R0, [R1+0x53c] ;  /* 0x00053c0001007983 */ /* 0x000f680000300800 */
[----:B------:R-:W0:Y:S04]  /*af90*/  LDGDEPBAR ;  /* 0x00000000000079af */ /* 0x000e280000000000 */
[----:B------:R-:W5:Y:S01]  /*afa0*/  LDL.LU R6, [R1+0x538] ;  /* 0x0005380001067983 */ /* 0x000f620000300800 */
[----:B----4-:R-:W-:-:S03]  /*afb0*/  IMAD.WIDE R222, R4, 0x4, R222 ;  /* 0x0000000404de7825 */ /* 0x010fc600078e02de */
[----:B------:R3:W-:Y:S01]  /*afc0*/  LDGSTS.E [R251+0x10000], desc[UR28][R220.64], P1 ;  /* 0x10000000dcfb7fae */ /* 0x0007e2000892185c */
[----:B-1----:R-:W-:-:S03]  /*afd0*/  IMAD.WIDE R218, R4, 0x4, R226 ;  /* 0x0000000404da7825 */ /* 0x002fc600078e02e2 */
[----:B------:R-:W4:Y:S01]  /*afe0*/  LDL.LU.64 R226, [R1+0x98] ;  /* 0x0000980001e27983 */ /* 0x000f220000300a00 */
[----:B---3--:R-:W-:-:S03]  /*aff0*/  IMAD.WIDE R220, R4, 0x4, R228 ;  /* 0x0000000404dc7825 */ /* 0x008fc600078e02e4 */
[----:B------:R1:W-:Y:S04]  /*b000*/  LDGSTS.E [R251+0x10400], desc[UR28][R218.64], P1 ;  /* 0x10400000dafb7fae */ /* 0x0003e8000892185c */
[----:B------:R3:W-:Y:S04]  /*b010*/  LDGSTS.E [R251+0x10800], desc[UR28][R222.64], P1 ;  /* 0x10800000defb7fae */ /* 0x0007e8000892185c */
[----:B------:R-:W4:Y:S01]  /*b020*/  LDL.LU.64 R228, [R1+0x88] ;  /* 0x0000880001e47983 */ /* 0x000f220000300a00 */
[----:B-1----:R-:W-:-:S03]  /*b030*/  IMAD.WIDE R218, R4, 0x4, R242 ;  /* 0x0000000404da7825 */ /* 0x002fc600078e02f2 */
[----:B------:R1:W-:Y:S01]  /*b040*/  LDGSTS.E [R251+0x10c00], desc[UR28][R220.64], P1 ;  /* 0x10c00000dcfb7fae */ /* 0x0003e2000892185c */
[----:B---3--:R-:W-:-:S03]  /*b050*/  IMAD.WIDE R222, R4, 0x4, R232 ;  /* 0x0000000404de7825 */ /* 0x008fc600078e02e8 */
[----:B------:R-:W3:Y:S04]  /*b060*/  LDL.LU.64 R242, [R1+0x78] ;  /* 0x0000780001f27983 */ /* 0x000ee80000300a00 */
[----:B------:R-:W3:Y:S01]  /*b070*/  LDL.LU.64 R232, [R1+0x68] ;  /* 0x0000680001e87983 */ /* 0x000ee20000300a00 */
[----:B-1----:R-:W-:-:S03]  /*b080*/  IMAD.WIDE R220, R4, 0x4, R240 ;  /* 0x0000000404dc7825 */ /* 0x002fc600078e02f0 */
[----:B------:R1:W-:Y:S04]  /*b090*/  LDGSTS.E [R251+0x11000], desc[UR28][R218.64], P1 ;  /* 0x11000000dafb7fae */ /* 0x0003e8000892185c */
[----:B------:R1:W-:Y:S04]  /*b0a0*/  LDGSTS.E [R251+0x11400], desc[UR28][R222.64], P1 ;  /* 0x11400000defb7fae */ /* 0x0003e8000892185c */
[----:B------:R-:W3:Y:S01]  /*b0b0*/  LDL.LU.64 R240, [R1+0x58] ;  /* 0x0000580001f07983 */ /* 0x000ee20000300a00 */
[----:B-1----:R-:W-:-:S03]  /*b0c0*/  IMAD.WIDE R218, R4, 0x4, R244 ;  /* 0x0000000404da7825 */ /* 0x002fc600078e02f4 */
[----:B------:R1:W-:Y:S01]  /*b0d0*/  LDGSTS.E [R251+0x11800], desc[UR28][R220.64], P1 ;  /* 0x11800000dcfb7fae */ /* 0x0003e2000892185c */
[----:B------:R-:W-:-:S03]  /*b0e0*/  IMAD.WIDE R222, R4, 0x4, R230 ;  /* 0x0000000404de7825 */ /* 0x000fc600078e02e6 */
[----:B------:R-:W3:Y:S04]  /*b0f0*/  LDL.LU.64 R244, [R1+0x48] ;  /* 0x0000480001f47983 */ /* 0x000ee80000300a00 */
[----:B------:R-:W3:Y:S01]  /*b100*/  LDL.LU.64 R230, [R1+0x38] ;  /* 0x0000380001e67983 */ /* 0x000ee20000300a00 */
[----:B-1----:R-:W-:-:S03]  /*b110*/  IMAD.WIDE R220, R4, 0x4, R234 ;  /* 0x0000000404dc7825 */ /* 0x002fc600078e02ea */
[----:B------:R1:W-:Y:S04]  /*b120*/  LDGSTS.E [R251+0x11c00], desc[UR28][R218.64], P1 ;  /* 0x11c00000dafb7fae */ /* 0x0003e8000892185c */
[----:B------:R-:W3:Y:S01]  /*b130*/  LDL.LU.64 R234, [R1+0x28] ;  /* 0x0000280001ea7983 */ /* 0x000ee20000300a00 */
[----:B------:R-:W-:-:S03]  /*b140*/  IMAD.WIDE R10, R4, 0x4, R10 ;  /* 0x00000004040a7825 */ /* 0x000fc600078e020a */
[----:B------:R-:W-:Y:S01]  /*b150*/  LDGSTS.E [R251+0x12000], desc[UR28][R222.64], P1 ;  /* 0x12000000defb7fae */ /* 0x000fe2000892185c */
[----:B-1----:R-:W-:-:S03]  /*b160*/  IMAD.WIDE R218, R4, 0x4, R238 ;  /* 0x0000000404da7825 */ /* 0x002fc600078e02ee */
[----:B------:R-:W-:Y:S04]  /*b170*/  LDGSTS.E [R251+0x12400], desc[UR28][R220.64], P1 ;  /* 0x12400000dcfb7fae */ /* 0x000fe8000892185c */
[----:B------:R-:W3:Y:S01]  /*b180*/  LDL.LU.64 R238, [R1+0x18] ;  /* 0x0000180001ee7983 */ /* 0x000ee20000300a00 */
[----:B------:R-:W-:-:S03]  /*b190*/  IMAD.WIDE R16, R4, 0x4, R16 ;  /* 0x0000000404107825 */ /* 0x000fc600078e0210 */
[----:B------:R-:W-:Y:S01]  /*b1a0*/  LDGSTS.E [R251+0x12800], desc[UR28][R218.64], P1 ;  /* 0x12800000dafb7fae */ /* 0x000fe2000892185c */
[----:B------:R-:W-:-:S04]  /*b1b0*/  IMAD.WIDE R20, R4, 0x4, R20 ;  /* 0x0000000404147825 */ /* 0x000fc800078e0214 */
        /* <DEDUP_REMOVED lines=36> */
[----:B--2---:R-:W-:-:S05]  /*b400*/  IMAD.WIDE R246, R4, 0x4, R246 ;  /* 0x0000000404f67825 */ /* 0x004fca00078e02f6 */
[----:B------:R-:W-:Y:S04]  /*b410*/  LDGSTS.E [R251+0x12c00], desc[UR28][R246.64], P1 ;  /* 0x12c00000f6fb7fae */ /* 0x000fe8000892185c */
[----:B------:R4:W-:Y:S04]  /*b420*/  LDGSTS.E [R251+0x13000], desc[UR28][R10.64], P1 ;  /* 0x130000000afb7fae */ /* 0x0009e8000892185c */
[----:B------:R1:W-:Y:S04]  /*b430*/  LDGSTS.E [R251+0x13400], desc[UR28][R16.64], P1 ;  /* 0x1340000010fb7fae */ /* 0x0003e8000892185c */
        /* <DEDUP_REMOVED lines=29> */
[----:B------:R-:W-:-:S03]  /*b610*/  IMAD.WIDE R168, R4, 0x4, R168 ;  /* 0x0000000404a87825 */ /* 0x000fc600078e02a8 */
        /* <DEDUP_REMOVED lines=25> */
[----:B----4-:R-:W-:-:S03]  /*b7b0*/  IMAD.WIDE R10, R4, 0x4, R226 ;  /* 0x00000004040a7825 */ /* 0x010fc600078e02e2 */
[----:B------:R-:W-:Y:S04]  /*b7c0*/  LDGSTS.E [R251+0x1e000], desc[UR28][R188.64], P1 ;  /* 0x1e000000bcfb7fae */ /* 0x000fe8000892185c */
[----:B------:R-:W-:Y:S04]  /*b7d0*/  LDGSTS.E [R251+0x1e400], desc[UR28][R192.64], P1 ;  /* 0x1e400000c0fb7fae */ /* 0x000fe8000892185c */
[----:B------:R-:W-:Y:S04]  /*b7e0*/  LDGSTS.E [R251+0x1e800], desc[UR28][R196.64], P1 ;  /* 0x1e800000c4fb7fae */ /* 0x000fe8000892185c */
[----:B------:R-:W-:Y:S01]  /*b7f0*/  LDGSTS.E [R251+0x1ec00], desc[UR28][R200.64], P1 ;  /* 0x1ec00000c8fb7fae */ /* 0x000fe2000892185c */
[----:B-1----:R-:W-:-:S03]  /*b800*/  IMAD.WIDE R16, R4, 0x4, R228 ;  /* 0x0000000404107825 */ /* 0x002fc600078e02e4 */
[----:B------:R-:W-:Y:S01]  /*b810*/  LDGSTS.E [R251+0x1f000], desc[UR28][R204.64], P1 ;  /* 0x1f000000ccfb7fae */ /* 0x000fe2000892185c */
[----:B---3--:R-:W-:-:S03]  /*b820*/  IMAD.WIDE R20, R4, 0x4, R242 ;  /* 0x0000000404147825 */ /* 0x008fc600078e02f2 */
[----:B------:R-:W-:Y:S04]  /*b830*/  LDGSTS.E [R251+0x1f400], desc[UR28][R208.64], P1 ;  /* 0x1f400000d0fb7fae */ /* 0x000fe8000892185c */
[----:B------:R-:W-:Y:S04]  /*b840*/  LDGSTS.E [R251+0x1f800], desc[UR28][R212.64], P1 ;  /* 0x1f800000d4fb7fae */ /* 0x000fe8000892185c */
[----:B------:R-:W-:Y:S04]  /*b850*/  LDGSTS.E [R251+0x1fc00], desc[UR28][R216.64], P1 ;  /* 0x1fc00000d8fb7fae */ /* 0x000fe8000892185c */
[----:B------:R1:W-:Y:S04]  /*b860*/  LDGSTS.E [R7+0x10200], desc[UR28][R10.64], P1 ;  /* 0x102000000a077fae */ /* 0x0003e8000892185c */
[----:B------:R2:W-:Y:S04]  /*b870*/  LDGSTS.E [R7+0x10600], desc[UR28][R16.64], P1 ;  /* 0x1060000010077fae */ /* 0x0005e8000892185c */
[----:B------:R3:W-:Y:S01]  /*b880*/  LDGSTS.E [R7+0x10a00], desc[UR28][R20.64], P1 ;  /* 0x10a0000014077fae */ /* 0x0007e2000892185c */
[----:B-1----:R-:W-:-:S04]  /*b890*/  IMAD.WIDE R10, R4, 0x4, R232 ;  /* 0x00000004040a7825 */ /* 0x002fc800078e02e8 */
[C---:B--2---:R-:W-:Y:S01]  /*b8a0*/  IMAD.WIDE R16, R4.reuse, 0x4, R240 ;  /* 0x0000000404107825 */ /* 0x044fe200078e02f0 */
[----:B------:R1:W-:Y:S03]  /*b8b0*/  LDGSTS.E [R7+0x10e00], desc[UR28][R10.64], P1 ;  /* 0x10e000000a077fae */ /* 0x0003e6000892185c */
[C---:B---3--:R-:W-:Y:S01]  /*b8c0*/  IMAD.WIDE R20, R4.reuse, 0x4, R244 ;  /* 0x0000000404147825 */ /* 0x048fe200078e02f4 */
[----:B------:R-:W-:Y:S04]  /*b8d0*/  LDGSTS.E [R7+0x11200], desc[UR28][R16.64], P1 ;  /* 0x1120000010077fae */ /* 0x000fe8000892185c */
[----:B------:R-:W-:Y:S01]  /*b8e0*/  LDGSTS.E [R7+0x11600], desc[UR28][R20.64], P1 ;  /* 0x1160000014077fae */ /* 0x000fe2000892185c */
[----:B-1----:R-:W-:-:S05]  /*b8f0*/  IMAD.WIDE R10, R4, 0x4, R230 ;  /* 0x00000004040a7825 */ /* 0x002fca00078e02e6 */
[----:B------:R1:W-:Y:S02]  /*b900*/  LDGSTS.E [R7+0x11a00], desc[UR28][R10.64], P1 ;  /* 0x11a000000a077fae */ /* 0x0003e4000892185c */
[C---:B-1----:R-:W-:Y:S02]  /*b910*/  IMAD.WIDE R10, R4.reuse, 0x4, R12 ;  /* 0x00000004040a7825 */ /* 0x042fe400078e020c */
[----:B------:R-:W5:Y:S04]  /*b920*/  LDL.LU.64 R12, [R1+0x530] ;  /* 0x00053000010c7983 */ /* 0x000f680000300a00 */
[----:B------:R1:W-:Y:S04]  /*b930*/  STL [R1], RZ ;  /* 0x000000ff01007387 */ /* 0x0003e80000100800 */
[----:B------:R1:W-:Y:S04]  /*b940*/  STL [R1+0x4], RZ ;  /* 0x000004ff01007387 */ /* 0x0003e80000100800 */
        /* <DEDUP_REMOVED lines=121> */
[----:B------:R1:W-:Y:S01]  /*c0e0*/  STL [R1+0x1ec], RZ ;  /* 0x0001ecff01007387 */ /* 0x0003e20000100800 */
[----:B------:R-:W-:-:S03]  /*c0f0*/  IMAD.WIDE R20, R4, 0x4, R238 ;  /* 0x0000000404147825 */ /* 0x000fc600078e02ee */
[----:B------:R1:W-:Y:S04]  /*c100*/  STL [R1+0x1f0], RZ ;  /* 0x0001f0ff01007387 */ /* 0x0003e80000100800 */
[----:B------:R1:W-:Y:S04]  /*c110*/  STL [R1+0x1f4], RZ ;  /* 0x0001f4ff01007387 */ /* 0x0003e80000100800 */
[----:B------:R1:W-:Y:S04]  /*c120*/  STL [R1+0x1f8], RZ ;  /* 0x0001f8ff01007387 */ /* 0x0003e80000100800 */
[----:B------:R1:W-:Y:S04]  /*c130*/  STL [R1+0x1fc], RZ ;  /* 0x0001fcff01007387 */ /* 0x0003e80000100800 */
[----:B------:R-:W2:Y:S01]  /*c140*/  LDL R239, [R1+0x200] ;  /* 0x0002000001ef7983 */ /* 0x000ea20000100800 */
[----:B------:R-:W-:-:S04]  /*c150*/  IMAD.WIDE R16, R4, 0x4, R234 ;  /* 0x0000000404107825 */ /* 0x000fc800078e02ea */
[C---:B------:R-:W-:Y:S01]  /*c160*/  IMAD.WIDE R248, R4.reuse, 0x4, R248 ;  /* 0x0000000404f87825 */ /* 0x040fe200078e02f8 */
[----:B------:R-:W-:Y:S03]  /*c170*/  LDGSTS.E [R7+0x11e00], desc[UR28][R16.64], P1 ;  /* 0x11e0000010077fae */ /* 0x000fe6000892185c */
        /* <DEDUP_REMOVED lines=15> */
[----:B------:R3:W-:Y:S03]  /*c270*/  LDGSTS.E [R7+0x13e00], desc[UR28][R26.64], P1 ;  /* 0x13e000001a077fae */ /* 0x0007e6000892185c */
        /* <DEDUP_REMOVED lines=88> */
[----:B------:R-:W-:Y:S01]  /*c800*/  IMAD.WIDE R2, R4, 0x4, R2 ;  /* 0x0000000404027825 */ /* 0x000fe200078e0202 */
[----:B------:R1:W-:Y:S04]  /*c810*/  LDGSTS.E [R7+0x1f200], desc[UR28][R206.64], P1 ;  /* 0x1f200000ce077fae */ /* 0x0003e8000892185c */
[----:B------:R1:W-:Y:S04]  /*c820*/  LDGSTS.E [R7+0x1f600], desc[UR28][R210.64], P1 ;  /* 0x1f600000d2077fae */ /* 0x0003e8000892185c */
[----:B------:R1:W-:Y:S04]  /*c830*/  LDGSTS.E [R7+0x1fa00], desc[UR28][R214.64], P1 ;  /* 0x1fa00000d6077fae */ /* 0x0003e8000892185c */
[----:B------:R1:W-:Y:S01]  /*c840*/  LDGSTS.E [R7+0x1fe00], desc[UR28][R2.64], P1 ;  /* 0x1fe0000002077fae */ /* 0x0003e2000892185c */
[----:B------:R-:W-:-:S03]  /*c850*/  CS2R R24, SRZ ;  /* 0x0000000000187805 */ /* 0x000fc6000001ff00 */
[----:B------:R-:W0:Y:S01]  /*c860*/  LDGDEPBAR ;  /* 0x00000000000079af */ /* 0x000e220000000000 */
[----:B---3--:R-:W-:Y:S02]  /*c870*/  CS2R R26, SRZ ;  /* 0x00000000001a7805 */ /* 0x008fe4000001ff00 */
[----:B------:R-:W-:Y:S02]  /*c880*/  CS2R R28, SRZ ;  /* 0x00000000001c7805 */ /* 0x000fe4000001ff00 */
[----:B----4-:R-:W-:Y:S02]  /*c890*/  CS2R R30, SRZ ;  /* 0x00000000001e7805 */ /* 0x010fe4000001ff00 */
[----:B------:R-:W-:Y:S02]  /*c8a0*/  CS2R R32, SRZ ;  /* 0x0000000000207805 */ /* 0x000fe4000001ff00 */
[----:B-1----:R-:W-:Y:S02]  /*c8b0*/  CS2R R34, SRZ ;  /* 0x0000000000227805 */ /* 0x002fe4000001ff00 */
[----:B------:R-:W-:-:S02]  /*c8c0*/  CS2R R36, SRZ ;  /* 0x0000000000247805 */ /* 0x000fc4000001ff00 */
[----:B------:R-:W-:Y:S02]  /*c8d0*/  CS2R R38, SRZ ;  /* 0x0000000000267805 */ /* 0x000fe4000001ff00 */
[----:B------:R-:W-:Y:S02]  /*c8e0*/  CS2R R40, SRZ ;  /* 0x0000000000287805 */ /* 0x000fe4000001ff00 */
[----:B------:R-:W-:Y:S02]  /*c8f0*/  CS2R R42, SRZ ;  /* 0x00000000002a7805 */ /* 0x000fe4000001ff00 */
[----:B------:R-:W-:Y:S02]  /*c900*/  CS2R R44, SRZ ;  /* 0x00000000002c7805 */ /* 0x000fe4000001ff00 */
[----:B------:R-:W-:Y:S02]  /*c910*/  CS2R R46, SRZ ;  /* 0x00000000002e7805 */ /* 0x000fe4000001ff00 */
        /* <DEDUP_REMOVED lines=40> */
[----:B--2---:R-:W-:Y:S02]  /*cba0*/  ISETP.GE.AND P0, PT, R239, 0x20, PT ;  /* 0x00000020ef00780c */ /* 0x004fe40003f06270 */
        /* <DEDUP_REMOVED lines=11> */
[----:B------:R-:W-:Y:S01]  /*cc60*/  CS2R R150, SRZ ;  /* 0x0000000000967805 */ /* 0x000fe2000001ff00 */
[----:B------:R-:W-:Y:S06]  /*cc70*/  @!P0 BRA `(.L_x_0) ;  /* 0x000000bc003c8947 */ /* 0x000fec0003800000 */
[----:B------:R-:W2:Y:S01]  /*cc80*/  LDL.LU R233, [R1+0x354] ;  /* 0x0003540001e97983 */ /* 0x000ea20000300800 */
[----:B------:R-:W-:Y:S01]  /*cc90*/  IMAD.SHL.U32 R121, R4, 0x8, RZ ;  /* 0x0000000804797824 */ /* 0x000fe200078e00ff */
[----:B------:R-:W-:Y:S01]  /*cca0*/  ULDC.64 UR4, c[0x0][0x218] ;  /* 0x0000860000047ab9 */ /* 0x000fe20000000a00 */
[----:B------:R-:W-:Y:S01]  /*ccb0*/  ULDC UR6, c[0x0][0x238] ;  /* 0x00008e0000067ab9 */ /* 0x000fe20000000800 */
[----:B------:R-:W3:Y:S04]  /*ccc0*/  LDL.LU R245, [R1+0x204] ;  /* 0x0002040001f57983 */ /* 0x000ee80000300800 */
[----:B------:R-:W4:Y:S04]  /*ccd0*/  LDL.LU R241, [R1+0x210] ;  /* 0x0002100001f17983 */ /* 0x000f280000300800 */
[----:B------:R-:W4:Y:S04]  /*cce0*/  LDL.LU R244, [R1+0x214] ;  /* 0x0002140001f47983 */ /* 0x000f280000300800 */
[----:B------:R-:W4:Y:S04]  /*ccf0*/  LDL.LU R230, [R1+0x218] ;  /* 0x0002180001e67983 */ /* 0x000f280000300800 */
[----:B------:R-:W4:Y:S04]  /*cd00*/  LDL.LU R231, [R1+0x21c] ;  /* 0x00021c0001e77983 */ /* 0x000f280000300800 */
[----:B------:R-:W4:Y:S04]  /*cd10*/  LDL.LU R235, [R1+0x220] ;  /* 0x0002200001eb7983 */ /* 0x000f280000300800 */
[----:B------:R-:W4:Y:S04]  /*cd20*/  LDL.LU R234, [R1+0x224] ;  /* 0x0002240001ea7983 */ /* 0x000f280000300800 */
[----:B------:R-:W4:Y:S04]  /*cd30*/  LDL.LU R238, [R1+0x228] ;  /* 0x0002280001ee7983 */ /* 0x000f280000300800 */
[----:B-----5:R1:W-:Y:S04]  /*cd40*/  STL [R1+0x538], R12 ;  /* 0x0005380c01007387 */ /* 0x0203e80000100800 */
[----:B------:R-:W-:Y:S04]  /*cd50*/  STL [R1+0x534], R6 ;  /* 0x0005340601007387 */ /* 0x000fe80000100800 */
[----:B------:R1:W-:Y:S01]  /*cd60*/  STL [R1+0x530], R0 ;  /* 0x0005300001007387 */ /* 0x0003e20000100800 */
[----:B--2---:R-:W-:-:S02]  /*cd70*/  SHF.R.S32.HI R2, RZ, 0x1f, R233 ;  /* 0x0000001fff027819 */ /* 0x004fc400000114e9 */
[----:B---3--:R-:W-:Y:S02]  /*cd80*/  SHF.R.S32.HI R3, RZ, 0x1f, R245 ;  /* 0x0000001fff037819 */ /* 0x008fe400000114f5 */
[----:B-1----:R-:W-:Y:S02]  /*cd90*/  SHF.L.U64.HI R12, R233, 0x2, R2 ;  /* 0x00000002e90c7819 */ /* 0x002fe40000010202 */
[----:B------:R-:W-:Y:S02]  /*cda0*/  SHF.L.U64.HI R0, R245, 0x2, R3 ;  /* 0x00000002f5007819 */ /* 0x000fe40000010203 */
[----:B----4-:R-:W-:Y:S01]  /*cdb0*/  SHF.R.S32.HI R5, RZ, 0x1f, R241 ;  /* 0x0000001fff057819 */ /* 0x010fe200000114f1 */
[----:B------:R-:W-:Y:S04]  /*cdc0*/  STL [R1+0x540], R12 ;  /* 0x0005400c01007387 */ /* 0x000fe80000100800 */
[----:B------:R-:W2:Y:S04]  /*cdd0*/  LDL.LU R232, [R1+0x248] ;  /* 0x0002480001e87983 */ /* 0x000ea80000300800 */
[----:B------:R-:W3:Y:S04]  /*cde0*/  LDL.LU R240, [R1+0x244] ;  /* 0x0002440001f07983 */ /* 0x000ee80000300800 */
[----:B------:R1:W-:Y:S04]  /*cdf0*/  STL [R1+0x480], R0 ;  /* 0x0004800001007387 */ /* 0x0003e80000100800 */
[----:B------:R-:W4:Y:S04]  /*ce00*/  LDL.LU R233, [R1+0x22c] ;  /* 0x00022c0001e97983 */ /* 0x000f280000300800 */
[----:B------:R-:W4:Y:S01]  /*ce10*/  LDL.LU R245, [R1+0x230] ;  /* 0x0002300001f57983 */ /* 0x000f220000300800 */
[----:B------:R-:W-:-:S02]  /*ce20*/  SHF.R.S32.HI R2, RZ, 0x1f, R244 ;  /* 0x0000001fff027819 */ /* 0x000fc400000114f4 */
[----:B-1----:R-:W-:Y:S02]  /*ce30*/  SHF.L.U64.HI R0, R241, 0x2, R5 ;  /* 0x00000002f1007819 */ /* 0x002fe40000010205 */
[----:B------:R-:W-:Y:S02]  /*ce40*/  SHF.L.U64.HI R2, R244, 0x2, R2 ;  /* 0x00000002f4027819 */ /* 0x000fe40000010202 */
[----:B------:R-:W-:Y:S01]  /*ce50*/  SHF.R.S32.HI R3, RZ, 0x1f, R230 ;  /* 0x0000001fff037819 */ /* 0x000fe200000114e6 */
[----:B------:R1:W-:Y:S01]  /*ce60*/  STL [R1+0x47c], R0 ;  /* 0x00047c0001007387 */ /* 0x0003e20000100800 */
[----:B------:R-:W-:Y:S02]  /*ce70*/  SHF.R.S32.HI R7, RZ, 0x1f, R231 ;  /* 0x0000001fff077819 */ /* 0x000fe400000114e7 */
[----:B------:R-:W-:Y:S01]  /*ce80*/  SHF.L.U64.HI R3, R230, 0x2, R3 ;  /* 0x00000002e6037819 */ /* 0x000fe20000010203 */
[----:B------:R1:W-:Y:S01]  /*ce90*/  STL [R1+0x478], R2 ;  /* 0x0004780201007387 */ /* 0x0003e20000100800 */
[----:B------:R-:W-:-:S03]  /*cea0*/  SHF.R.S32.HI R5, RZ, 0x1f, R234 ;  /* 0x0000001fff057819 */ /* 0x000fc600000114ea */
[----:B------:R1:W-:Y:S02]  /*ceb0*/  STL [R1+0x474], R3 ;  /* 0x0004740301007387 */ /* 0x0003e40000100800 */
[----:B-1----:R-:W-:Y:S02]  /*cec0*/  SHF.L.U64.HI R0, R231, 0x2, R7 ;  /* 0x00000002e7007819 */ /* 0x002fe40000010207 */
[----:B------:R-:W-:Y:S02]  /*ced0*/  SHF.R.S32.HI R7, RZ, 0x1f, R238 ;  /* 0x0000001fff077819 */ /* 0x000fe400000114ee */
[----:B------:R-:W-:Y:S01]  /*cee0*/  SHF.R.S32.HI R2, RZ, 0x1f, R235 ;  /* 0x0000001fff027819 */ /* 0x000fe200000114eb */
[----:B------:R1:W-:Y:S03]  /*cef0*/  STL [R1+0x470], R0 ;  /* 0x0004700001007387 */ /* 0x0003e60000100800 */
[----:B------:R-:W-:-:S02]  /*cf00*/  SHF.L.U64.HI R6, R235, 0x2, R2 ;  /* 0x00000002eb067819 */ /* 0x000fc40000010202 */
[----:B------:R-:W-:Y:S02]  /*cf10*/  SHF.L.U64.HI R2, R238, 0x2, R7 ;  /* 0x00000002ee027819 */ /* 0x000fe40000010207 */
[----:B------:R-:W-:Y:S01]  /*cf20*/  SHF.R.S32.HI R3, RZ, 0x1f, R239 ;  /* 0x0000001fff037819 */ /* 0x000fe200000114ef */
[----:B------:R-:W-:Y:S01]  /*cf30*/  STL [R1+0x46c], R6 ;  /* 0x00046c0601007387 */ /* 0x000fe20000100800 */
[----:B-1----:R-:W-:-:S03]  /*cf40*/  SHF.L.U64.HI R0, R234, 0x2, R5 ;  /* 0x00000002ea007819 */ /* 0x002fc60000010205 */
[----:B------:R-:W-:Y:S04]  /*cf50*/  STL [R1+0x53c], R2 ;  /* 0x00053c0201007387 */ /* 0x000fe80000100800 */
[----:B------:R1:W-:Y:S04]  /*cf60*/  STL [R1+0x468], R0 ;  /* 0x0004680001007387 */ /* 0x0003e80000100800 */
[----:B------:R-:W4:Y:S04]  /*cf70*/  LDL.LU R230, [R1+0x234] ;  /* 0x0002340001e67983 */ /* 0x000f280000300800 */
[----:B------:R-:W4:Y:S01]  /*cf80*/  LDL.LU R231, [R1+0x238] ;  /* 0x0002380001e77983 */ /* 0x000f220000300800 */
[----:B-1----:R-:W-:-:S03]  /*cf90*/  LEA.HI R0, R3, R239, RZ, 0x5 ;  /* 0x000000ef03007211 */ /* 0x002fc600078f28ff */
[----:B------:R-:W4:Y:S01]  /*cfa0*/  LDL.LU R235, [R1+0x23c] ;  /* 0x00023c0001eb7983 */ /* 0x000f220000300800 */
[----:B------:R-:W-:-:S03]  /*cfb0*/  SHF.R.S32.HI R3, RZ, 0x1f, R4 ;  /* 0x0000001fff037819 */ /* 0x000fc60000011404 */
[----:B------:R-:W4:Y:S01]  /*cfc0*/  LDL.LU R234, [R1+0x240] ;  /* 0x0002400001ea7983 */ /* 0x000f220000300800 */
[----:B------:R-:W-:-:S03]  /*cfd0*/  SHF.L.U64.HI R122, R4, 0x3, R3 ;  /* 0x00000003047a7819 */ /* 0x000fc60000010203 */
[----:B------:R-:W4:Y:S04]  /*cfe0*/  LDL.LU R241, [R1+0x24c] ;  /* 0x00024c0001f17983 */ /* 0x000f280000300800 */
[----:B------:R-:W4:Y:S04]  /*cff0*/  LDL.LU R244, [R1+0x250] ;  /* 0x0002500001f47983 */ /* 0x000f280000300800 */
[----:B------:R-:W4:Y:S04]  /*d000*/  LDL.LU R238, [R1+0x254] ;  /* 0x0002540001ee7983 */ /* 0x000f280000300800 */
[----:B------:R-:W4:Y:S04]  /*d010*/  LDL.LU R239, [R1+0x258] ;  /* 0x0002580001ef7983 */ /* 0x000f280000300800 */
[----:B------:R-:W-:Y:S04]  /*d020*/  STL [R1+0x544], R0 ;  /* 0x0005440001007387 */ /* 0x000fe80000100800 */
[----:B------:R-:W-:Y:S04]  /*d030*/  STL [R1+0x54c], R4 ;  /* 0x00054c0401007387 */ /* 0x000fe80000100800 */
[----:B------:R-:W-:Y:S01]  /*d040*/  STL [R1+0x548], R3 ;  /* 0x0005480301007387 */ /* 0x000fe20000100800 */
[----:B--2---:R-:W-:-:S02]  /*d050*/  SHF.R.S32.HI R5, RZ, 0x1f, R232 ;  /* 0x0000001fff057819 */ /* 0x004fc400000114e8 */
[-C--:B------:R-:W-:Y:S02]  /*d060*/  LEA R6, P3, R232, R121.reuse, 0x2 ;  /* 0x00000079e8067211 */ /* 0x080fe400078610ff */
[----:B---3--:R-:W-:Y:S02]  /*d070*/  SHF.R.S32.HI R15, RZ, 0x1f, R240 ;  /* 0x0000001fff0f7819 */ /* 0x008fe400000114f0 */
[-C--:B------:R-:W-:Y:S01]  /*d080*/  LEA R16, P0, R240, R121.reuse, 0x2 ;  /* 0x00000079f0107211 */ /* 0x080fe200078010ff */
[----:B------:R-:W-:Y:S01]  /*d090*/  STL [R1+0x550], R6 ;  /* 0x0005500601007387 */ /* 0x000fe20000100800 */
[----:B------:R-:W-:Y:S02]  /*d0a0*/  LEA.HI.X R13, R232, R122, R5, 0x2, P3 ;  /* 0x0000007ae80d7211 */ /* 0x000fe400018f1405 */
[----:B----4-:R-:W-:Y:S02]  /*d0b0*/  SHF.R.S32.HI R17, RZ, 0x1f, R233 ;  /* 0x0000001fff117819 */ /* 0x010fe400000114e9 */
[----:B------:R-:W-:-:S02]  /*d0c0*/  LEA R18, P1, R233, R121, 0x2 ;  /* 0x00000079e9127211 */ /* 0x000fc400078210ff */
[----:B------:R-:W-:Y:S01]  /*d0d0*/  LEA R20, P2, R245, R121, 0x2 ;  /* 0x00000079f5147211 */ /* 0x000fe200078410ff */
[----:B------:R-:W-:Y:S01]  /*d0e0*/  STL [R1+0x558], R16 ;  /* 0x0005581001007387 */ /* 0x000fe20000100800 */
[-C--:B------:R-:W-:Y:S02]  /*d0f0*/  LEA.HI.X R15, R240, R122.reuse, R15, 0x2, P0 ;  /* 0x0000007af00f7211 */ /* 0x080fe400000f140f */
[----:B------:R-:W-:Y:S01]  /*d100*/  LEA.HI.X R17, R233, R122, R17, 0x2, P1 ;  /* 0x0000007ae9117211 */ /* 0x000fe200008f1411 */
[----:B------:R-:W-:Y:S01]  /*d110*/  STL [R1+0x55c], R18 ;  /* 0x00055c1201007387 */ /* 0x000fe20000100800 */
[----:B------:R-:W-:-:S03]  /*d120*/  SHF.R.S32.HI R19, RZ, 0x1f, R245 ;  /* 0x0000001fff137819 */ /* 0x000fc600000114f5 */
[----:B------:R-:W-:Y:S04]  /*d130*/  STL [R1+0x560], R20 ;  /* 0x0005601401007387 */ /* 0x000fe80000100800 */
[----:B------:R-:W-:Y:S04]  /*d140*/  STL [R1+0x554], R13 ;  /* 0x0005540d01007387 */ /* 0x000fe80000100800 */
[----:B------:R-:W-:Y:S01]  /*d150*/  STL [R1+0x564], R15 ;  /* 0x0005640f01007387 */ /* 0x000fe20000100800 */
[----:B------:R-:W-:-:S03]  /*d160*/  LEA.HI.X R19, R245, R122, R19, 0x2, P2 ;  /* 0x0000007af5137211 */ /* 0x000fc600010f1413 */
[----:B------:R1:W-:Y:S04]  /*d170*/  STL [R1+0x568], R17 ;  /* 0x0005681101007387 */ /* 0x0003e80000100800 */
[----:B------:R-:W2:Y:S04]  /*d180*/  LDL.LU R232, [R1+0x25c] ;  /* 0x00025c0001e87983 */ /* 0x000ea80000300800 */
[----:B------:R-:W3:Y:S04]  /*d190*/  LDL.LU R240, [R1+0x260] ;  /* 0x0002600001f07983 */ /* 0x000ee80000300800 */
[----:B------:R-:W4:Y:S04]  /*d1a0*/  LDL.LU R233, [R1+0x264] ;  /* 0x0002640001e97983 */ /* 0x000f280000300800 */
[----:B------:R-:W4:Y:S01]  /*d1b0*/  LDL.LU R245, [R1+0x268] ;  /* 0x0002680001f57983 */ /* 0x000f220000300800 */
[----:B------:R-:W-:-:S02]  /*d1c0*/  SHF.R.S32.HI R21, RZ, 0x1f, R230 ;  /* 0x0000001fff157819 */ /* 0x000fc400000114e6 */
[-C--:B------:R-:W-:Y:S02]  /*d1d0*/  LEA R22, P0, R230, R121.reuse, 0x2 ;  /* 0x00000079e6167211 */ /* 0x080fe400078010ff */
[----:B------:R-:W-:Y:S02]  /*d1e0*/  SHF.R.S32.HI R23, RZ, 0x1f, R231 ;  /* 0x0000001fff177819 */ /* 0x000fe400000114e7 */
[-C--:B------:R-:W-:Y:S02]  /*d1f0*/  LEA R152, P1, R231, R121.reuse, 0x2 ;  /* 0x00000079e7987211 */ /* 0x080fe400078210ff */
[----:B------:R-:W-:Y:S02]  /*d200*/  SHF.R.S32.HI R153, RZ, 0x1f, R235 ;  /* 0x0000001fff997819 */ /* 0x000fe400000114eb */
[----:B------:R-:W-:Y:S02]  /*d210*/  LEA R154, P2, R235, R121, 0x2 ;  /* 0x00000079eb9a7211 */ /* 0x000fe400078410ff */
[----:B------:R-:W-:-:S02]  /*d220*/  SHF.R.S32.HI R155, RZ, 0x1f, R234 ;  /* 0x0000001fff9b7819 */ /* 0x000fc400000114ea */
[-C--:B------:R-:W-:Y:S02]  /*d230*/  LEA R156, P3, R234, R121.reuse, 0x2 ;  /* 0x00000079ea9c7211 */ /* 0x080fe400078610ff */
[-C--:B------:R-:W-:Y:S02]  /*d240*/  LEA.HI.X R21, R230, R122.reuse, R21, 0x2, P0 ;  /* 0x0000007ae6157211 */ /* 0x080fe400000f1415 */
[-C--:B------:R-:W-:Y:S01]  /*d250*/  LEA.HI.X R23, R231, R122.reuse, R23, 0x2, P1 ;  /* 0x0000007ae7177211 */ /* 0x080fe200008f1417 */
[----:B------:R-:W4:Y:S01]  /*d260*/  LDL.LU R230, [R1+0x26c] ;  /* 0x00026c0001e67983 */ /* 0x000f220000300800 */
[----:B------:R-:W-:Y:S02]  /*d270*/  SHF.R.S32.HI R157, RZ, 0x1f, R241 ;  /* 0x0000001fff9d7819 */ /* 0x000fe400000114f1 */
[----:B------:R-:W-:Y:S01]  /*d280*/  LEA R158, P0, R241, R121, 0x2 ;  /* 0x00000079f19e7211 */ /* 0x000fe200078010ff */
[----:B------:R-:W4:Y:S01]  /*d290*/  LDL.LU R231, [R1+0x270] ;  /* 0x0002700001e77983 */ /* 0x000f220000300800 */
[----:B------:R-:W-:-:S02]  /*d2a0*/  LEA.HI.X R153, R235, R122, R153, 0x2, P2 ;  /* 0x0000007aeb997211 */ /* 0x000fc400010f1499 */
[----:B------:R-:W-:Y:S01]  /*d2b0*/  SHF.R.S32.HI R159, RZ, 0x1f, R244 ;  /* 0x0000001fff9f7819 */ /* 0x000fe200000114f4 */
[----:B------:R-:W4:Y:S01]  /*d2c0*/  LDL.LU R235, [R1+0x274] ;  /* 0x0002740001eb7983 */ /* 0x000f220000300800 */
[-C--:B------:R-:W-:Y:S02]  /*d2d0*/  LEA R160, P1, R244, R121.reuse, 0x2 ;  /* 0x00000079f4a07211 */ /* 0x080fe400078210ff */
[----:B------:R-:W-:Y:S02]  /*d2e0*/  LEA.HI.X R155, R234, R122, R155, 0x2, P3 ;  /* 0x0000007aea9b7211 */ /* 0x000fe400018f149b */
[----:B------:R-:W-:Y:S01]  /*d2f0*/  SHF.R.S32.HI R161, RZ, 0x1f, R238 ;  /* 0x0000001fffa17819 */ /* 0x000fe200000114ee */
[----:B------:R-:W4:Y:S01]  /*d300*/  LDL.LU R234, [R1+0x278] ;  /* 0x0002780001ea7983 */ /* 0x000f220000300800 */
[----:B------:R-:W-:Y:S02]  /*d310*/  LEA R162, P2, R238, R121, 0x2 ;  /* 0x00000079eea27211 */ /* 0x000fe400078410ff */
[----:B------:R-:W-:-:S02]  /*d320*/  SHF.R.S32.HI R163, RZ, 0x1f, R239 ;  /* 0x0000001fffa37819 */ /* 0x000fc400000114ef */
[----:B------:R-:W-:Y:S02]  /*d330*/  LEA R164, P3, R239, R121, 0x2 ;  /* 0x00000079efa47211 */ /* 0x000fe400078610ff */
[-C--:B------:R-:W-:Y:S02]  /*d340*/  LEA.HI.X R157, R241, R122.reuse, R157, 0x2, P0 ;  /* 0x0000007af19d7211 */ /* 0x080fe400000f149d */
[-C--:B------:R-:W-:Y:S01]  /*d350*/  LEA.HI.X R159, R244, R122.reuse, R159, 0x2, P1 ;  /* 0x0000007af49f7211 */ /* 0x080fe200008f149f */
[----:B------:R-:W4:Y:S01]  /*d360*/  LDL.LU R241, [R1+0x27c] ;  /* 0x00027c0001f17983 */ /* 0x000f220000300800 */
[-C--:B------:R-:W-:Y:S02]  /*d370*/  LEA.HI.X R161, R238, R122.reuse, R161, 0x2, P2 ;  /* 0x0000007aeea17211 */ /* 0x080fe400010f14a1 */
[----:B------:R-:W-:Y:S01]  /*d380*/  LEA.HI.X R163, R239, R122, R163, 0x2, P3 ;  /* 0x0000007aefa37211 */ /* 0x000fe200018f14a3 */
[----:B------:R-:W4:Y:S04]  /*d390*/  LDL.LU R244, [R1+0x280] ;  /* 0x0002800001f47983 */ /* 0x000f280000300800 */
[----:B------:R-:W4:Y:S04]  /*d3a0*/  LDL.LU R238, [R1+0x284] ;  /* 0x0002840001ee7983 */ /* 0x000f280000300800 */
[----:B------:R-:W4:Y:S01]  /*d3b0*/  LDL.LU R239, [R1+0x288] ;  /* 0x0002880001ef7983 */ /* 0x000f220000300800 */
[----:B--2---:R-:W-:-:S02]  /*d3c0*/  SHF.R.S32.HI R165, RZ, 0x1f, R232 ;  /* 0x0000001fffa57819 */ /* 0x004fc400000114e8 */
[-C--:B------:R-:W-:Y:S02]  /*d3d0*/  LEA R166, P0, R232, R121.reuse, 0x2 ;  /* 0x00000079e8a67211 */ /* 0x080fe400078010ff */
[----:B---3--:R-:W-:Y:S02]  /*d3e0*/  SHF.R.S32.HI R167, RZ, 0x1f, R240 ;  /* 0x0000001fffa77819 */ /* 0x008fe400000114f0 */
[-C--:B------:R-:W-:Y:S02]  /*d3f0*/  LEA R168, P1, R240, R121.reuse, 0x2 ;  /* 0x00000079f0a87211 */ /* 0x080fe400078210ff */
[----:B----4-:R-:W-:Y:S02]  /*d400*/  SHF.R.S32.HI R169, RZ, 0x1f, R233 ;  /* 0x0000001fffa97819 */ /* 0x010fe400000114e9 */
[----:B------:R-:W-:Y:S02]  /*d410*/  LEA R170, P2, R233, R121, 0x2 ;  /* 0x00000079e9aa7211 */ /* 0x000fe400078410ff */
[----:B------:R-:W-:-:S02]  /*d420*/  SHF.R.S32.HI R171, RZ, 0x1f, R245 ;  /* 0x0000001fffab7819 */ /* 0x000fc400000114f5 */
[----:B------:R-:W-:Y:S02]  /*d430*/  LEA R172, P3, R245, R121, 0x2 ;  /* 0x00000079f5ac7211 */ /* 0x000fe400078610ff */
[-C--:B------:R-:W-:Y:S02]  /*d440*/  LEA.HI.X R165, R232, R122.reuse, R165, 0x2, P0 ;  /* 0x0000007ae8a57211 */ /* 0x080fe400000f14a5 */
[-C--:B------:R-:W-:Y:S01]  /*d450*/  LEA.HI.X R167, R240, R122.reuse, R167, 0x2, P1 ;  /* 0x0000007af0a77211 */ /* 0x080fe200008f14a7 */
[----:B------:R-:W2:Y:S01]  /*d460*/  LDL.LU R232, [R1+0x28c] ;  /* 0x00028c0001e87983 */ /* 0x000ea20000300800 */
[-C--:B------:R-:W-:Y:S02]  /*d470*/  LEA.HI.X R169, R233, R122.reuse, R169, 0x2, P2 ;  /* 0x0000007ae9a97211 */ /* 0x080fe400010f14a9 */
[----:B------:R-:W-:Y:S01]  /*d480*/  LEA.HI.X R171, R245, R122, R171, 0x2, P3 ;  /* 0x0000007af5ab7211 */ /* 0x000fe200018f14ab */
[----:B------:R-:W3:Y:S04]  /*d490*/  LDL.LU R240, [R1+0x290] ;  /* 0x0002900001f07983 */ /* 0x000ee80000300800 */
[----:B------:R-:W4:Y:S04]  /*d4a0*/  LDL.LU R233, [R1+0x294] ;  /* 0x0002940001e97983 */ /* 0x000f280000300800 */
[----:B------:R-:W4:Y:S01]  /*d4b0*/  LDL.LU R245, [R1+0x298] ;  /* 0x0002980001f57983 */ /* 0x000f220000300800 */
[----:B------:R-:W-:-:S02]  /*d4c0*/  SHF.R.S32.HI R173, RZ, 0x1f, R230 ;  /* 0x0000001fffad7819 */ /* 0x000fc400000114e6 */
[CC--:B------:R-:W-:Y:S02]  /*d4d0*/  LEA R174, P0, R230.reuse, R121.reuse, 0x2 ;  /* 0x00000079e6ae7211 */ /* 0x0c0fe400078010ff */
[----:B------:R-:W-:Y:S02]  /*d4e0*/  SHF.R.S32.HI R175, RZ, 0x1f, R231 ;  /* 0x0000001fffaf7819 */ /* 0x000fe400000114e7 */
[-C--:B------:R-:W-:Y:S02]  /*d4f0*/  LEA R176, P1, R231, R121.reuse, 0x2 ;  /* 0x00000079e7b07211 */ /* 0x080fe400078210ff */
[----:B------:R-:W-:Y:S02]  /*d500*/  SHF.R.S32.HI R177, RZ, 0x1f, R235 ;  /* 0x0000001fffb17819 */ /* 0x000fe400000114eb */
[----:B------:R-:W-:Y:S02]  /*d510*/  LEA R178, P2, R235, R121, 0x2 ;  /* 0x00000079ebb27211 */ /* 0x000fe400078410ff */
[----:B------:R-:W-:-:S02]  /*d520*/  LEA.HI.X R173, R230, R122, R173, 0x2, P0 ;  /* 0x0000007ae6ad7211 */ /* 0x000fc400000f14ad */
[----:B------:R-:W-:Y:S01]  /*d530*/  SHF.R.S32.HI R179, RZ, 0x1f, R234 ;  /* 0x0000001fffb37819 */ /* 0x000fe200000114ea */
[----:B------:R-:W4:Y:S01]  /*d540*/  LDL.LU R230, [R1+0x29c] ;  /* 0x00029c0001e67983 */ /* 0x000f220000300800 */
[CC--:B------:R-:W-:Y:S02]  /*d550*/  LEA R180, P3, R234.reuse, R121.reuse, 0x2 ;  /* 0x00000079eab47211 */ /* 0x0c0fe400078610ff */
[-C--:B------:R-:W-:Y:S02]  /*d560*/  LEA.HI.X R175, R231, R122.reuse, R175, 0x2, P1 ;  /* 0x0000007ae7af7211 */ /* 0x080fe400008f14af */
[-C--:B------:R-:W-:Y:S01]  /*d570*/  LEA.HI.X R177, R235, R122.reuse, R177, 0x2, P2 ;  /* 0x0000007aebb17211 */ /* 0x080fe200010f14b1 */
[----:B------:R-:W4:Y:S01]  /*d580*/  LDL.LU R231, [R1+0x2a0] ;  /* 0x0002a00001e77983 */ /* 0x000f220000300800 */
[----:B------:R-:W-:Y:S02]  /*d590*/  LEA.HI.X R179, R234, R122, R179, 0x2, P3 ;  /* 0x0000007aeab37211 */ /* 0x000fe400018f14b3 */
[----:B------:R-:W-:Y:S01]  /*d5a0*/  SHF.R.S32.HI R181, RZ, 0x1f, R241 ;  /* 0x0000001fffb57819 */ /* 0x000fe200000114f1 */
[----:B------:R-:W4:Y:S01]  /*d5b0*/  LDL.LU R235, [R1+0x2a4] ;  /* 0x0002a40001eb7983 */ /* 0x000f220000300800 */
[----:B------:R-:W-:-:S02]  /*d5c0*/  LEA R182, P0, R241, R121, 0x2 ;  /* 0x00000079f1b67211 */ /* 0x000fc400078010ff */
[----:B------:R-:W-:Y:S01]  /*d5d0*/  SHF.R.S32.HI R183, RZ, 0x1f, R244 ;  /* 0x0000001fffb77819 */ /* 0x000fe200000114f4 */
[----:B------:R-:W4:Y:S01]  /*d5e0*/  LDL.LU R234, [R1+0x2a8] ;  /* 0x0002a80001ea7983 */ /* 0x000f220000300800 */
[-C--:B------:R-:W-:Y:S02]  /*d5f0*/  LEA R184, P1, R244, R121.reuse, 0x2 ;  /* 0x00000079f4b87211 */ /* 0x080fe400078210ff */
[----:B------:R-:W-:Y:S02]  /*d600*/  SHF.R.S32.HI R185, RZ, 0x1f, R238 ;  /* 0x0000001fffb97819 */ /* 0x000fe400000114ee */
[-C--:B------:R-:W-:Y:S02]  /*d610*/  LEA R186, P2, R238, R121.reuse, 0x2 ;  /* 0x00000079eeba7211 */ /* 0x080fe400078410ff */
[----:B------:R-:W-:Y:S02]  /*d620*/  SHF.R.S32.HI R187, RZ, 0x1f, R239 ;  /* 0x0000001fffbb7819 */ /* 0x000fe400000114ef */
[----:B------:R-:W-:-:S02]  /*d630*/  LEA R188, P3, R239, R121, 0x2 ;  /* 0x00000079efbc7211 */ /* 0x000fc400078610ff */
        /* <DEDUP_REMOVED lines=23> */
[----:B------:R-:W2:Y:S01]  /*d7b0*/  LDL.LU R245, [R1+0x2c8] ;  /* 0x0002c80001f57983 */ /* 0x000ea20000300800 */
[----:B------:R-:W-:-:S02]  /*d7c0*/  SHF.R.S32.HI R197, RZ, 0x1f, R230 ;  /* 0x0000001fffc57819 */ /* 0x000fc400000114e6 */
[-C--:B------:R-:W-:Y:S02]  /*d7d0*/  LEA R198, P0, R230, R121.reuse, 0x2 ;  /* 0x00000079e6c67211 */ /* 0x080fe400078010ff */
[----:B------:R-:W-:Y:S02]  /*d7e0*/  SHF.R.S32.HI R199, RZ, 0x1f, R231 ;  /* 0x0000001fffc77819 */ /* 0x000fe400000114e7 */
[-C--:B------:R-:W-:Y:S02]  /*d7f0*/  LEA R200, P1, R231, R121.reuse, 0x2 ;  /* 0x00000079e7c87211 */ /* 0x080fe400078210ff */
[----:B------:R-:W-:Y:S02]  /*d800*/  SHF.R.S32.HI R201, RZ, 0x1f, R235 ;  /* 0x0000001fffc97819 */ /* 0x000fe400000114eb */
        /* <DEDUP_REMOVED lines=8> */
[----:B------:R-:W4:Y:S01]  /*d890*/  LDL.LU R231, [R1+0x2d0] ;  /* 0x0002d00001e77983 */ /* 0x000f220000300800 */
[----:B------:R-:W-:-:S03]  /*d8a0*/  SHF.R.S32.HI R205, RZ, 0x1f, R241 ;  /* 0x0000001fffcd7819 */ /* 0x000fc600000114f1 */
[----:B------:R-:W4:Y:S01]  /*d8b0*/  LDL.LU R235, [R1+0x2d4] ;  /* 0x0002d40001eb7983 */ /* 0x000f220000300800 */
[-C--:B------:R-:W-:Y:S02]  /*d8c0*/  LEA R206, P0, R241, R121.reuse, 0x2 ;  /* 0x00000079f1ce7211 */ /* 0x080fe400078010ff */
[----:B------:R-:W-:Y:S01]  /*d8d0*/  SHF.R.S32.HI R207, RZ, 0x1f, R244 ;  /* 0x0000001fffcf7819 */ /* 0x000fe200000114f4 */
[----:B------:R-:W4:Y:S01]  /*d8e0*/  LDL.LU R234, [R1+0x2d8] ;  /* 0x0002d80001ea7983 */ /* 0x000f220000300800 */
        /* <DEDUP_REMOVED lines=12> */
[----:B------:R-:W4:Y:S04]  /*d9b0*/  LDL.LU R239, [R1+0x2e8] ;  /* 0x0002e80001ef7983 */ /* 0x000f280000300800 */
[----:B------:R-:W4:Y:S04]  /*d9c0*/  LDL.LU R247, [R1+0x2ec] ;  /* 0x0002ec0001f77983 */ /* 0x000f280000300800 */
[----:B------:R-:W4:Y:S04]  /*d9d0*/  LDL.LU R250, [R1+0x2f0] ;  /* 0x0002f00001fa7983 */ /* 0x000f280000300800 */
[----:B------:R-:W4:Y:S01]  /*d9e0*/  LDL.LU R252, [R1+0x2f4] ;  /* 0x0002f40001fc7983 */ /* 0x000f220000300800 */
[----:B--2---:R-:W-:-:S02]  /*d9f0*/  SHF.R.S32.HI R219, RZ, 0x1f, R245 ;  /* 0x0000001fffdb7819 */ /* 0x004fc400000114f5 */
[----:B------:R-:W-:-:S04]  /*da00*/  LEA R220, P3, R245, R121, 0x2 ;  /* 0x00000079f5dc7211 */ /* 0x000fc800078610ff */
[----:B------:R-:W-:Y:S02]  /*da10*/  LEA.HI.X R219, R245, R122, R219, 0x2, P3 ;  /* 0x0000007af5db7211 */ /* 0x000fe400018f14db */
[----:B------:R-:W2:Y:S04]  /*da20*/  LDL.LU R245, [R1+0x2f8] ;  /* 0x0002f80001f57983 */ /* 0x000ea80000300800 */
        /* <DEDUP_REMOVED lines=8> */
[----:B------:R-:W2:Y:S01]  /*dab0*/  LDL.LU R151, [R1+0x31c] ;  /* 0x00031c0001977983 */ /* 0x000ea20000300800 */
[----:B------:R-:W-:-:S02]  /*dac0*/  SHF.R.S32.HI R213, RZ, 0x1f, R232 ;  /* 0x0000001fffd57819 */ /* 0x000fc400000114e8 */
[----:B---3--:R-:W-:Y:S01]  /*dad0*/  SHF.R.S32.HI R215, RZ, 0x1f, R240 ;  /* 0x0000001fffd77819 */ /* 0x008fe200000114f0 */
[----:B------:R-:W3:Y:S01]  /*dae0*/  LDL.LU R14, [R1+0x320] ;  /* 0x00032000010e7983 */ /* 0x000ee20000300800 */
[----:B----4-:R-:W-:Y:S02]  /*daf0*/  SHF.R.S32.HI R217, RZ, 0x1f, R233 ;  /* 0x0000001fffd97819 */ /* 0x010fe400000114e9 */
[-C--:B------:R-:W-:Y:S01]  /*db00*/  LEA R214, P0, R232, R121.reuse, 0x2 ;  /* 0x00000079e8d67211 */ /* 0x080fe200078010ff */
[----:B------:R-:W4:Y:S01]  /*db10*/  LDL.LU R8, [R1+0x324] ;  /* 0x0003240001087983 */ /* 0x000f220000300800 */
[-C--:B------:R-:W-:Y:S02]  /*db20*/  LEA R216, P1, R240, R121.reuse, 0x2 ;  /* 0x00000079f0d87211 */ /* 0x080fe400078210ff */
[----:B------:R-:W-:Y:S01]  /*db30*/  LEA R218, P2, R233, R121, 0x2 ;  /* 0x00000079e9da7211 */ /* 0x000fe200078410ff */
[----:B------:R-:W4:Y:S01]  /*db40*/  LDL.LU R10, [R1+0x328] ;  /* 0x00032800010a7983 */ /* 0x000f220000300800 */
[----:B------:R-:W-:-:S02]  /*db50*/  LEA.HI.X R213, R232, R122, R213, 0x2, P0 ;  /* 0x0000007ae8d57211 */ /* 0x000fc400000f14d5 */
[-C--:B------:R-:W-:Y:S02]  /*db60*/  LEA.HI.X R215, R240, R122.reuse, R215, 0x2, P1 ;  /* 0x0000007af0d77211 */ /* 0x080fe400008f14d7 */
[----:B------:R-:W-:Y:S02]  /*db70*/  LEA.HI.X R217, R233, R122, R217, 0x2, P2 ;  /* 0x0000007ae9d97211 */ /* 0x000fe400010f14d9 */
[----:B------:R-:W-:Y:S02]  /*db80*/  SHF.R.S32.HI R221, RZ, 0x1f, R230 ;  /* 0x0000001fffdd7819 */ /* 0x000fe400000114e6 */
[----:B------:R-:W-:Y:S02]  /*db90*/  SHF.R.S32.HI R223, RZ, 0x1f, R231 ;  /* 0x0000001fffdf7819 */ /* 0x000fe400000114e7 */
[----:B------:R-:W-:Y:S02]  /*dba0*/  SHF.R.S32.HI R225, RZ, 0x1f, R235 ;  /* 0x0000001fffe17819 */ /* 0x000fe400000114eb */
[----:B------:R-:W-:-:S02]  /*dbb0*/  SHF.R.S32.HI R227, RZ, 0x1f, R234 ;  /* 0x0000001fffe37819 */ /* 0x000fc400000114ea */
[-C--:B------:R-:W-:Y:S02]  /*dbc0*/  LEA R222, P0, R230, R121.reuse, 0x2 ;  /* 0x00000079e6de7211 */ /* 0x080fe400078010ff */
[-C--:B------:R-:W-:Y:S02]  /*dbd0*/  LEA R224, P1, R231, R121.reuse, 0x2 ;  /* 0x00000079e7e07211 */ /* 0x080fe400078210ff */
[-C--:B------:R-:W-:Y:S02]  /*dbe0*/  LEA R226, P2, R235, R121.reuse, 0x2 ;  /* 0x00000079ebe27211 */ /* 0x080fe400078410ff */
[----:B------:R-:W-:Y:S02]  /*dbf0*/  LEA R228, P3, R234, R121, 0x2 ;  /* 0x00000079eae47211 */ /* 0x000fe400078610ff */
[-C--:B------:R-:W-:Y:S02]  /*dc00*/  LEA.HI.X R221, R230, R122.reuse, R221, 0x2, P0 ;  /* 0x0000007ae6dd7211 */ /* 0x080fe400000f14dd */
        /* <DEDUP_REMOVED lines=16> */
[-C--:B------:R-:W-:Y:S02]  /*dd10*/  LEA R238, P0, R247, R121.reuse, 0x2 ;  /* 0x00000079f7ee7211 */ /* 0x080fe400078010ff */
[----:B------:R-:W-:Y:S02]  /*dd20*/  SHF.R.S32.HI R239, RZ, 0x1f, R250 ;  /* 0x0000001fffef7819 */ /* 0x000fe400000114fa */
[----:B------:R-:W-:-:S02]  /*dd30*/  LEA R240, P1, R250, R121, 0x2 ;  /* 0x00000079faf07211 */ /* 0x000fc400078210ff */
[----:B------:R-:W-:Y:S02]  /*dd40*/  SHF.R.S32.HI R241, RZ, 0x1f, R252 ;  /* 0x0000001ffff17819 */ /* 0x000fe400000114fc */
[----:B------:R-:W-:Y:S02]  /*dd50*/  LEA R242, P2, R252, R121, 0x2 ;  /* 0x00000079fcf27211 */ /* 0x000fe400078410ff */
[-C--:B------:R-:W-:Y:S02]  /*dd60*/  LEA.HI.X R237, R247, R122.reuse, R237, 0x2, P0 ;  /* 0x0000007af7ed7211 */ /* 0x080fe400000f14ed */
[-C--:B------:R-:W-:Y:S02]  /*dd70*/  LEA.HI.X R239, R250, R122.reuse, R239, 0x2, P1 ;  /* 0x0000007afaef7211 */ /* 0x080fe400008f14ef */
[----:B------:R-:W-:Y:S02]  /*dd80*/  LEA.HI.X R241, R252, R122, R241, 0x2, P2 ;  /* 0x0000007afcf17211 */ /* 0x000fe400010f14f1 */
[----:B--2---:R-:W-:-:S02]  /*dd90*/  SHF.R.S32.HI R243, RZ, 0x1f, R245 ;  /* 0x0000001ffff37819 */ /* 0x004fc400000114f5 */
[-C--:B------:R-:W-:Y:S02]  /*dda0*/  LEA R244, P3, R245, R121.reuse, 0x2 ;  /* 0x00000079f5f47211 */ /* 0x080fe400078610ff */
[-C--:B------:R-:W-:Y:S02]  /*ddb0*/  LEA R246, P0, R145, R121.reuse, 0x2 ;  /* 0x0000007991f67211 */ /* 0x080fe400078010ff */
[----:B------:R-:W-:Y:S02]  /*ddc0*/  LEA.HI.X R243, R245, R122, R243, 0x2, P3 ;  /* 0x0000007af5f37211 */ /* 0x000fe400018f14f3 */
[----:B------:R-:W-:Y:S02]  /*ddd0*/  SHF.R.S32.HI R245, RZ, 0x1f, R145 ;  /* 0x0000001ffff57819 */ /* 0x000fe40000011491 */
[----:B------:R-:W-:Y:S02]  /*dde0*/  SHF.R.S32.HI R247, RZ, 0x1f, R146 ;  /* 0x0000001ffff77819 */ /* 0x000fe40000011492 */
[----:B------:R-:W-:-:S02]  /*ddf0*/  LEA R248, P1, R146, R121, 0x2 ;  /* 0x0000007992f87211 */ /* 0x000fc400078210ff */
[----:B------:R-:W-:Y:S02]  /*de00*/  SHF.R.S32.HI R249, RZ, 0x1f, R148 ;  /* 0x0000001ffff97819 */ /* 0x000fe40000011494 */
[-C--:B------:R-:W-:Y:S02]  /*de10*/  LEA R250, P2, R148, R121.reuse, 0x2 ;  /* 0x0000007994fa7211 */ /* 0x080fe400078410ff */
[----:B------:R-:W-:Y:S02]  /*de20*/  SHF.R.S32.HI R251, RZ, 0x1f, R149 ;  /* 0x0000001ffffb7819 */ /* 0x000fe40000011495 */
[----:B------:R-:W-:Y:S02]  /*de30*/  LEA R252, P3, R149, R121, 0x2 ;  /* 0x0000007995fc7211 */ /* 0x000fe400078610ff */
[-C--:B------:R-:W-:Y:S02]  /*de40*/  LEA.HI.X R245, R145, R122.reuse, R245, 0x2, P0 ;  /* 0x0000007a91f57211 */ /* 0x080fe400000f14f5 */
[-C--:B------:R-:W-:Y:S01]  /*de50*/  LEA.HI.X R247, R146, R122.reuse, R247, 0x2, P1 ;  /* 0x0000007a92f77211 */ /* 0x080fe200008f14f7 */
[----:B------:R-:W2:Y:S01]  /*de60*/  LDL.LU R145, [R1+0x32c] ;  /* 0x00032c0001917983 */ /* 0x000ea20000300800 */
[----:B------:R-:W-:-:S02]  /*de70*/  LEA.HI.X R249, R148, R122, R249, 0x2, P2 ;  /* 0x0000007a94f97211 */ /* 0x000fc400010f14f9 */
[----:B------:R-:W-:Y:S01]  /*de80*/  LEA.HI.X R251, R149, R122, R251, 0x2, P3 ;  /* 0x0000007a95fb7211 */ /* 0x000fe200018f14fb */
[----:B------:R-:W2:Y:S04]  /*de90*/  LDL.LU R146, [R1+0x330] ;  /* 0x0003300001927983 */ /* 0x000ea80000300800 */
[----:B------:R-:W2:Y:S04]  /*dea0*/  LDL.LU R148, [R1+0x334] ;  /* 0x0003340001947983 */ /* 0x000ea80000300800 */
        /* <DEDUP_REMOVED lines=14> */
[----:B------:R-:W2:Y:S01]  /*df90*/  LDL.LU R150, [R1+0x340] ;  /* 0x0003400001967983 */ /* 0x000ea20000300800 */
[----:B------:R-:W-:-:S03]  /*dfa0*/  SHF.R.S32.HI R105, RZ, 0x1f, R151 ;  /* 0x0000001fff697819 */ /* 0x000fc60000011497 */
[----:B------:R-:W2:Y:S01]  /*dfb0*/  LDL.LU R9, [R1+0x344] ;  /* 0x0003440001097983 */ /* 0x000ea20000300800 */
[----:B------:R-:W-:-:S03]  /*dfc0*/  LEA R116, P0, R151, R121, 0x2 ;  /* 0x0000007997747211 */ /* 0x000fc600078010ff */
[----:B------:R-:W2:Y:S01]  /*dfd0*/  LDL.LU R11, [R1+0x348] ;  /* 0x00034800010b7983 */ /* 0x000ea20000300800 */
[----:B------:R-:W-:-:S03]  /*dfe0*/  LEA.HI.X R105, R151, R122, R105, 0x2, P0 ;  /* 0x0000007a97697211 */ /* 0x000fc600000f1469 */
[----:B------:R-:W2:Y:S01]  /*dff0*/  LDL.LU R151, [R1+0x34c] ;  /* 0x00034c0001977983 */ /* 0x000ea20000300800 */
[----:B---3--:R-:W-:Y:S02]  /*e000*/  SHF.R.S32.HI R103, RZ, 0x1f, R14 ;  /* 0x0000001fff677819 */ /* 0x008fe4000001140e */
[-C--:B------:R-:W-:Y:S02]  /*e010*/  LEA R115, P1, R14, R121.reuse, 0x2 ;  /* 0x000000790e737211 */ /* 0x080fe400078210ff */
[----:B----4-:R-:W-:Y:S02]  /*e020*/  SHF.R.S32.HI R101, RZ, 0x1f, R8 ;  /* 0x0000001fff657819 */ /* 0x010fe40000011408 */
[-C--:B------:R-:W-:Y:S02]  /*e030*/  LEA R114, P2, R8, R121.reuse, 0x2 ;  /* 0x0000007908727211 */ /* 0x080fe400078410ff */
[----:B------:R-:W-:Y:S02]  /*e040*/  SHF.R.S32.HI R99, RZ, 0x1f, R10 ;  /* 0x0000001fff637819 */ /* 0x000fe4000001140a */
[----:B------:R-:W-:-:S02]  /*e050*/  LEA R112, P3, R10, R121, 0x2 ;  /* 0x000000790a707211 */ /* 0x000fc400078610ff */
[-C--:B------:R-:W-:Y:S02]  /*e060*/  LEA.HI.X R103, R14, R122.reuse, R103, 0x2, P1 ;  /* 0x0000007a0e677211 */ /* 0x080fe400008f1467 */
[-C--:B------:R-:W-:Y:S01]  /*e070*/  LEA.HI.X R101, R8, R122.reuse, R101, 0x2, P2 ;  /* 0x0000007a08657211 */ /* 0x080fe200010f1465 */
[----:B------:R-:W3:Y:S01]  /*e080*/  LDL.LU R14, [R1+0x350] ;  /* 0x00035000010e7983 */ /* 0x000ee20000300800 */
[----:B------:R-:W-:-:S03]  /*e090*/  LEA.HI.X R99, R10, R122, R99, 0x2, P3 ;  /* 0x0000007a0a637211 */ /* 0x000fc600018f1463 */
[----:B------:R-:W4:Y:S04]  /*e0a0*/  LDL.LU R8, [R1+0x358] ;  /* 0x0003580001087983 */ /* 0x000f280000300800 */
[----:B------:R-:W4:Y:S01]  /*e0b0*/  LDL.LU R10, [R1+0x35c] ;  /* 0x00035c00010a7983 */ /* 0x000f220000300800 */
[----:B--2---:R-:W-:Y:S02]  /*e0c0*/  SHF.R.S32.HI R97, RZ, 0x1f, R145 ;  /* 0x0000001fff617819 */ /* 0x004fe40000011491 */
[-C--:B------:R-:W-:Y:S02]  /*e0d0*/  LEA R110, P0, R145, R121.reuse, 0x2 ;  /* 0x00000079916e7211 */ /* 0x080fe400078010ff */
        /* <DEDUP_REMOVED lines=93> */
[----:B------:R-:W4:Y:S04]  /*e6b0*/  LDL.LU R10, [R1+0x3bc] ;  /* 0x0003bc00010a7983 */ /* 0x000f280000300800 */
[----:B------:R-:W4:Y:S01]  /*e6c0*/  LDL.LU R143, [R1+0x3c0] ;  /* 0x0003c000018f7983 */ /* 0x000f220000300800 */
[----:B--2---:R-:W-:Y:S02]  /*e6d0*/  SHF.R.S32.HI R49, RZ, 0x1f, R145 ;  /* 0x0000001fff317819 */ /* 0x004fe40000011491 */
[----:B------:R-:W-:-:S02]  /*e6e0*/  LEA R62, P0, R145, R121, 0x2 ;  /* 0x00000079913e7211 */ /* 0x000fc400078010ff */
[----:B------:R-:W-:Y:S02]  /*e6f0*/  SHF.R.S32.HI R45, RZ, 0x1f, R148 ;  /* 0x0000001fff2d7819 */ /* 0x000fe40000011494 */
[CC--:B------:R-:W-:Y:S02]  /*e700*/  LEA R58, P2, R148.reuse, R121.reuse, 0x2 ;  /* 0x00000079943a7211 */ /* 0x0c0fe400078410ff */
[----:B------:R-:W-:Y:S02]  /*e710*/  SHF.R.S32.HI R43, RZ, 0x1f, R149 ;  /* 0x0000001fff2b7819 */ /* 0x000fe40000011495 */
[----:B------:R-:W-:Y:S02]  /*e720*/  LEA R56, P3, R149, R121, 0x2 ;  /* 0x0000007995387211 */ /* 0x000fe400078610ff */
[-C--:B------:R-:W-:Y:S02]  /*e730*/  LEA.HI.X R49, R145, R122.reuse, R49, 0x2, P0 ;  /* 0x0000007a91317211 */ /* 0x080fe400000f1431 */
[-C--:B------:R-:W-:Y:S01]  /*e740*/  LEA.HI.X R45, R148, R122.reuse, R45, 0x2, P2 ;  /* 0x0000007a942d7211 */ /* 0x080fe200010f142d */
[----:B------:R-:W2:Y:S01]  /*e750*/  LDL.LU R145, [R1+0x3c4] ;  /* 0x0003c40001917983 */ /* 0x000ea20000300800 */
[----:B------:R-:W-:-:S03]  /*e760*/  LEA.HI.X R43, R149, R122, R43, 0x2, P3 ;  /* 0x0000007a952b7211 */ /* 0x000fc600018f142b */
[----:B------:R-:W2:Y:S04]  /*e770*/  LDL.LU R148, [R1+0x3c8] ;  /* 0x0003c80001947983 */ /* 0x000ea80000300800 */
[----:B------:R-:W2:Y:S01]  /*e780*/  LDL.LU R149, [R1+0x3cc] ;  /* 0x0003cc0001957983 */ /* 0x000ea20000300800 */
[----:B------:R-:W-:Y:S02]  /*e790*/  SHF.R.S32.HI R47, RZ, 0x1f, R146 ;  /* 0x0000001fff2f7819 */ /* 0x000fe40000011492 */
[----:B------:R-:W-:-:S04]  /*e7a0*/  LEA R60, P1, R146, R121, 0x2 ;  /* 0x00000079923c7211 */ /* 0x000fc800078210ff */
[----:B------:R-:W-:Y:S02]  /*e7b0*/  LEA.HI.X R47, R146, R122, R47, 0x2, P1 ;  /* 0x0000007a922f7211 */ /* 0x000fe400008f142f */
[----:B------:R-:W-:Y:S01]  /*e7c0*/  SHF.R.S32.HI R39, RZ, 0x1f, R150 ;  /* 0x0000001fff277819 */ /* 0x000fe20000011496 */
[----:B------:R-:W2:Y:S01]  /*e7d0*/  LDL.LU R146, [R1+0x3d0] ;  /* 0x0003d00001927983 */ /* 0x000ea20000300800 */
[-C--:B------:R-:W-:Y:S02]  /*e7e0*/  LEA R52, P1, R150, R121.reuse, 0x2 ;  /* 0x0000007996347211 */ /* 0x080fe400078210ff */
[----:B------:R-:W-:Y:S02]  /*e7f0*/  SHF.R.S32.HI R37, RZ, 0x1f, R9 ;  /* 0x0000001fff257819 */ /* 0x000fe40000011409 */
[----:B------:R-:W-:Y:S02]  /*e800*/  LEA R50, P2, R9, R121, 0x2 ;  /* 0x0000007909327211 */ /* 0x000fe400078410ff */
[----:B------:R-:W-:-:S02]  /*e810*/  SHF.R.S32.HI R35, RZ, 0x1f, R11 ;  /* 0x0000001fff237819 */ /* 0x000fc4000001140b */
[-C--:B------:R-:W-:Y:S02]  /*e820*/  LEA R48, P3, R11, R121.reuse, 0x2 ;  /* 0x000000790b307211 */ /* 0x080fe400078610ff */
[----:B------:R-:W-:Y:S02]  /*e830*/  SHF.R.S32.HI R41, RZ, 0x1f, R147 ;  /* 0x0000001fff297819 */ /* 0x000fe40000011493 */
[----:B------:R-:W-:Y:S02]  /*e840*/  LEA R54, P0, R147, R121, 0x2 ;  /* 0x0000007993367211 */ /* 0x000fe400078010ff */
[-C--:B------:R-:W-:Y:S02]  /*e850*/  LEA.HI.X R39, R150, R122.reuse, R39, 0x2, P1 ;  /* 0x0000007a96277211 */ /* 0x080fe400008f1427 */
[-C--:B------:R-:W-:Y:S01]  /*e860*/  LEA.HI.X R37, R9, R122.reuse, R37, 0x2, P2 ;  /* 0x0000007a09257211 */ /* 0x080fe200010f1425 */
[----:B------:R-:W2:Y:S01]  /*e870*/  LDL.LU R150, [R1+0x3d4] ;  /* 0x0003d40001967983 */ /* 0x000ea20000300800 */
[----:B------:R-:W-:-:S03]  /*e880*/  LEA.HI.X R35, R11, R122, R35, 0x2, P3 ;  /* 0x0000007a0b237211 */ /* 0x000fc600018f1423 */
[----:B------:R-:W2:Y:S01]  /*e890*/  LDL.LU R9, [R1+0x3d8] ;  /* 0x0003d80001097983 */ /* 0x000ea20000300800 */
[----:B------:R-:W-:-:S03]  /*e8a0*/  LEA.HI.X R41, R147, R122, R41, 0x2, P0 ;  /* 0x0000007a93297211 */ /* 0x000fc600000f1429 */
[----:B------:R-:W2:Y:S01]  /*e8b0*/  LDL.LU R11, [R1+0x3dc] ;  /* 0x0003dc00010b7983 */ /* 0x000ea20000300800 */
[----:B------:R-:W-:Y:S02]  /*e8c0*/  SHF.R.S32.HI R33, RZ, 0x1f, R151 ;  /* 0x0000001fff217819 */ /* 0x000fe40000011497 */
[C---:B------:R-:W-:Y:S01]  /*e8d0*/  LEA R46, P0, R151.reuse, R121, 0x2 ;  /* 0x00000079972e7211 */ /* 0x040fe200078010ff */
[----:B------:R-:W2:Y:S03]  /*e8e0*/  LDL.LU R141, [R1+0x3e0] ;  /* 0x0003e000018d7983 */ /* 0x000ea60000300800 */
[----:B------:R-:W-:Y:S01]  /*e8f0*/  LEA.HI.X R33, R151, R122, R33, 0x2, P0 ;  /* 0x0000007a97217211 */ /* 0x000fe200000f1421 */
[----:B------:R-:W2:Y:S04]  /*e900*/  LDL.LU R144, [R1+0x3e4] ;  /* 0x0003e40001907983 */ /* 0x000ea80000300800 */
[----:B------:R-:W2:Y:S04]  /*e910*/  LDL.LU R147, [R1+0x3e8] ;  /* 0x0003e80001937983 */ /* 0x000ea80000300800 */
[----:B------:R-:W2:Y:S01]  /*e920*/  LDL.LU R151, [R1+0x3ec] ;  /* 0x0003ec0001977983 */ /* 0x000ea20000300800 */
[----:B---3--:R-:W-:-:S02]  /*e930*/  SHF.R.S32.HI R31, RZ, 0x1f, R14 ;  /* 0x0000001fff1f7819 */ /* 0x008fc4000001140e */
[-C--:B------:R-:W-:Y:S02]  /*e940*/  LEA R44, P1, R14, R121.reuse, 0x2 ;  /* 0x000000790e2c7211 */ /* 0x080fe400078210ff */
[----:B----4-:R-:W-:Y:S02]  /*e950*/  SHF.R.S32.HI R29, RZ, 0x1f, R8 ;  /* 0x0000001fff1d7819 */ /* 0x010fe40000011408 */
[----:B------:R-:W-:Y:S02]  /*e960*/  SHF.R.S32.HI R27, RZ, 0x1f, R10 ;  /* 0x0000001fff1b7819 */ /* 0x000fe4000001140a */
[-C--:B------:R-:W-:Y:S02]  /*e970*/  LEA R42, P2, R8, R121.reuse, 0x2 ;  /* 0x00000079082a7211 */ /* 0x080fe400078410ff */
[----:B------:R-:W-:Y:S02]  /*e980*/  LEA R40, P3, R10, R121, 0x2 ;  /* 0x000000790a287211 */ /* 0x000fe400078610ff */
[----:B------:R-:W-:-:S02]  /*e990*/  LEA.HI.X R31, R14, R122, R31, 0x2, P1 ;  /* 0x0000007a0e1f7211 */ /* 0x000fc400008f141f */
[-C--:B------:R-:W-:Y:S02]  /*e9a0*/  LEA.HI.X R29, R8, R122.reuse, R29, 0x2, P2 ;  /* 0x0000007a081d7211 */ /* 0x080fe400010f141d */
[----:B------:R-:W-:Y:S02]  /*e9b0*/  LEA.HI.X R27, R10, R122, R27, 0x2, P3 ;  /* 0x0000007a0a1b7211 */ /* 0x000fe400018f141b */
[----:B--2---:R-:W-:Y:S02]  /*e9c0*/  SHF.R.S32.HI R14, RZ, 0x1f, R145 ;  /* 0x0000001fff0e7819 */ /* 0x004fe40000011491 */
[-C--:B------:R-:W-:Y:S02]  /*e9d0*/  LEA R36, P1, R145, R121.reuse, 0x2 ;  /* 0x0000007991247211 */ /* 0x080fe400078210ff */
[----:B------:R-:W-:Y:S02]  /*e9e0*/  SHF.R.S32.HI R10, RZ, 0x1f, R148 ;  /* 0x0000001fff0a7819 */ /* 0x000fe40000011494 */
[----:B------:R-:W-:-:S02]  /*e9f0*/  LEA R34, P2, R148, R121, 0x2 ;  /* 0x0000007994227211 */ /* 0x000fc400078410ff */
[----:B------:R-:W-:Y:S02]  /*ea00*/  SHF.R.S32.HI R8, RZ, 0x1f, R149 ;  /* 0x0000001fff087819 */ /* 0x000fe40000011495 */
[----:B------:R-:W-:Y:S02]  /*ea10*/  LEA R32, P3, R149, R121, 0x2 ;  /* 0x0000007995207211 */ /* 0x000fe400078610ff */
[-C--:B------:R-:W-:Y:S02]  /*ea20*/  LEA.HI.X R14, R145, R122.reuse, R14, 0x2, P1 ;  /* 0x0000007a910e7211 */ /* 0x080fe400008f140e */
[-C--:B------:R-:W-:Y:S01]  /*ea30*/  LEA.HI.X R10, R148, R122.reuse, R10, 0x2, P2 ;  /* 0x0000007a940a7211 */ /* 0x080fe200010f140a */
[----:B------:R-:W2:Y:S01]  /*ea40*/  LDL.LU R145, [R1+0x3f0] ;  /* 0x0003f00001917983 */ /* 0x000ea20000300800 */
[----:B------:R-:W-:-:S03]  /*ea50*/  LEA.HI.X R8, R149, R122, R8, 0x2, P3 ;  /* 0x0000007a95087211 */ /* 0x000fc600018f1408 */
[----:B------:R-:W3:Y:S04]  /*ea60*/  LDL.LU R148, [R1+0x3f4] ;  /* 0x0003f40001947983 */ /* 0x000ee80000300800 */
[----:B------:R-:W4:Y:S04]  /*ea70*/  LDL.LU R149, [R1+0x3f8] ;  /* 0x0003f80001957983 */ /* 0x000f280000300800 */
[----:B------:R-:W2:Y:S01]  /*ea80*/  LDL.LU R142, [R1+0x3fc] ;  /* 0x0003fc00018e7983 */ /* 0x000ea20000300800 */
[----:B------:R-:W-:Y:S02]  /*ea90*/  SHF.R.S32.HI R25, RZ, 0x1f, R143 ;  /* 0x0000001fff197819 */ /* 0x000fe4000001148f */
[----:B------:R-:W-:Y:S01]  /*eaa0*/  LEA R38, P0, R143, R121, 0x2 ;  /* 0x000000798f267211 */ /* 0x000fe200078010ff */
[----:B------:R-:W4:Y:S01]  /*eab0*/  LDL.LU R139, [R1+0x400] ;  /* 0x00040000018b7983 */ /* 0x000f220000300800 */
[----:B------:R-:W-:-:S02]  /*eac0*/  SHF.R.S32.HI R5, RZ, 0x1f, R146 ;  /* 0x0000001fff057819 */ /* 0x000fc40000011492 */
[----:B------:R-:W-:Y:S02]  /*ead0*/  LEA.HI.X R25, R143, R122, R25, 0x2, P0 ;  /* 0x0000007a8f197211 */ /* 0x000fe400000f1419 */
[-C--:B------:R-:W-:Y:S01]  /*eae0*/  LEA R30, P0, R146, R121.reuse, 0x2 ;  /* 0x00000079921e7211 */ /* 0x080fe200078010ff */
[----:B------:R-:W4:Y:S01]  /*eaf0*/  LDL.LU R143, [R1+0x404] ;  /* 0x00040400018f7983 */ /* 0x000f220000300800 */
[----:B------:R-:W-:Y:S02]  /*eb00*/  SHF.R.S32.HI R130, RZ, 0x1f, R150 ;  /* 0x0000001fff827819 */ /* 0x000fe40000011496 */
[----:B------:R-:W-:Y:S02]  /*eb10*/  SHF.R.S32.HI R133, RZ, 0x1f, R9 ;  /* 0x0000001fff857819 */ /* 0x000fe40000011409 */
[----:B------:R-:W-:Y:S02]  /*eb20*/  LEA R28, P1, R150, R121, 0x2 ;  /* 0x00000079961c7211 */ /* 0x000fe400078210ff */
[----:B------:R-:W-:-:S02]  /*eb30*/  SHF.R.S32.HI R136, RZ, 0x1f, R11 ;  /* 0x0000001fff887819 */ /* 0x000fc4000001140b */
[-C--:B------:R-:W-:Y:S02]  /*eb40*/  LEA R24, P3, R11, R121.reuse, 0x2 ;  /* 0x000000790b187211 */ /* 0x080fe400078610ff */
[----:B------:R-:W-:Y:S02]  /*eb50*/  LEA R26, P2, R9, R121, 0x2 ;  /* 0x00000079091a7211 */ /* 0x000fe400078410ff */
[-C--:B------:R-:W-:Y:S02]  /*eb60*/  LEA.HI.X R5, R146, R122.reuse, R5, 0x2, P0 ;  /* 0x0000007a92057211 */ /* 0x080fe400000f1405 */
[-C--:B------:R-:W-:Y:S01]  /*eb70*/  LEA.HI.X R136, R11, R122.reuse, R136, 0x2, P3 ;  /* 0x0000007a0b887211 */ /* 0x080fe200018f1488 */
[----:B------:R-:W4:Y:S01]  /*eb80*/  LDL.LU R146, [R1+0x408] ;  /* 0x0004080001927983 */ /* 0x000f220000300800 */
[-C--:B------:R-:W-:Y:S02]  /*eb90*/  LEA.HI.X R130, R150, R122.reuse, R130, 0x2, P1 ;  /* 0x0000007a96827211 */ /* 0x080fe400008f1482 */
[----:B------:R-:W-:Y:S01]  /*eba0*/  LEA.HI.X R133, R9, R122, R133, 0x2, P2 ;  /* 0x0000007a09857211 */ /* 0x000fe200010f1485 */
[----:B------:R-:W4:Y:S01]  /*ebb0*/  LDL.LU R150, [R1+0x40c] ;  /* 0x00040c0001967983 */ /* 0x000f220000300800 */
[----:B------:R-:W-:-:S02]  /*ebc0*/  SHF.R.S32.HI R124, RZ, 0x1f, R141 ;  /* 0x0000001fff7c7819 */ /* 0x000fc4000001148d */
[-C--:B------:R-:W-:Y:S01]  /*ebd0*/  LEA R11, P0, R141, R121.reuse, 0x2 ;  /* 0x000000798d0b7211 */ /* 0x080fe200078010ff */
[----:B------:R-:W4:Y:S01]  /*ebe0*/  LDL.LU R2, [R1+0x410] ;  /* 0x0004100001027983 */ /* 0x000f220000300800 */
[----:B------:R-:W-:Y:S02]  /*ebf0*/  SHF.R.S32.HI R125, RZ, 0x1f, R144 ;  /* 0x0000001fff7d7819 */ /* 0x000fe40000011490 */
[----:B------:R-:W-:Y:S01]  /*ec00*/  SHF.R.S32.HI R126, RZ, 0x1f, R147 ;  /* 0x0000001fff7e7819 */ /* 0x000fe20000011493 */
[----:B------:R-:W4:Y:S01]  /*ec10*/  LDL.LU R12, [R1+0x414] ;  /* 0x00041400010c7983 */ /* 0x000f220000300800 */
[-C--:B------:R-:W-:Y:S02]  /*ec20*/  LEA R9, P1, R144, R121.reuse, 0x2 ;  /* 0x0000007990097211 */ /* 0x080fe400078210ff */
[----:B------:R-:W-:Y:S02]  /*ec30*/  LEA R7, P2, R147, R121, 0x2 ;  /* 0x0000007993077211 */ /* 0x000fe400078410ff */
[----:B------:R-:W-:-:S02]  /*ec40*/  SHF.R.S32.HI R127, RZ, 0x1f, R151 ;  /* 0x0000001fff7f7819 */ /* 0x000fc40000011497 */
[----:B------:R-:W-:Y:S02]  /*ec50*/  LEA R123, P3, R151, R121, 0x2 ;  /* 0x00000079977b7211 */ /* 0x000fe400078610ff */
[-C--:B------:R-:W-:Y:S02]  /*ec60*/  LEA.HI.X R137, R141, R122.reuse, R124, 0x2, P0 ;  /* 0x0000007a8d897211 */ /* 0x080fe400000f147c */
[-C--:B------:R-:W-:Y:S02]  /*ec70*/  LEA.HI.X R140, R144, R122.reuse, R125, 0x2, P1 ;  /* 0x0000007a908c7211 */ /* 0x080fe400008f147d */
[-C--:B------:R-:W-:Y:S02]  /*ec80*/  LEA.HI.X R141, R147, R122.reuse, R126, 0x2, P2 ;  /* 0x0000007a938d7211 */ /* 0x080fe400010f147e */
[----:B------:R-:W-:Y:S01]  /*ec90*/  LEA.HI.X R144, R151, R122, R127, 0x2, P3 ;  /* 0x0000007a97907211 */ /* 0x000fe200018f147f */
[----:B------:R-:W4:Y:S04]  /*eca0*/  LDL.LU R147, [R1+0x418] ;  /* 0x0004180001937983 */ /* 0x000f280000300800 */
[----:B------:R-:W4:Y:S04]  /*ecb0*/  LDL.LU R151, [R1+0x41c] ;  /* 0x00041c0001977983 */ /* 0x000f280000300800 */
[----:B-1----:R-:W4:Y:S04]  /*ecc0*/  LDL.LU R17, [R1+0x420] ;  /* 0x0004200001117983 */ /* 0x002f280000300800 */
[----:B------:R-:W4:Y:S04]  /*ecd0*/  LDL.LU R15, [R1+0x424] ;  /* 0x00042400010f7983 */ /* 0x000f280000300800 */
[----:B------:R-:W4:Y:S04]  /*ece0*/  LDL.LU R20, [R1+0x428] ;  /* 0x0004280001147983 */ /* 0x000f280000300800 */
[----:B------:R-:W4:Y:S01]  /*ecf0*/  LDL.LU R18, [R1+0x42c] ;  /* 0x00042c0001127983 */ /* 0x000f220000300800 */
[----:B--2---:R-:W-:-:S02]  /*ed00*/  SHF.R.S32.HI R127, RZ, 0x1f, R142 ;  /* 0x0000001fff7f7819 */ /* 0x004fc4000001148e */
[----:B------:R-:W-:-:S04]  /*ed10*/  LEA R134, P3, R142, R121, 0x2 ;  /* 0x000000798e867211 */ /* 0x000fc800078610ff */
[----:B------:R-:W-:-:S05]  /*ed20*/  LEA.HI.X R0, R142, R122, R127, 0x2, P3 ;  /* 0x0000007a8e007211 */ /* 0x000fca00018f147f */
[----:B------:R1:W-:Y:S04]  /*ed30*/  STL [R1], R0 ;  /* 0x0000000001007387 */ /* 0x0003e80000100800 */
[----:B------:R-:W2:Y:S01]  /*ed40*/  LDL.LU R16, [R1+0x208] ;  /* 0x0002080001107983 */ /* 0x000ea20000300800 */
[----:B------:R-:W-:Y:S02]  /*ed50*/  SHF.R.S32.HI R124, RZ, 0x1f, R145 ;  /* 0x0000001fff7c7819 */ /* 0x000fe40000011491 */
[-C--:B------:R-:W-:Y:S02]  /*ed60*/  LEA R128, P0, R145, R121.reuse, 0x2 ;  /* 0x0000007991807211 */ /* 0x080fe400078010ff */
[----:B---3--:R-:W-:Y:S02]  /*ed70*/  SHF.R.S32.HI R125, RZ, 0x1f, R148 ;  /* 0x0000001fff7d7819 */ /* 0x008fe40000011494 */
[----:B------:R-:W-:-:S02]  /*ed80*/  LEA R129, P1, R148, R121, 0x2 ;  /* 0x0000007994817211 */ /* 0x000fc400078210ff */
[----:B----4-:R-:W-:Y:S02]  /*ed90*/  SHF.R.S32.HI R126, RZ, 0x1f, R149 ;  /* 0x0000001fff7e7819 */ /* 0x010fe40000011495 */
[-C--:B------:R-:W-:Y:S02]  /*eda0*/  LEA R131, P2, R149, R121.reuse, 0x2 ;  /* 0x0000007995837211 */ /* 0x080fe400078410ff */
[-C--:B------:R-:W-:Y:S02]  /*edb0*/  LEA.HI.X R145, R145, R122.reuse, R124, 0x2, P0 ;  /* 0x0000007a91917211 */ /* 0x080fe400000f147c */
[----:B------:R-:W-:Y:S02]  /*edc0*/  LEA.HI.X R148, R148, R122, R125, 0x2, P1 ;  /* 0x0000007a94947211 */ /* 0x000fe400008f147d */
[----:B------:R-:W-:Y:S02]  /*edd0*/  SHF.R.S32.HI R124, RZ, 0x1f, R139 ;  /* 0x0000001fff7c7819 */ /* 0x000fe4000001148b */
[----:B------:R-:W-:-:S02]  /*ede0*/  LEA R132, P0, R139, R121, 0x2 ;  /* 0x000000798b847211 */ /* 0x000fc400078010ff */
[----:B------:R-:W-:Y:S02]  /*edf0*/  LEA.HI.X R149, R149, R122, R126, 0x2, P2 ;  /* 0x0000007a95957211 */ /* 0x000fe400010f147e */
[----:B------:R-:W-:Y:S02]  /*ee00*/  SHF.R.S32.HI R125, RZ, 0x1f, R143 ;  /* 0x0000001fff7d7819 */ /* 0x000fe4000001148f */
[-C--:B------:R-:W-:Y:S02]  /*ee10*/  LEA R135, P1, R143, R121.reuse, 0x2 ;  /* 0x000000798f877211 */ /* 0x080fe400078210ff */
[----:B------:R-:W-:Y:S02]  /*ee20*/  SHF.R.S32.HI R126, RZ, 0x1f, R146 ;  /* 0x0000001fff7e7819 */ /* 0x000fe40000011492 */
[----:B------:R-:W-:Y:S02]  /*ee30*/  SHF.R.S32.HI R127, RZ, 0x1f, R150 ;  /* 0x0000001fff7f7819 */ /* 0x000fe40000011496 */
[----:B------:R-:W-:-:S02]  /*ee40*/  LEA R138, P2, R146, R121, 0x2 ;  /* 0x00000079928a7211 */ /* 0x000fc400078410ff */
[----:B------:R-:W-:Y:S02]  /*ee50*/  LEA R142, P3, R150, R121, 0x2 ;  /* 0x00000079968e7211 */ /* 0x000fe400078610ff */
[-C--:B------:R-:W-:Y:S02]  /*ee60*/  LEA.HI.X R3, R139, R122.reuse, R124, 0x2, P0 ;  /* 0x0000007a8b037211 */ /* 0x080fe400000f147c */
[-C--:B-1----:R-:W-:Y:S02]  /*ee70*/  LEA.HI.X R0, R143, R122.reuse, R125, 0x2, P1 ;  /* 0x0000007a8f007211 */ /* 0x082fe400008f147d */
[-C--:B------:R-:W-:Y:S02]  /*ee80*/  LEA.HI.X R13, R146, R122.reuse, R126, 0x2, P2 ;  /* 0x0000007a920d7211 */ /* 0x080fe400010f147e */
[----:B------:R-:W-:Y:S02]  /*ee90*/  LEA.HI.X R6, R150, R122, R127, 0x2, P3 ;  /* 0x0000007a96067211 */ /* 0x000fe400018f147f */
[----:B------:R-:W-:-:S02]  /*eea0*/  SHF.R.S32.HI R125, RZ, 0x1f, R12 ;  /* 0x0000001fff7d7819 */ /* 0x000fc4000001140c */
[-C--:B------:R-:W-:Y:S02]  /*eeb0*/  LEA R143, P1, R12, R121.reuse, 0x2 ;  /* 0x000000790c8f7211 */ /* 0x080fe400078210ff */
[----:B------:R-:W-:Y:S02]  /*eec0*/  SHF.R.S32.HI R124, RZ, 0x1f, R2 ;  /* 0x0000001fff7c7819 */ /* 0x000fe40000011402 */
[----:B------:R-:W-:Y:S02]  /*eed0*/  SHF.R.S32.HI R126, RZ, 0x1f, R147 ;  /* 0x0000001fff7e7819 */ /* 0x000fe40000011493 */
[----:B------:R-:W-:Y:S02]  /*eee0*/  SHF.R.S32.HI R127, RZ, 0x1f, R151 ;  /* 0x0000001fff7f7819 */ /* 0x000fe40000011497 */
[-C--:B------:R-:W-:Y:S02]  /*eef0*/  LEA R139, P0, R2, R121.reuse, 0x2 ;  /* 0x00000079028b7211 */ /* 0x080fe400078010ff */
[----:B------:R-:W-:-:S02]  /*ef00*/  LEA R146, P2, R147, R121, 0x2 ;  /* 0x0000007993927211 */ /* 0x000fc400078410ff */
[----:B------:R-:W-:Y:S01]  /*ef10*/  LEA R150, P3, R151, R121, 0x2 ;  /* 0x0000007997967211 */ /* 0x000fe200078610ff */
[----:B------:R1:W-:Y:S01]  /*ef20*/  STL [R1+0x4], R3 ;  /* 0x0000040301007387 */ /* 0x0003e20000100800 */
[----:B------:R-:W-:-:S03]  /*ef30*/  LEA.HI.X R4, R2, R122, R124, 0x2, P0 ;  /* 0x0000007a02047211 */ /* 0x000fc600000f147c */
[----:B------:R3:W-:Y:S01]  /*ef40*/  STL [R1+0x8], R0 ;  /* 0x0000080001007387 */ /* 0x0007e20000100800 */
[----:B------:R-:W-:Y:S02]  /*ef50*/  SHF.R.S32.HI R124, RZ, 0x1f, R17 ;  /* 0x0000001fff7c7819 */ /* 0x000fe40000011411 */
[-C--:B-1----:R-:W-:Y:S02]  /*ef60*/  LEA.HI.X R3, R12, R122.reuse, R125, 0x2, P1 ;  /* 0x0000007a0c037211 */ /* 0x082fe400008f147d */
[-C--:B------:R-:W-:Y:S02]  /*ef70*/  LEA.HI.X R12, R151, R122.reuse, R127, 0x2, P3 ;  /* 0x0000007a970c7211 */ /* 0x080fe400018f147f */
[----:B---3--:R-:W-:Y:S02]  /*ef80*/  LEA.HI.X R0, R147, R122, R126, 0x2, P2 ;  /* 0x0000007a93007211 */ /* 0x008fe400010f147e */
[-C--:B------:R-:W-:Y:S02]  /*ef90*/  LEA R147, P0, R17, R121.reuse, 0x2 ;  /* 0x0000007911937211 */ /* 0x080fe400078010ff */
[----:B------:R-:W-:-:S02]  /*efa0*/  LEA R151, P1, R15, R121, 0x2 ;  /* 0x000000790f977211 */ /* 0x000fc400078210ff */
[-C--:B------:R-:W-:Y:S02]  /*efb0*/  LEA R2, P2, R20, R121.reuse, 0x2 ;  /* 0x0000007914027211 */ /* 0x080fe400078410ff */
[----:B------:R-:W-:Y:S02]  /*efc0*/  SHF.R.S32.HI R125, RZ, 0x1f, R15 ;  /* 0x0000001fff7d7819 */ /* 0x000fe4000001140f */
[----:B------:R-:W-:Y:S02]  /*efd0*/  SHF.R.S32.HI R126, RZ, 0x1f, R20 ;  /* 0x0000001fff7e7819 */ /* 0x000fe40000011414 */
[----:B------:R-:W-:Y:S02]  /*efe0*/  SHF.R.S32.HI R127, RZ, 0x1f, R18 ;  /* 0x0000001fff7f7819 */ /* 0x000fe40000011412 */
[----:B------:R-:W-:Y:S02]  /*eff0*/  LEA R121, P3, R18, R121, 0x2 ;  /* 0x0000007912797211 */ /* 0x000fe400078610ff */
[----:B------:R-:W-:-:S02]  /*f000*/  LEA.HI.X R124, R17, R122, R124, 0x2, P0 ;  /* 0x0000007a117c7211 */ /* 0x000fc400000f147c */
[-C--:B------:R-:W-:Y:S01]  /*f010*/  LEA.HI.X R125, R15, R122.reuse, R125, 0x2, P1 ;  /* 0x0000007a0f7d7211 */ /* 0x080fe200008f147d */
[----:B------:R-:W3:Y:S01]  /*f020*/  LDL.LU R17, [R1+0x568] ;  /* 0x0005680001117983 */ /* 0x000ee20000300800 */
[-C--:B------:R-:W-:Y:S02]  /*f030*/  LEA.HI.X R126, R20, R122.reuse, R126, 0x2, P2 ;  /* 0x0000007a147e7211 */ /* 0x080fe400010f147e */
[----:B------:R-:W-:Y:S01]  /*f040*/  LEA.HI.X R127, R18, R122, R127, 0x2, P3 ;  /* 0x0000007a127f7211 */ /* 0x000fe200018f147f */
[----:B------:R-:W4:Y:S01]  /*f050*/  LDL.LU R15, [R1+0x564] ;  /* 0x00056400010f7983 */ /* 0x000f220000300800 */
[----:B------:R-:W1:Y:S03]  /*f060*/  S2R R122, SR_TID.X ;  /* 0x00000000007a7919 */ /* 0x000e660000002100 */
[----:B------:R-:W3:Y:S04]  /*f070*/  LDL.LU R20, [R1+0x560] ;  /* 0x0005600001147983 */ /* 0x000ee80000300800 */
[----:B------:R-:W4:Y:S01]  /*f080*/  LDL.LU R18, [R1+0x55c] ;  /* 0x00055c0001127983 */ /* 0x000f220000300800 */
[----:B-1----:R-:W-:-:S04]  /*f090*/  SHF.R.U32.HI R122, RZ, 0x6, R122 ;  /* 0x00000006ff7a7819 */ /* 0x002fc8000001167a */
[----:B------:R-:W-:-:S04]  /*f0a0*/  SGXT.U32 R122, R122, 0x1 ;  /* 0x000000017a7a781a */ /* 0x000fc80000000000 */
[----:B------:R-:W-:-:S05]  /*f0b0*/  LOP3.LUT R122, R122, 0x1e, RZ, 0xfc, !PT ;  /* 0x0000001e7a7a7812 */ /* 0x000fca00078efcff */
[----:B--2---:R-:W-:Y:S02]  /*f0c0*/  IMAD R122, R122, R16, RZ ;  /* 0x000000107a7a7224 */ /* 0x004fe400078e02ff */
[----:B------:R-:W2:Y:S01]  /*f0d0*/  LDL.LU R16, [R1+0x558] ;  /* 0x0005580001107983 */ /* 0x000ea20000300800 */
[----:B------:R-:W-:Y:S02]  /*f0e0*/  IADD3 R22, P6, R22, UR10, RZ ;  /* 0x0000000a16167c10 */ /* 0x000fe4000ffde0ff */
[----:B------:R-:W-:Y:S02]  /*f0f0*/  IADD3 R152, P5, R152, UR10, RZ ;  /* 0x0000000a98987c10 */ /* 0x000fe4000ffbe0ff */
[----:B------:R-:W-:Y:S02]  /*f100*/  IADD3 R156, P2, R156, UR10, RZ ;  /* 0x0000000a9c9c7c10 */ /* 0x000fe4000ff5e0ff */
[----:B------:R-:W-:Y:S02]  /*f110*/  IADD3 R154, P3, R154, UR10, RZ ;  /* 0x0000000a9a9a7c10 */ /* 0x000fe4000ff7e0ff */
[----:B------:R-:W-:-:S02]  /*f120*/  IADD3.X R21, R21, UR11, RZ, P6, !PT ;  /* 0x0000000b15157c10 */ /* 0x000fc4000b7fe4ff */
[----:B------:R-:W-:Y:S02]  /*f130*/  IADD3 R164, P6, R164, UR10, RZ ;  /* 0x0000000aa4a47c10 */ /* 0x000fe4000ffde0ff */
[----:B------:R-:W-:Y:S02]  /*f140*/  IADD3.X R23, R23, UR11, RZ, P5, !PT ;  /* 0x0000000b17177c10 */ /* 0x000fe4000affe4ff */
[----:B------:R-:W-:Y:S02]  /*f150*/  IADD3.X R155, R155, UR11, RZ, P2, !PT ;  /* 0x0000000b9b9b7c10 */ /* 0x000fe400097fe4ff */
[----:B------:R-:W-:Y:S02]  /*f160*/  IADD3 R166, P5, R166, UR10, RZ ;  /* 0x0000000aa6a67c10 */ /* 0x000fe4000ffbe0ff */
[----:B------:R-:W-:Y:S02]  /*f170*/  IADD3.X R153, R153, UR11, RZ, P3, !PT ;  /* 0x0000000b99997c10 */ /* 0x000fe40009ffe4ff */
[----:B------:R-:W-:-:S02]  /*f180*/  IADD3 R170, P2, R170, UR10, RZ ;  /* 0x0000000aaaaa7c10 */ /* 0x000fc4000ff5e0ff */
[----:B------:R-:W-:Y:S02]  /*f190*/  IADD3 R168, P3, R168, UR10, RZ ;  /* 0x0000000aa8a87c10 */ /* 0x000fe4000ff7e0ff */
[----:B------:R-:W-:Y:S02]  /*f1a0*/  IADD3.X R163, R163, UR11, RZ, P6, !PT ;  /* 0x0000000ba3a37c10 */ /* 0x000fe4000b7fe4ff */
[----:B------:R-:W-:Y:S02]  /*f1b0*/  IADD3 R178, P6, R178, UR10, RZ ;  /* 0x0000000ab2b27c10 */ /* 0x000fe4000ffde0ff */
[----:B------:R-:W-:Y:S02]  /*f1c0*/  IADD3.X R165, R165, UR11, RZ, P5, !PT ;  /* 0x0000000ba5a57c10 */ /* 0x000fe4000affe4ff */
[----:B------:R-:W-:Y:S02]  /*f1d0*/  IADD3.X R169, R169, UR11, RZ, P2, !PT ;  /* 0x0000000ba9a97c10 */ /* 0x000fe400097fe4ff */
[----:B------:R-:W-:-:S02]  /*f1e0*/  IADD3 R180, P5, R180, UR10, RZ ;  /* 0x0000000ab4b47c10 */ /* 0x000fc4000ffbe0ff */
[----:B------:R-:W-:Y:S02]  /*f1f0*/  IADD3.X R167, R167, UR11, RZ, P3, !PT ;  /* 0x0000000ba7a77c10 */ /* 0x000fe40009ffe4ff */
[----:B------:R-:W-:Y:S02]  /*f200*/  IADD3 R184, P2, R184, UR10, RZ ;  /* 0x0000000ab8b87c10 */ /* 0x000fe4000ff5e0ff */
[----:B------:R-:W-:Y:S02]  /*f210*/  IADD3 R182, P3, R182, UR10, RZ ;  /* 0x0000000ab6b67c10 */ /* 0x000fe4000ff7e0ff */
[----:B------:R-:W-:Y:S02]  /*f220*/  IADD3.X R177, R177, UR11, RZ, P6, !PT ;  /* 0x0000000bb1b17c10 */ /* 0x000fe4000b7fe4ff */
[----:B------:R-:W-:Y:S02]  /*f230*/  IADD3 R192, P6, R192, UR10, RZ ;  /* 0x0000000ac0c07c10 */ /* 0x000fe4000ffde0ff */
[----:B------:R-:W-:-:S02]  /*f240*/  IADD3.X R179, R179, UR11, RZ, P5, !PT ;  /* 0x0000000bb3b37c10 */ /* 0x000fc4000affe4ff */
[----:B------:R-:W-:Y:S02]  /*f250*/  IADD3.X R183, R183, UR11, RZ, P2, !PT ;  /* 0x0000000bb7b77c10 */ /* 0x000fe400097fe4ff */
[----:B------:R-:W-:Y:S02]  /*f260*/  IADD3 R194, P5, R194, UR10, RZ ;  /* 0x0000000ac2c27c10 */ /* 0x000fe4000ffbe0ff */
[----:B------:R-:W-:Y:S02]  /*f270*/  IADD3.X R181, R181, UR11, RZ, P3, !PT ;  /* 0x0000000bb5b57c10 */ /* 0x000fe40009ffe4ff */
        /* <DEDUP_REMOVED lines=12> */
[----:B---3--:R-:W-:Y:S02]  /*f340*/  IADD3 R20, P4, R20, UR10, RZ ;  /* 0x0000000a14147c10 */ /* 0x008fe4000ff9e0ff */
[----:B----4-:R-:W-:Y:S02]  /*f350*/  IADD3 R18, P0, R18, UR10, RZ ;  /* 0x0000000a12127c10 */ /* 0x010fe4000ff1e0ff */
[----:B------:R-:W-:-:S02]  /*f360*/  IADD3.X R19, R19, UR11, RZ, P4, !PT ;  /* 0x0000000b13137c10 */ /* 0x000fc4000a7fe4ff */
[----:B------:R-:W-:Y:S02]  /*f370*/  IADD3.X R17, R17, UR11, RZ, P0, !PT ;  /* 0x0000000b11117c10 */ /* 0x000fe400087fe4ff */
[----:B------:R-:W-:Y:S02]  /*f380*/  IADD3 R160, P0, R160, UR10, RZ ;  /* 0x0000000aa0a07c10 */ /* 0x000fe4000ff1e0ff */
[----:B------:R-:W-:Y:S02]  /*f390*/  IADD3 R162, P4, R162, UR10, RZ ;  /* 0x0000000aa2a27c10 */ /* 0x000fe4000ff9e0ff */
[----:B------:R-:W-:Y:S02]  /*f3a0*/  IADD3.X R159, R159, UR11, RZ, P0, !PT ;  /* 0x0000000b9f9f7c10 */ /* 0x000fe400087fe4ff */
[----:B------:R-:W-:Y:S02]  /*f3b0*/  IADD3 R174, P0, R174, UR10, RZ ;  /* 0x0000000aaeae7c10 */ /* 0x000fe4000ff1e0ff */
[----:B------:R-:W-:-:S02]  /*f3c0*/  IADD3.X R161, R161, UR11, RZ, P4, !PT ;  /* 0x0000000ba1a17c10 */ /* 0x000fc4000a7fe4ff */
[----:B------:R-:W-:Y:S02]  /*f3d0*/  IADD3 R176, P4, R176, UR10, RZ ;  /* 0x0000000ab0b07c10 */ /* 0x000fe4000ff9e0ff */
[----:B------:R-:W-:Y:S02]  /*f3e0*/  IADD3.X R173, R173, UR11, RZ, P0, !PT ;  /* 0x0000000badad7c10 */ /* 0x000fe400087fe4ff */
        /* <DEDUP_REMOVED lines=43> */
[----:B------:R-:W-:Y:S01]  /*f6a0*/  IADD3.X R245, R245, UR11, RZ, P4, !PT ;  /* 0x0000000bf5f57c10 */ /* 0x000fe2000a7fe4ff */
[----:B------:R-:W-:Y:S01]  /*f6b0*/  STL [R1+0x484], R122 ;  /* 0x0004847a01007387 */ /* 0x000fe20000100800 */
[----:B------:R-:W-:Y:S02]  /*f6c0*/  IADD3 R117, P4, R117, UR10, RZ ;  /* 0x0000000a75757c10 */ /* 0x000fe4000ff9e0ff */
[----:B------:R-:W-:Y:S01]  /*f6d0*/  IADD3.X R247, R247, UR11, RZ, P6, !PT ;  /* 0x0000000bf7f77c10 */ /* 0x000fe2000b7fe4ff */
[----:B------:R-:W-:Y:S01]  /*f6e0*/  STL [R1+0x204], R120 ;  /* 0x0002047801007387 */ /* 0x000fe20000100800 */
[----:B------:R-:W-:-:S02]  /*f6f0*/  IADD3 R116, P6, R116, UR10, RZ ;  /* 0x0000000a74747c10 */ /* 0x000fc4000ffde0ff */
[----:B------:R-:W-:Y:S02]  /*f700*/  IADD3.X R249, R249, UR11, RZ, P5, !PT ;  /* 0x0000000bf9f97c10 */ /* 0x000fe4000affe4ff */
[----:B------:R-:W-:Y:S02]  /*f710*/  IADD3 R115, P5, R115, UR10, RZ ;  /* 0x0000000a73737c10 */ /* 0x000fe4000ffbe0ff */
[----:B------:R-:W-:Y:S02]  /*f720*/  IADD3.X R251, R251, UR11, RZ, P3, !PT ;  /* 0x0000000bfbfb7c10 */ /* 0x000fe40009ffe4ff */
[----:B------:R-:W-:Y:S02]  /*f730*/  IADD3 R114, P3, R114, UR10, RZ ;  /* 0x0000000a72727c10 */ /* 0x000fe4000ff7e0ff */
[----:B------:R-:W-:Y:S02]  /*f740*/  IADD3.X R113, R113, UR11, RZ, P2, !PT ;  /* 0x0000000b71717c10 */ /* 0x000fe400097fe4ff */
        /* <DEDUP_REMOVED lines=8> */
[----:B--2---:R-:W-:-:S04]  /*f7d0*/  IADD3 R16, P1, R16, UR10, RZ ;  /* 0x0000000a10107c10 */ /* 0x004fc8000ff3e0ff */
[----:B------:R-:W-:Y:S02]  /*f7e0*/  IADD3.X R15, R15, UR11, RZ, P1, !PT ;  /* 0x0000000b0f0f7c10 */ /* 0x000fe40008ffe4ff */
[----:B------:R-:W-:-:S04]  /*f7f0*/  IADD3 R158, P1, R158, UR10, RZ ;  /* 0x0000000a9e9e7c10 */ /* 0x000fc8000ff3e0ff */
        /* <DEDUP_REMOVED lines=13> */
[----:B------:R-:W-:-:S05]  /*f8d0*/  IADD3 R119, P1, R119, UR10, RZ ;  /* 0x0000000a77777c10 */ /* 0x000fca000ff3e0ff */
[----:B------:R-:W-:Y:S01]  /*f8e0*/  STL [R1+0x20c], R119 ;  /* 0x00020c7701007387 */ /* 0x000fe20000100800 */
[----:B------:R-:W-:-:S03]  /*f8f0*/  IADD3.X R111, R111, UR11, RZ, P1, !PT ;  /* 0x0000000b6f6f7c10 */ /* 0x000fc60008ffe4ff */
[----:B------:R1:W-:Y:S01]  /*f900*/  STL [R1+0x214], R118 ;  /* 0x0002147601007387 */ /* 0x0003e20000100800 */
[----:B------:R-:W-:-:S03]  /*f910*/  IADD3 R110, P1, R110, UR10, RZ ;  /* 0x0000000a6e6e7c10 */ /* 0x000fc6000ff3e0ff */
[----:B------:R-:W-:Y:S04]  /*f920*/  STL [R1+0x21c], R117 ;  /* 0x00021c7501007387 */ /* 0x000fe80000100800 */
[----:B------:R-:W-:Y:S04]  /*f930*/  STL [R1+0x224], R116 ;  /* 0x0002247401007387 */ /* 0x000fe80000100800 */
[----:B------:R-:W-:Y:S04]  /*f940*/  STL [R1+0x22c], R115 ;  /* 0x00022c7301007387 */ /* 0x000fe80000100800 */
[----:B------:R-:W-:Y:S04]  /*f950*/  STL [R1+0x234], R114 ;  /* 0x0002347201007387 */ /* 0x000fe80000100800 */
[----:B------:R-:W-:Y:S04]  /*f960*/  STL [R1+0x200], R113 ;  /* 0x0002007101007387 */ /* 0x000fe80000100800 */
[----:B------:R-:W-:Y:S04]  /*f970*/  STL [R1+0x23c], R112 ;  /* 0x00023c7001007387 */ /* 0x000fe80000100800 */
[----:B------:R-:W-:Y:S01]  /*f980*/  STL [R1+0x208], R111 ;  /* 0x0002086f01007387 */ /* 0x000fe20000100800 */
[----:B------:R-:W-:-:S03]  /*f990*/  IADD3 R102, P5, R102, UR10, RZ ;  /* 0x0000000a66667c10 */ /* 0x000fc6000ffbe0ff */
[----:B------:R-:W-:Y:S01]  /*f9a0*/  STL [R1+0x244], R110 ;  /* 0x0002446e01007387 */ /* 0x000fe20000100800 */
[----:B------:R-:W-:-:S03]  /*f9b0*/  IADD3.X R101, R101, UR11, RZ, P3, !PT ;  /* 0x0000000b65657c10 */ /* 0x000fc60009ffe4ff */
        /* <DEDUP_REMOVED lines=154> */
[----:B------:R-:W-:Y:S04]  /*10360*/  STL [R1+0x37c], R32 ;  /* 0x00037c2001007387 */ /* 0x000fe80000100800 */
[----:B------:R-:W-:Y:S01]  /*10370*/  STL [R1+0x348], R31 ;  /* 0x0003481f01007387 */ /* 0x000fe20000100800 */
[----:B------:R-:W-:-:S03]  /*10380*/  IADD3.X R14, R14, UR11, RZ, P4, !PT ;  /* 0x0000000b0e0e7c10 */ /* 0x000fc6000a7fe4ff */
[----:B------:R-:W-:Y:S01]  /*10390*/  STL [R1+0x384], R30 ;  /* 0x0003841e01007387 */ /* 0x000fe20000100800 */
[----:B------:R-:W-:-:S03]  /*103a0*/  IADD3 R11, P4, R11, UR10, RZ ;  /* 0x0000000a0b0b7c10 */ /* 0x000fc6000ff9e0ff */
[----:B------:R-:W-:Y:S04]  /*103b0*/  STL [R1+0x350], R29 ;  /* 0x0003501d01007387 */ /* 0x000fe80000100800 */
[----:B------:R-:W-:Y:S04]  /*103c0*/  STL [R1+0x38c], R28 ;  /* 0x00038c1c01007387 */ /* 0x000fe80000100800 */
[----:B------:R-:W-:Y:S04]  /*103d0*/  STL [R1+0x358], R27 ;  /* 0x0003581b01007387 */ /* 0x000fe80000100800 */
[----:B------:R-:W-:Y:S01]  /*103e0*/  STL [R1+0x394], R26 ;  /* 0x0003941a01007387 */ /* 0x000fe20000100800 */
[----:B------:R-:W-:-:S03]  /*103f0*/  IADD3.X R10, R10, UR11, RZ, P6, !PT ;  /* 0x0000000b0a0a7c10 */ /* 0x000fc6000b7fe4ff */
[----:B------:R-:W-:Y:S04]  /*10400*/  STL [R1+0x360], R25 ;  /* 0x0003601901007387 */ /* 0x000fe80000100800 */
[----:B------:R-:W-:Y:S04]  /*10410*/  STL [R1+0x39c], R24 ;  /* 0x00039c1801007387 */ /* 0x000fe80000100800 */
[----:B-1----:R-:W2:Y:S04]  /*10420*/  LDL.LU R118, [R1] ;  /* 0x0000000001767983 */ /* 0x002ea80000300800 */
[----:B------:R-:W-:Y:S04]  /*10430*/  STL [R1+0x368], R14 ;  /* 0x0003680e01007387 */ /* 0x000fe80000100800 */
[----:B------:R-:W-:Y:S04]  /*10440*/  STL [R1+0x3a4], R11 ;  /* 0x0003a40b01007387 */ /* 0x000fe80000100800 */
[----:B------:R-:W3:Y:S04]  /*10450*/  LDL.LU R119, [R1+0x4] ;  /* 0x0000040001777983 */ /* 0x000ee80000300800 */
[----:B------:R-:W-:Y:S04]  /*10460*/  STL [R1+0x370], R10 ;  /* 0x0003700a01007387 */ /* 0x000fe80000100800 */
[----:B------:R-:W4:Y:S01]  /*10470*/  LDL.LU R122, [R1+0x8] ;  /* 0x00000800017a7983 */ /* 0x000f220000300800 */
[----:B------:R-:W-:-:S02]  /*10480*/  IADD3 R9, P6, R9, UR10, RZ ;  /* 0x0000000a09097c10 */ /* 0x000fc4000ffde0ff */
[----:B------:R-:W-:Y:S02]  /*10490*/  IADD3.X R8, R8, UR11, RZ, P5, !PT ;  /* 0x0000000b08087c10 */ /* 0x000fe4000affe4ff */
[----:B------:R-:W-:Y:S01]  /*104a0*/  IADD3 R7, P5, R7, UR10, RZ ;  /* 0x0000000a07077c10 */ /* 0x000fe2000ffbe0ff */
[----:B------:R-:W-:Y:S01]  /*104b0*/  STL [R1+0x3ac], R9 ;  /* 0x0003ac0901007387 */ /* 0x000fe20000100800 */
[----:B------:R-:W-:-:S03]  /*104c0*/  IADD3.X R5, R5, UR11, RZ, P3, !PT ;  /* 0x0000000b05057c10 */ /* 0x000fc60009ffe4ff */
[----:B------:R1:W-:Y:S04]  /*104d0*/  STL [R1+0x378], R8 ;  /* 0x0003780801007387 */ /* 0x0003e80000100800 */
[----:B------:R1:W-:Y:S02]  /*104e0*/  STL [R1+0x3b4], R7 ;  /* 0x0003b40701007387 */ /* 0x0003e40000100800 */
[----:B-1----:R-:W-:Y:S02]  /*104f0*/  IADD3 R8, P3, R123, UR10, RZ ;  /* 0x0000000a7b087c10 */ /* 0x002fe4000ff7e0ff */
[----:B------:R1:W-:Y:S01]  /*10500*/  STL [R1+0x380], R5 ;  /* 0x0003800501007387 */ /* 0x0003e20000100800 */
[----:B------:R-:W-:-:S03]  /*10510*/  IADD3.X R7, R130, UR11, RZ, P2, !PT ;  /* 0x0000000b82077c10 */ /* 0x000fc600097fe4ff */
        /* <DEDUP_REMOVED lines=20> */
[----:B------:R-:W4:Y:S04]  /*10660*/  LDL.LU R120, [R1+0x430] ;  /* 0x0004300001787983 */ /* 0x000f280000300800 */
[----:B------:R1:W-:Y:S02]  /*10670*/  STL [R1+0x3e4], R7 ;  /* 0x0003e40701007387 */ /* 0x0003e40000100800 */
[----:B-1----:R-:W-:Y:S02]  /*10680*/  IADD3 R8, P5, R135, UR10, RZ ;  /* 0x0000000a87087c10 */ /* 0x002fe4000ffbe0ff */
[----:B------:R-:W4:Y:S04]  /*10690*/  LDL R129, [R1+0x448] ;  /* 0x0004480001817983 */ /* 0x000f280000100800 */
        /* <DEDUP_REMOVED lines=10> */
[----:B------:R1:W-:Y:S04]  /*10740*/  STL [R1+0x3fc], R7 ;  /* 0x0003fc0701007387 */ /* 0x0003e80000100800 */
[----:B------:R1:W-:Y:S02]  /*10750*/  STL [R1+0x3c8], R5 ;  /* 0x0003c80501007387 */ /* 0x0003e40000100800 */
[----:B-1----:R-:W-:Y:S02]  /*10760*/  IADD3 R8, P1, R139, UR10, RZ ;  /* 0x0000000a8b087c10 */ /* 0x002fe4000ff3e0ff */
[----:B------:R-:W-:-:S03]  /*10770*/  IADD3.X R7, R149, UR11, RZ, P0, !PT ;  /* 0x0000000b95077c10 */ /* 0x000fc600087fe4ff */
[----:B------:R2:W-:Y:S01]  /*10780*/  STL [R1+0x404], R8 ;  /* 0x0004040801007387 */ /* 0x0005e20000100800 */
[----:B------:R-:W-:-:S03]  /*10790*/  IADD3 R5, P0, R143, UR10, RZ ;  /* 0x0000000a8f057c10 */ /* 0x000fc6000ff1e0ff */
[----:B------:R1:W-:Y:S04]  /*107a0*/  STL [R1+0x3d0], R7 ;  /* 0x0003d00701007387 */ /* 0x0003e80000100800 */
[----:B------:R3:W-:Y:S01]  /*107b0*/  STL [R1+0x40c], R5 ;  /* 0x00040c0501007387 */ /* 0x0007e20000100800 */
[----:B--2---:R-:W-:Y:S02]  /*107c0*/  IADD3.X R8, R118, UR11, RZ, P4, !PT ;  /* 0x0000000b76087c10 */ /* 0x004fe4000a7fe4ff */
[----:B-1----:R-:W-:-:S03]  /*107d0*/  IADD3 R7, P4, R146, UR10, RZ ;  /* 0x0000000a92077c10 */ /* 0x002fc6000ff9e0ff */
[----:B------:R1:W-:Y:S04]  /*107e0*/  STL [R1+0x3d8], R8 ;  /* 0x0003d80801007387 */ /* 0x0003e80000100800 */
[----:B------:R4:W-:Y:S01]  /*107f0*/  STL [R1+0x414], R7 ;  /* 0x0004140701007387 */ /* 0x0009e20000100800 */
[----:B---3--:R-:W-:Y:S02]  /*10800*/  IADD3.X R5, R119, UR11, RZ, P6, !PT ;  /* 0x0000000b77057c10 */ /* 0x008fe4000b7fe4ff */
[----:B-1----:R-:W-:-:S03]  /*10810*/  IADD3 R8, P6, R150, UR10, RZ ;  /* 0x0000000a96087c10 */ /* 0x002fc6000ffde0ff */
[----:B------:R1:W-:Y:S01]  /*10820*/  STL [R1+0x3e0], R5 ;  /* 0x0003e00501007387 */ /* 0x0003e20000100800 */
[----:B----4-:R-:W-:-:S03]  /*10830*/  IADD3.X R7, R122, UR11, RZ, P5, !PT ;  /* 0x0000000b7a077c10 */ /* 0x010fc6000affe4ff */
[----:B------:R2:W-:Y:S01]  /*10840*/  STL [R1+0x41c], R8 ;  /* 0x00041c0801007387 */ /* 0x0005e20000100800 */
[----:B-1----:R-:W-:-:S03]  /*10850*/  IADD3 R5, P5, R147, UR10, RZ ;  /* 0x0000000a93057c10 */ /* 0x002fc6000ffbe0ff */
[----:B------:R1:W-:Y:S01]  /*10860*/  STL [R1+0x3e8], R7 ;  /* 0x0003e80701007387 */ /* 0x0003e20000100800 */
[----:B--2---:R-:W-:-:S03]  /*10870*/  IADD3.X R8, R13, UR11, RZ, P3, !PT ;  /* 0x0000000b0d087c10 */ /* 0x004fc60009ffe4ff */
[----:B------:R-:W2:Y:S04]  /*10880*/  LDL.LU R13, [R1+0x554] ;  /* 0x00055400010d7983 */ /* 0x000ea80000300800 */
[----:B------:R3:W-:Y:S01]  /*10890*/  STL [R1+0x424], R5 ;  /* 0x0004240501007387 */ /* 0x0007e20000100800 */
[----:B-1----:R-:W-:-:S03]  /*108a0*/  IADD3.X R7, R6, UR11, RZ, P2, !PT ;  /* 0x0000000b06077c10 */ /* 0x002fc600097fe4ff */
[----:B------:R1:W-:Y:S04]  /*108b0*/  STL [R1+0x3f0], R8 ;  /* 0x0003f00801007387 */ /* 0x0003e80000100800 */
[----:B------:R-:W4:Y:S01]  /*108c0*/  LDL.LU R6, [R1+0x550] ;  /* 0x0005500001067983 */ /* 0x000f220000300800 */
[----:B---3--:R-:W-:-:S05]  /*108d0*/  IADD3 R5, P3, R151, UR10, RZ ;  /* 0x0000000a97057c10 */ /* 0x008fca000ff7e0ff */
[----:B------:R3:W-:Y:S01]  /*108e0*/  STL [R1+0x42c], R5 ;  /* 0x00042c0501007387 */ /* 0x0007e20000100800 */
[----:B-1----:R-:W-:Y:S02]  /*108f0*/  IADD3.X R8, R12, UR11, RZ, P6, !PT ;  /* 0x0000000b0c087c10 */ /* 0x002fe4000b7fe4ff */
[----:B---3--:R-:W-:Y:S02]  /*10900*/  IADD3.X R5, R4, UR11, RZ, P1, !PT ;  /* 0x0000000b04057c10 */ /* 0x008fe40008ffe4ff */
[----:B------:R-:W3:Y:S04]  /*10910*/  LDL.LU R4, [R1+0x54c] ;  /* 0x00054c0001047983 */ /* 0x000ee80000300800 */
[----:B------:R1:W-:Y:S04]  /*10920*/  STL [R1+0x3f8], R7 ;  /* 0x0003f80701007387 */ /* 0x0003e80000100800 */
[----:B------:R-:W2:Y:S04]  /*10930*/  LDL R133, [R1+0x494] ;  /* 0x0004940001857983 */ /* 0x000ea80000100800 */
[----:B------:R-:W3:Y:S01]  /*10940*/  LDL R128, [R1+0x488] ;  /* 0x0004880001807983 */ /* 0x000ee20000100800 */
[----:B-1----:R-:W-:-:S03]  /*10950*/  IADD3.X R7, R3, UR11, RZ, P0, !PT ;  /* 0x0000000b03077c10 */ /* 0x002fc600087fe4ff */
[----:B------:R1:W-:Y:S04]  /*10960*/  STL [R1+0x400], R5 ;  /* 0x0004000501007387 */ /* 0x0003e80000100800 */
[----:B------:R-:W3:Y:S04]  /*10970*/  LDL R130, [R1+0x48c] ;  /* 0x00048c0001827983 */ /* 0x000ee80000100800 */
[----:B------:R-:W3:Y:S01]  /*10980*/  LDL R123, [R1+0x490] ;  /* 0x00049000017b7983 */ /* 0x000ee20000100800 */
[----:B-1----:R-:W-:-:S03]  /*10990*/  IADD3.X R5, R0, UR11, RZ, P4, !PT ;  /* 0x0000000b00057c10 */ /* 0x002fc6000a7fe4ff */
[----:B------:R-:W3:Y:S04]  /*109a0*/  LDL R122, [R1+0x498] ;  /* 0x00049800017a7983 */ /* 0x000ee80000100800 */
[----:B------:R-:W3:Y:S04]  /*109b0*/  LDL.LU R3, [R1+0x548] ;  /* 0x0005480001037983 */ /* 0x000ee80000300800 */
[----:B------:R-:W3:Y:S04]  /*109c0*/  LDL.LU R0, [R1+0x544] ;  /* 0x0005440001007983 */ /* 0x000ee80000300800 */
[----:B------:R1:W-:Y:S04]  /*109d0*/  STL [R1+0x408], R7 ;  /* 0x0004080701007387 */ /* 0x0003e80000100800 */
[----:B------:R-:W4:Y:S04]  /*109e0*/  LDL.LU R12, [R1+0x540] ;  /* 0x00054000010c7983 */ /* 0x000f280000300800 */
[----:B------:R1:W-:Y:S02]  /*109f0*/  STL [R1+0x410], R5 ;  /* 0x0004100501007387 */ /* 0x0003e40000100800 */
[----:B-1----:R-:W-:Y:S01]  /*10a00*/  IADD3.X R7, R124, UR11, RZ, P5, !PT ;  /* 0x0000000b7c077c10 */ /* 0x002fe2000affe4ff */
[----:B------:R-:W-:Y:S01]  /*10a10*/  ULDC.64 UR10, c[0x0][0x218] ;  /* 0x00008600000a7ab9 */ /* 0x000fe20000000a00 */
[----:B------:R1:W-:Y:S01]  /*10a20*/  STL [R1+0x418], R8 ;  /* 0x0004180801007387 */ /* 0x0003e20000100800 */
[----:B------:R-:W-:-:S03]  /*10a30*/  IADD3 R5, P0, R2, UR4, RZ ;  /* 0x0000000402057c10 */ /* 0x000fc6000ff1e0ff */
[----:B------:R2:W5:Y:S04]  /*10a40*/  LDL.LU R2, [R1+0x53c] ;  /* 0x00053c0001027983 */ /* 0x0005680000300800 */
[----:B------:R1:W-:Y:S02]  /*10a50*/  STL [R1+0x420], R7 ;  /* 0x0004200701007387 */ /* 0x0003e40000100800 */
[----:B-1----:R-:W-:Y:S02]  /*10a60*/  LEA R8, P2, R129, R120, 0x3 ;  /* 0x0000007881087211 */ /* 0x002fe400078418ff */
[----:B------:R1:W-:Y:S01]  /*10a70*/  STL [R1+0x434], R5 ;  /* 0x0004340501007387 */ /* 0x0003e20000100800 */
[----:B------:R-:W-:Y:S01]  /*10a80*/  IADD3.X R7, R125, UR5, RZ, P3, !PT ;  /* 0x000000057d077c10 */ /* 0x000fe20009ffe4ff */
[----:B------:R-:W-:-:S02]  /*10a90*/  ULDC.64 UR4, c[0x0][0x218] ;  /* 0x0000860000047ab9 */ /* 0x000fc40000000a00 */
[----:B------:R-:W-:Y:S01]  /*10aa0*/  IADD3 R9, P1, R121, UR4, RZ ;  /* 0x0000000479097c10 */ /* 0x000fe2000ff3e0ff */
[----:B------:R-:W-:Y:S01]  /*10ab0*/  ULDC UR4, c[0x0][0x21c] ;  /* 0x0000870000047ab9 */ /* 0x000fe20000000800 */
[----:B-1----:R-:W-:Y:S01]  /*10ac0*/  SHF.R.S32.HI R5, RZ, 0x1f, R129 ;  /* 0x0000001fff057819 */ /* 0x002fe20000011481 */
[----:B------:R4:W-:Y:S01]  /*10ad0*/  STL [R1+0x428], R7 ;  /* 0x0004280701007387 */ /* 0x0009e20000100800 */
[----:B------:R-:W-:Y:S01]  /*10ae0*/  IADD3 R8, P3, R8, UR8, RZ ;  /* 0x0000000808087c10 */ /* 0x000fe2000ff7e0ff */
[----:B------:R-:W-:Y:S01]  /*10af0*/  ULDC UR8, c[0x0][0x238] ;  /* 0x00008e0000087ab9 */ /* 0x000fe20000000800 */
        /* <DEDUP_REMOVED lines=56> */
[----:B------:R-:W-:Y:S01]  /*10e80*/  CS2R R150, SRZ ;  /* 0x0000000000967805 */ /* 0x000fe2000001ff00 */
[----:B------:R-:W-:Y:S01]  /*10e90*/  UIADD3 UR20, UR20, -0x40, URZ ;  /* 0xffffffc014147890 */ /* 0x000fe2000fffe03f */
[----:B------:R-:W-:Y:S01]  /*10ea0*/  UMOV UR22, 0x1 ;  /* 0x0000000100167882 */ /* 0x000fe20000000000 */
[----:B------:R-:W-:Y:S01]  /*10eb0*/  UMOV UR21, 0xffffffff ;  /* 0xffffffff00157882 */ /* 0x000fe20000000000 */
[----:B----4-:R-:W-:-:S02]  /*10ec0*/  LEA.HI.X R7, R129, R12, R5, 0x3, P2 ;  /* 0x0000000c81077211 */ /* 0x010fc400010f1c05 */
[----:B------:R1:W5:Y:S04]  /*10ed0*/  LDL.LU R12, [R1+0x538] ;  /* 0x00053800010c7983 */ /* 0x0003680000300800 */
[----:B------:R4:W-:Y:S02]  /*10ee0*/  STL [R1+0x43c], R9 ;  /* 0x00043c0901007387 */ /* 0x0009e40000100800 */
[----:B----4-:R-:W-:Y:S01]  /*10ef0*/  IADD3.X R9, R126, UR5, RZ, P0, !PT ;  /* 0x000000057e097c10 */ /* 0x010fe200087fe4ff */
[----:B------:R-:W-:Y:S01]  /*10f00*/  ULDC UR5, c[0x0][0x238] ;  /* 0x00008e0000057ab9 */ /* 0x000fe20000000800 */
[----:B------:R-:W-:Y:S02]  /*10f10*/  IADD3 R10, P0, R6, UR10, RZ ;  /* 0x0000000a060a7c10 */ /* 0x000fe4000ff1e0ff */
[----:B------:R1:W5:Y:S04]  /*10f20*/  LDL.LU R6, [R1+0x534] ;  /* 0x0005340001067983 */ /* 0x0003680000300800 */
[----:B------:R4:W-:Y:S04]  /*10f30*/  STL [R1+0x430], R9 ;  /* 0x0004300901007387 */ /* 0x0009e80000100800 */
[----:B------:R-:W-:Y:S01]  /*10f40*/  STL [R1+0x440], R10 ;  /* 0x0004400a01007387 */ /* 0x000fe20000100800 */
[----:B----4-:R-:W-:-:S05]  /*10f50*/  IADD3.X R9, R127, UR11, RZ, P1, !PT ;  /* 0x0000000b7f097c10 */ /* 0x010fca0008ffe4ff */
[----:B------:R2:W-:Y:S04]  /*10f60*/  STL [R1+0x438], R9 ;  /* 0x0004380901007387 */ /* 0x0005e80000100800 */
[----:B------:R-:W-:Y:S04]  /*10f70*/  STL [R1], RZ ;  /* 0x000000ff01007387 */ /* 0x000fe80000100800 */
[----:B------:R-:W-:Y:S04]  /*10f80*/  STL [R1+0x4], RZ ;  /* 0x000004ff01007387 */ /* 0x000fe80000100800 */
        /* <DEDUP_REMOVED lines=82> */
[----:B------:R-:W-:Y:S01]  /*114b0*/  STL [R1+0x150], RZ ;  /* 0x000150ff01007387 */ /* 0x000fe20000100800 */
[----:B--2---:R-:W-:-:S03]  /*114c0*/  SHF.R.S32.HI R9, RZ, 0x1f, R133 ;  /* 0x0000001fff097819 */ /* 0x004fc60000011485 */
[----:B------:R-:W-:Y:S01]  /*114d0*/  STL [R1+0x154], RZ ;  /* 0x000154ff01007387 */ /* 0x000fe20000100800 */
[----:B---3--:R-:W-:-:S03]  /*114e0*/  SHF.R.S32.HI R10, RZ, 0x1f, R128 ;  /* 0x0000001fff0a7819 */ /* 0x008fc60000011480 */
[----:B------:R-:W-:Y:S01]  /*114f0*/  STL [R1+0x158], RZ ;  /* 0x000158ff01007387 */ /* 0x000fe20000100800 */
[----:B------:R-:W-:-:S03]  /*11500*/  SHF.R.S32.HI R14, RZ, 0x1f, R123 ;  /* 0x0000001fff0e7819 */ /* 0x000fc6000001147b */
[----:B------:R-:W-:Y:S04]  /*11510*/  STL [R1+0x15c], RZ ;  /* 0x00015cff01007387 */ /* 0x000fe80000100800 */
[----:B------:R-:W-:Y:S01]  /*11520*/  STL [R1+0x160], RZ ;  /* 0x000160ff01007387 */ /* 0x000fe20000100800 */
[----:B------:R-:W-:-:S03]  /*11530*/  SHF.L.U64.HI R124, R133, 0x2, R9 ;  /* 0x00000002857c7819 */ /* 0x000fc60000010209 */
[----:B------:R-:W-:Y:S01]  /*11540*/  STL [R1+0x164], RZ ;  /* 0x000164ff01007387 */ /* 0x000fe20000100800 */
[----:B------:R-:W-:-:S03]  /*11550*/  SHF.L.U64.HI R9, R128, 0x2, R10 ;  /* 0x0000000280097819 */ /* 0x000fc6000001020a */
[----:B------:R-:W-:Y:S01]  /*11560*/  STL [R1+0x168], RZ ;  /* 0x000168ff01007387 */ /* 0x000fe20000100800 */
[----:B------:R-:W-:-:S03]  /*11570*/  SHF.L.U64.HI R10, R123, 0x2, R14 ;  /* 0x000000027b0a7819 */ /* 0x000fc6000001020e */
[----:B------:R-:W-:Y:S01]  /*11580*/  STL [R1+0x16c], RZ ;  /* 0x00016cff01007387 */ /* 0x000fe20000100800 */
[----:B------:R-:W-:-:S03]  /*11590*/  IADD3.X R14, R13, UR4, RZ, P0, !PT ;  /* 0x000000040d0e7c10 */ /* 0x000fc600087fe4ff */
[----:B------:R-:W-:Y:S04]  /*115a0*/  STL [R1+0x170], RZ ;  /* 0x000170ff01007387 */ /* 0x000fe80000100800 */
[----:B------:R-:W-:Y:S04]  /*115b0*/  STL [R1+0x174], RZ ;  /* 0x000174ff01007387 */ /* 0x000fe80000100800 */
[----:B------:R-:W-:Y:S04]  /*115c0*/  STL [R1+0x178], RZ ;  /* 0x000178ff01007387 */ /* 0x000fe80000100800 */
[----:B------:R-:W-:Y:S04]  /*115d0*/  STL [R1+0x17c], RZ ;  /* 0x00017cff01007387 */ /* 0x000fe80000100800 */
[----:B------:R-:W-:Y:S01]  /*115e0*/  STL [R1+0x180], RZ ;  /* 0x000180ff01007387 */ /* 0x000fe20000100800 */
[----:B------:R-:W2:Y:S03]  /*115f0*/  S2R R13, SR_TID.X ;  /* 0x00000000000d7919 */ /* 0x000ea60000002100 */
        /* <DEDUP_REMOVED lines=23> */
[----:B------:R-:W-:-:S03]  /*11770*/  SHF.L.U64.HI R5, R129, 0x2, R5 ;  /* 0x0000000281057819 */ /* 0x000fc60000010205 */
[----:B------:R-:W-:Y:S04]  /*11780*/  STL [R1+0x1e0], RZ ;  /* 0x0001e0ff01007387 */ /* 0x000fe80000100800 */
[----:B------:R-:W-:Y:S01]  /*11790*/  STL [R1+0x1e4], RZ ;  /* 0x0001e4ff01007387 */ /* 0x000fe20000100800 */
[----:B------:R-:W-:-:S03]  /*117a0*/  SHF.R.S32.HI R11, RZ, 0x1f, R130 ;  /* 0x0000001fff0b7819 */ /* 0x000fc60000011482 */
[----:B------:R-:W-:Y:S04]  /*117b0*/  STL [R1+0x1e8], RZ ;  /* 0x0001e8ff01007387 */ /* 0x000fe80000100800 */
[----:B------:R-:W-:Y:S04]  /*117c0*/  STL [R1+0x1ec], RZ ;  /* 0x0001ecff01007387 */ /* 0x000fe80000100800 */
[----:B------:R-:W-:Y:S01]  /*117d0*/  STL [R1+0x1f0], RZ ;  /* 0x0001f0ff01007387 */ /* 0x000fe20000100800 */
[----:B------:R-:W-:-:S03]  /*117e0*/  SHF.R.S32.HI R121, RZ, 0x1f, R122 ;  /* 0x0000001fff797819 */ /* 0x000fc6000001147a */
[----:B------:R-:W-:Y:S01]  /*117f0*/  STL [R1+0x1f4], RZ ;  /* 0x0001f4ff01007387 */ /* 0x000fe20000100800 */
[----:B--2---:R-:W-:-:S03]  /*11800*/  SHF.R.U32.HI R13, RZ, 0x6, R13 ;  /* 0x00000006ff0d7819 */ /* 0x004fc6000001160d */
[----:B------:R-:W-:Y:S04]  /*11810*/  STL [R1+0x1f8], RZ ;  /* 0x0001f8ff01007387 */ /* 0x000fe80000100800 */
[----:B------:R-:W-:Y:S04]  /*11820*/  STL [R1+0x1fc], RZ ;  /* 0x0001fcff01007387 */ /* 0x000fe80000100800 */
[----:B------:R2:W-:Y:S01]  /*11830*/  STL [R1+0x450], R5 ;  /* 0x0004500501007387 */ /* 0x0005e20000100800 */
[----:B------:R-:W-:-:S03]  /*11840*/  SGXT.U32 R13, R13, 0x1 ;  /* 0x000000010d0d781a */ /* 0x000fc60000000000 */
[----:B------:R-:W-:Y:S04]  /*11850*/  STL [R1+0x454], R124 ;  /* 0x0004547c01007387 */ /* 0x000fe80000100800 */
[----:B------:R3:W-:Y:S01]  /*11860*/  STL [R1+0x458], R9 ;  /* 0x0004580901007387 */ /* 0x0007e20000100800 */
[----:B--2---:R-:W-:Y:S02]  /*11870*/  SHF.L.U64.HI R5, R130, 0x2, R11 ;  /* 0x0000000282057819 */ /* 0x004fe4000001020b */
[----:B------:R-:W-:-:S03]  /*11880*/  LOP3.LUT R11, R13, 0x1c, RZ, 0xfc, !PT ;  /* 0x0000001c0d0b7812 */ /* 0x000fc600078efcff */
[----:B------:R2:W-:Y:S01]  /*11890*/  STL [R1+0x45c], R5 ;  /* 0x00045c0501007387 */ /* 0x0005e20000100800 */
[----:B---3--:R-:W-:-:S03]  /*118a0*/  SHF.L.U64.HI R9, R122, 0x2, R121 ;  /* 0x000000027a097819 */ /* 0x008fc60000010279 */
[----:B------:R3:W-:Y:S01]  /*118b0*/  STL [R1+0x460], R10 ;  /* 0x0004600a01007387 */ /* 0x0007e20000100800 */
[----:B--2---:R-:W-:-:S03]  /*118c0*/  SHF.R.S32.HI R5, RZ, 0x5, R0 ;  /* 0x00000005ff057819 */ /* 0x004fc60000011400 */
[----:B------:R1:W5:Y:S01]  /*118d0*/  LDL.LU R0, [R1+0x530] ;  /* 0x0005300001007983 */ /* 0x0003620000300800 */
[----:B---3--:R-:W-:-:S03]  /*118e0*/  LOP3.LUT R10, R13, 0x1a, RZ, 0xfc, !PT ;  /* 0x0000001a0d0a7812 */ /* 0x008fc600078efcff */
[----:B------:R2:W-:Y:S01]  /*118f0*/  STL [R1+0x464], R9 ;  /* 0x0004640901007387 */ /* 0x0005e20000100800 */
[----:B------:R-:W-:Y:S02]  /*11900*/  IMAD R11, R11, UR5, RZ ;  /* 0x000000050b0b7c24 */ /* 0x000fe4000f8e02ff */
[----:B------:R-:W-:Y:S01]  /*11910*/  IMAD R10, R10, UR6, RZ ;  /* 0x000000060a0a7c24 */ /* 0x000fe2000f8e02ff */
[----:B------:R3:W-:Y:S01]  /*11920*/  STL [R1+0x44c], R5 ;  /* 0x00044c0501007387 */ /* 0x0007e20000100800 */
[----:B--2---:R-:W-:-:S03]  /*11930*/  LOP3.LUT R9, R13, 0x18, RZ, 0xfc, !PT ;  /* 0x000000180d097812 */ /* 0x004fc600078efcff */
[----:B------:R1:W-:Y:S01]  /*11940*/  STL [R1+0x4d8], R11 ;  /* 0x0004d80b01007387 */ /* 0x0003e20000100800 */
[----:B---3--:R-:W-:Y:S02]  /*11950*/  VIADD R5, R5, 0xfffffffe ;  /* 0xfffffffe05057836 */ /* 0x008fe40000000000 */
[----:B------:R-:W-:Y:S01]  /*11960*/  IMAD R9, R9, UR8, RZ ;  /* 0x0000000809097c24 */ /* 0x000fe2000f8e02ff */
[----:B------:R1:W-:Y:S04]  /*11970*/  STL [R1+0x4d4], R10 ;  /* 0x0004d40a01007387 */ /* 0x0003e80000100800 */
[----:B------:R1:W-:Y:S04]  /*11980*/  STL [R1+0x4d0], R9 ;  /* 0x0004d00901007387 */ /* 0x0003e80000100800 */
[----:B------:R1:W-:Y:S01]  /*11990*/  STL [R1+0x4dc], R5 ;  /* 0x0004dc0501007387 */ /* 0x0003e20000100800 */
[C---:B------:R-:W-:Y:S01]  /*119a0*/  SHF.L.U64.HI R3, R4.reuse, 0x2, R3 ;  /* 0x0000000204037819 */ /* 0x040fe20000010203 */
[----:B------:R-:W-:Y:S01]  /*119b0*/  IMAD.SHL.U32 R4, R4, 0x4, RZ ;  /* 0x0000000404047824 */ /* 0x000fe200078e00ff */
[----:B------:R-:W-:-:S02]  /*119c0*/  IADD3.X R7, R7, UR9, RZ, P3, !PT ;  /* 0x0000000907077c10 */ /* 0x000fc40009ffe4ff */
[----:B------:R-:W-:Y:S02]  /*119d0*/  CS2R R120, SRZ ;  /* 0x0000000000787805 */ /* 0x000fe4000001ff00 */
[----:B------:R-:W-:Y:S02]  /*119e0*/  CS2R R122, SRZ ;  /* 0x00000000007a7805 */ /* 0x000fe4000001ff00 */
[----:B------:R-:W-:Y:S02]  /*119f0*/  CS2R R124, SRZ ;  /* 0x00000000007c7805 */ /* 0x000fe4000001ff00 */
[----:B------:R-:W-:Y:S02]  /*11a00*/  CS2R R126, SRZ ;  /* 0x00000000007e7805 */ /* 0x000fe4000001ff00 */
[----:B------:R-:W-:Y:S02]  /*11a10*/  CS2R R128, SRZ ;  /* 0x0000000000807805 */ /* 0x000fe4000001ff00 */
[----:B------:R-:W-:-:S02]  /*11a20*/  CS2R R130, SRZ ;  /* 0x0000000000827805 */ /* 0x000fc4000001ff00 */
[----:B------:R-:W-:Y:S01]  /*11a30*/  CS2R R132, SRZ ;  /* 0x0000000000847805 */ /* 0x000fe2000001ff00 */
[----:B-1----:R-:W-:-:S06]  /*11a40*/  UMOV UR4, URZ ;  /* 0x0000003f00047c82 */ /* 0x002fcc0008000000 */
.L_x_1:
[----:B------:R-:W-:Y:S01]  /*11a50*/  STL.64 [R1+0x960], R250 ;  /* 0x000960fa01007387 */ /* 0x000fe20000100a00 */
[----:B------:R-:W-:Y:S01]  /*11a60*/  UIADD3 UR21, UR21, 0x1, URZ ;  /* 0x0000000115157890 */ /* 0x000fe2000fffe03f */
[----:B------:R-:W-:-:S04]  /*11a70*/  DEPBAR.LE SB0, 0x2 ;  /* 0x000080800000791a */ /* 0x000fc80000000000 */
[----:B------:R-:W-:Y:S04]  /*11a80*/  STL.64 [R1+0x958], R248 ;  /* 0x000958f801007387 */ /* 0x000fe80000100a00 */
        /* <DEDUP_REMOVED lines=48> */
[----:B-----5:R-:W-:Y:S04]  /*11d90*/  STL.64 [R1+0x7d0], R150 ;  /* 0x0007d09601007387 */ /* 0x020fe80000100a00 */
        /* <DEDUP_REMOVED lines=12> */
[----:B------:R1:W-:Y:S04]  /*11e60*/  STL.64 [R1+0x768], R124 ;  /* 0x0007687c01007387 */ /* 0x0003e80000100a00 */
[----:B-1----:R-:W2:Y:S04]  /*11e70*/  LDL.LU.64 R124, [R1] ;  /* 0x00000000017c7983 */ /* 0x002ea80000300a00 */
[----:B------:R-:W2:Y:S04]  /*11e80*/  LDL.LU.64 R126, [R1+0x8] ;  /* 0x00000800017e7983 */ /* 0x000ea80000300a00 */
        /* <DEDUP_REMOVED lines=61> */
[----:B------:R-:W2:Y:S01]  /*12260*/  LDL.LU.64 R250, [R1+0x1f8] ;  /* 0x0001f80001fa7983 */ /* 0x000ea20000300a00 */
[----:B------:R-:W-:Y:S01]  /*12270*/  UISETP.GT.AND UP0, UPT, UR21, 0x2, UPT ;  /* 0x000000021500788c */ /* 0x000fe2000bf04270 */
[----:B------:R-:W-:Y:S03]  /*12280*/  BAR.SYNC.DEFER_BLOCKING 0x0 ;  /* 0x0000000000007b1d */ /* 0x000fe60000010000 */
[----:B------:R-:W-:-:S04]  /*12290*/  USEL UR21, UR21, URZ, !UP0 ;  /* 0x0000003f15157287 */ /* 0x000fc8000c000000 */
[----:B------:R-:W-:Y:S02]  /*122a0*/  ULEA UR5, UR21, UR7, 0xd ;  /* 0x0000000715057291 */ /* 0x000fe4000f8e683f */
[----:B------:R-:W-:Y:S01]  /*122b0*/  ULEA UR6, UR21, UR7, 0x10 ;  /* 0x0000000715067291 */ /* 0x000fe2000f8e803f */
[----:B------:R-:W3:Y:S01]  /*122c0*/  LDL R5, [R1+0x4dc] ;  /* 0x0004dc0001057983 */ /* 0x000ee20000100800 */
[----:B------:R-:W-:Y:S02]  /*122d0*/  UIADD3 UR5, UR5, 0x30000, URZ ;  /* 0x0003000005057890 */ /* 0x000fe4000fffe03f */
[----:B------:R-:W-:Y:S01]  /*122e0*/  USHF.R.U32.HI UR6, URZ, 0x4, UR6 ;  /* 0x000000043f067899 */ /* 0x000fe20008011606 */
[----:B-----5:R-:W-:Y:S01]  /*122f0*/  STL [R1+0x530], R6 ;  /* 0x0005300601007387 */ /* 0x020fe20000100800 */
[----:B------:R-:W-:Y:S02]  /*12300*/  USHF.R.U32.HI UR5, URZ, 0x4, UR5 ;  /* 0x000000043f057899 */ /* 0x000fe40008011605 */
[----:B------:R-:W-:-:S02]  /*12310*/  USGXT.U32 UR18, UR6, 0xe ;  /* 0x0000000e0612789a */ /* 0x000fc40008000000 */
[----:B------:R-:W-:Y:S01]  /*12320*/  USGXT.U32 UR16, UR5, 0xe ;  /* 0x0000000e0510789a */ /* 0x000fe20008000000 */
[----:B------:R-:W-:Y:S01]  /*12330*/  UMOV UR19, 0x40000040 ;  /* 0x4000004000137882 */ /* 0x000fe20000000000 */
[----:B------:R-:W-:Y:S01]  /*12340*/  UMOV UR17, 0x40000040 ;  /* 0x4000004000117882 */ /* 0x000fe20000000000 */
[----:B------:R-:W-:Y:S02]  /*12350*/  UIADD3 UR10, UP1, UR18, 0x2, URZ ;  /* 0x00000002120a7890 */ /* 0x000fe4000ff3e03f */
[----:B------:R-:W-:Y:S01]  /*12360*/  UIADD3 UR8, UP0, UR16, 0x2, URZ ;  /* 0x0000000210087890 */ /* 0x000fe2000ff1e03f */
[----:B------:R-:W-:Y:S01]  /*12370*/  UMOV UR5, URZ ;  /* 0x0000003f00057c82 */ /* 0x000fe20008000000 */
[----:B------:R-:W-:Y:S02]  /*12380*/  UMOV UR6, URZ ;  /* 0x0000003f00067c82 */ /* 0x000fe40008000000 */
[----:B------:R-:W-:Y:S02]  /*12390*/  UIADD3.X UR9, UR5, 0x40000040, URZ, UP0, !UPT ;  /* 0x4000004005097890 */ /* 0x000fe400087fe43f */
[----:B------:R-:W-:-:S02]  /*123a0*/  UIADD3.X UR11, UR6, 0x40000040, URZ, UP1, !UPT ;  /* 0x40000040060b7890 */ /* 0x000fc40008ffe43f */
[----:B------:R-:W-:Y:S02]  /*123b0*/  UIADD3.64 UR24, UR8, 0x2, URZ ;  /* 0x0000000208187897 */ /* 0x000fe4000fffe03f */
[----:B------:R-:W-:Y:S02]  /*123c0*/  UIADD3.64 UR26, UR10, 0x2, URZ ;  /* 0x000000020a1a7897 */ /* 0x000fe4000fffe03f */
[----:B------:R-:W-:Y:S02]  /*123d0*/  UIADD3.64 UR14, UR10, 0x4, URZ ;  /* 0x000000040a0e7897 */ /* 0x000fe4000fffe03f */
[----:B------:R-:W-:Y:S01]  /*123e0*/  UIADD3.64 UR12, UR8, 0x4, URZ ;  /* 0x00000004080c7897 */ /* 0x000fe2000fffe03f */
[----:B--2---:R-:W-:-:S06]  /*123f0*/  WARPGROUP.ARRIVE ;  /* 0x00000000000079c5 */ /* 0x004fcc0000000000 */
[----:B------:R-:W-:Y:S03]  /*12400*/  HGMMA.64x256x8.F32.TF32 R124, gdesc[UR16], R124, gsb0 ;  /* 0x07e00000107c79f0 */ /* 0x000fe6000800287c */
[----:B------:R-:W-:Y:S02]  /*12410*/  WARPGROUP.DEPBAR.LE gsb0, 0x0 ;  /* 0x00008000000079c5 */ /* 0x000fe40000010000 */
[----:B------:R-:W-:-:S15]  /*12420*/  WARPGROUP.ARRIVE ;  /* 0x00000000000079c5 */ /* 0x000fde0000000000 */
[----:B------:R-:W-:-:S08]  /*12430*/  NOP ;  /* 0x0000000000007918 */ /* 0x000fd00000000000 */
        /* <DEDUP_REMOVED lines=10> */
[----:B------:R-:W-:Y:S04]  /*124e0*/  STL.64 [R1], R124 ;  /* 0x0000007c01007387 */ /* 0x000fe80000100a00 */
        /* <DEDUP_REMOVED lines=63> */
[----:B-1----:R-:W2:Y:S04]  /*128e0*/  LDL.LU.64 R250, [R1+0x960] ;  /* 0x0009600001fa7983 */ /* 0x002ea80000300a00 */
[----:B------:R-:W4:Y:S04]  /*128f0*/  LDL.LU.64 R248, [R1+0x958] ;  /* 0x0009580001f87983 */ /* 0x000f280000300a00 */
        /* <DEDUP_REMOVED lines=62> */
[----:B------:R-:W-:-:S02]  /*12ce0*/  UIADD3.64 UR18, UR10, 0x7fe, URZ ;  /* 0x000007fe0a127897 */ /* 0x000fc4000fffe03f */
[----:B------:R-:W-:Y:S01]  /*12cf0*/  UIADD3.64 UR26, UR10, 0x802, URZ ;  /* 0x000008020a1a7897 */ /* 0x000fe2000fffe03f */
[----:B------:R-:W4:Y:S01]  /*12d00*/  LDL R9, [R1+0x498] ;  /* 0x0004980001097983 */ /* 0x000f220000100800 */
[----:B------:R-:W-:Y:S01]  /*12d10*/  UIADD3.64 UR14, UR10, 0x804, URZ ;  /* 0x000008040a0e7897 */ /* 0x000fe2000fffe03f */
[----:B------:R-:W1:Y:S02]  /*12d20*/  S2R R10, SR_TID.X ;  /* 0x00000000000a7919 */ /* 0x000e640000002100 */
[----:B------:R-:W4:Y:S01]  /*12d30*/  LDL R6, [R1+0x464] ;  /* 0x0004640001067983 */ /* 0x000f220000100800 */
[----:B------:R-:W-:Y:S01]  /*12d40*/  ISETP.GE.AND P1, PT, R13, UR20, PT ;  /* 0x000000140d007c0c */ /* 0x000fe2000bf26270 */
[----:B------:R-:W-:Y:S01]  /*12d50*/  UIADD3 UR22, UR22, 0x1, URZ ;  /* 0x0000000116167890 */ /* 0x000fe2000fffe03f */
[----:B---3--:R-:W-:Y:S01]  /*12d60*/  ISETP.LE.AND P0, PT, R5, UR4, PT ;  /* 0x0000000405007c0c */ /* 0x008fe2000bf03270 */
[----:B------:R-:W3:Y:S01]  /*12d70*/  LDL R13, [R1+0x52c] ;  /* 0x00052c00010d7983 */ /* 0x000ee20000100800 */
[----:B------:R-:W-:Y:S01]  /*12d80*/  SEL R5, RZ, 0x4, P1 ;  /* 0x00000004ff057807 */ /* 0x000fe20000800000 */
[----:B------:R-:W-:-:S03]  /*12d90*/  UISETP.GT.AND UP0, UPT, UR22, 0x2, UPT ;  /* 0x000000021600788c */ /* 0x000fc6000bf04270 */
[----:B------:R-:W-:Y:S01]  /*12da0*/  SEL R5, R5, RZ, !P0 ;  /* 0x000000ff05057207 */ /* 0x000fe20004000000 */
[----:B------:R-:W-:-:S03]  /*12db0*/  USEL UR22, UR22, URZ, !UP0 ;  /* 0x0000003f16167287 */ /* 0x000fc6000c000000 */
[----:B------:R-:W-:Y:S01]  /*12dc0*/  ISETP.NE.U32.AND P2, PT, R5, RZ, PT ;  /* 0x000000ff0500720c */ /* 0x000fe20003f45070 */
[----:B------:R-:W-:Y:S01]  /*12dd0*/  ULEA UR5, UR22, UR7, 0xd ;  /* 0x0000000716057291 */ /* 0x000fe2000f8e683f */
[----:B-1----:R-:W-:-:S04]  /*12de0*/  SHF.R.U32.HI R10, RZ, 0x6, R10 ;  /* 0x00000006ff0a7819 */ /* 0x002fc8000001160a */
[----:B------:R-:W-:-:S04]  /*12df0*/  SGXT.U32 R10, R10, 0x1 ;  /* 0x000000010a0a781a */ /* 0x000fc80000000000 */
[----:B------:R-:W-:-:S04]  /*12e00*/  LOP3.LUT R10, R10, 0x2, RZ, 0xfc, !PT ;  /* 0x000000020a0a7812 */ /* 0x000fc800078efcff */
[----:B------:R-:W-:-:S04]  /*12e10*/  ISETP.GE.AND P1, PT, R10, UR20, PT ;  /* 0x000000140a007c0c */ /* 0x000fc8000bf26270 */
[----:B------:R-:W-:-:S04]  /*12e20*/  SEL R5, RZ, 0x4, P1 ;  /* 0x00000004ff057807 */ /* 0x000fc80000800000 */
[----:B------:R-:W-:-:S04]  /*12e30*/  SEL R5, R5, RZ, !P0 ;  /* 0x000000ff05057207 */ /* 0x000fc80004000000 */
[----:B------:R-:W-:Y:S01]  /*12e40*/  ISETP.NE.U32.AND P1, PT, R5, RZ, PT ;  /* 0x000000ff0500720c */ /* 0x000fe20003f25070 */
[----:B--2---:R-:W-:Y:S01]  /*12e50*/  WARPGROUP.ARRIVE ;  /* 0x00000000000079c5 */ /* 0x004fe20000000000 */
[----:B----4-:R-:W-:-:S05]  /*12e60*/  LEA R10, P3, R9, R8, 0x2 ;  /* 0x00000008090a7211 */ /* 0x010fca00078610ff */
[----:B------:R-:W-:Y:S01]  /*12e70*/  HGMMA.64x256x8.F32.TF32 R24, gdesc[UR16], R24, gsb0 ;  /* 0x07e00000101879f0 */ /* 0x000fe20008002818 */
[----:B------:R-:W-:Y:S01]  /*12e80*/  UIADD3.64 UR18, UR10, 0x800, URZ ;  /* 0x000008000a127897 */ /* 0x000fe2000fffe03f */
[----:B------:R-:W2:Y:S01]  /*12e90*/  LDL R9, [R1+0x460] ;  /* 0x0004600001097983 */ /* 0x000ea20000100800 */
[----:B------:R-:W-:Y:S01]  /*12ea0*/  UMOV UR16, UR8 ;  /* 0x0000000800107c82 */ /* 0x000fe20008000000 */
[----:B------:R-:W-:Y:S01]  /*12eb0*/  UMOV UR17, UR9 ;  /* 0x0000000900117c82 */ /* 0x000fe20008000000 */
[----:B------:R-:W-:Y:S02]  /*12ec0*/  VIADD R5, R12, UR5 ;  /* 0x000000050c057c36 */ /* 0x000fe40008000000 */
[----:B------:R-:W-:Y:S01]  /*12ed0*/  IMAD.X R11, R7, 0x1, R6, P3 ;  /* 0x00000001070b7824 */ /* 0x000fe200018e0606 */
[----:B------:R-:W-:Y:S02]  /*12ee0*/  WARPGROUP.DEPBAR.LE gsb0, 0x0 ;  /* 0x00008000000079c5 */ /* 0x000fe40000010000 */
[----:B------:R-:W-:-:S15]  /*12ef0*/  WARPGROUP.ARRIVE ;  /* 0x00000000000079c5 */ /* 0x000fde0000000000 */
[----:B------:R-:W-:-:S03]  /*12f00*/  NOP ;  /* 0x0000000000007918 */ /* 0x000fc60000000000 */
[----:B------:R-:W-:Y:S03]  /*12f10*/  HGMMA.64x256x8.F32.TF32 R24, gdesc[UR16], R24, gsb0 ;  /* 0x07e00000101879f0 */ /* 0x000fe60008002818 */
[----:B------:R-:W-:Y:S02]  /*12f20*/  WARPGROUP.DEPBAR.LE gsb0, 0x0 ;  /* 0x00008000000079c5 */ /* 0x000fe40000010000 */
[----:B------:R-:W-:-:S15]  /*12f30*/  WARPGROUP.ARRIVE ;  /* 0x00000000000079c5 */ /* 0x000fde0000000000 */
[----:B------:R-:W-:-:S08]  /*12f40*/  NOP ;  /* 0x0000000000007918 */ /* 0x000fd00000000000 */
[----:B------:R-:W-:Y:S01]  /*12f50*/  HGMMA.64x256x8.F32.TF32 R24, gdesc[UR24], R24, gsb0 ;  /* 0x07e00000181879f0 */ /* 0x000fe20008002818 */
[----:B------:R1:W-:Y:S04]  /*12f60*/  STL [R1+0x534], R12 ;  /* 0x0005340c01007387 */ /* 0x0003e80000100800 */
[----:B-1----:R-:W4:Y:S01]  /*12f70*/  LDL R12, [R1+0x458] ;  /* 0x00045800010c7983 */ /* 0x002f220000100800 */
[----:B------:R-:W-:Y:S02]  /*12f80*/  WARPGROUP.DEPBAR.LE gsb0, 0x0 ;  /* 0x00008000000079c5 */ /* 0x000fe40000010000 */
[----:B------:R-:W-:-:S15]  /*12f90*/  WARPGROUP.ARRIVE ;  /* 0x00000000000079c5 */ /* 0x000fde0000000000 */
[----:B------:R-:W-:-:S05]  /*12fa0*/  NOP ;  /* 0x0000000000007918 */ /* 0x000fca0000000000 */
[----:B------:R-:W-:Y:S03]  /*12fb0*/  HGMMA.64x256x8.F32.TF32 R24, gdesc[UR12], R24, gsb0 ;  /* 0x07e000000c1879f0 */ /* 0x000fe60008002818 */
[----:B------:R-:W-:Y:S02]  /*12fc0*/  WARPGROUP.DEPBAR.LE gsb0, 0x0 ;  /* 0x00008000000079c5 */ /* 0x000fe40000010000 */
[----:B------:R1:W-:Y:S01]  /*12fd0*/  STL [R1+0x734], R24 ;  /* 0x0007341801007387 */ /* 0x0003e20000100800 */
[----:B------:R-:W3:Y:S01]  /*12fe0*/  S2R R6, SR_TID.X ;  /* 0x0000000000067919 */ /* 0x000ee20000002100 */
[----:B------:R-:W-:Y:S06]  /*12ff0*/  BAR.SYNC.DEFER_BLOCKING 0x0 ;  /* 0x0000000000007b1d */ /* 0x000fec0000010000 */
[----:B-1----:R-:W4:Y:S04]  /*13000*/  LDL R24, [R1+0x488] ;  /* 0x0004880001187983 */ /* 0x002f280000100800 */
[----:B------:R1:W-:Y:S04]  /*13010*/  STL [R1+0x730], R25 ;  /* 0x0007301901007387 */ /* 0x0003e80000100800 */
[----:B-1----:R-:W2:Y:S04]  /*13020*/  LDL R25, [R1+0x490] ;  /* 0x0004900001197983 */ /* 0x002ea80000100800 */
[----:B------:R1:W-:Y:S01]  /*13030*/  STL [R1+0x72c], R26 ;  /* 0x00072c1a01007387 */ /* 0x0003e20000100800 */
[----:B---3--:R-:W-:-:S03]  /*13040*/  SHF.R.U32.HI R6, RZ, 0x6, R6 ;  /* 0x00000006ff067819 */ /* 0x008fc60000011606 */
[----:B------:R-:W-:Y:S01]  /*13050*/  @!PT LDS RZ, [RZ] ;  /* 0x00000000fffff984 */ /* 0x000fe20000000800 */
[----:B------:R-:W-:Y:S01]  /*13060*/  @!PT LDS RZ, [RZ] ;  /* 0x00000000fffff984 */ /* 0x000fe20000000800 */
[----:B------:R-:W-:Y:S01]  /*13070*/  @!PT LDS RZ, [RZ] ;  /* 0x00000000fffff984 */ /* 0x000fe20000000800 */
[----:B------:R2:W-:Y:S04]  /*13080*/  LDGSTS.E [R5+0x30000], desc[UR28][R10.64], P2 ;  /* 0x300000000a057fae */ /* 0x0005e8000912185c */
[----:B-1----:R-:W3:Y:S04]  /*13090*/  LDL R26, [R1+0x45c] ;  /* 0x00045c00011a7983 */ /* 0x002ee80000100800 */
[----:B------:R1:W-:Y:S04]  /*130a0*/  STL [R1+0x728], R27 ;  /* 0x0007281b01007387 */ /* 0x0003e80000100800 */
[----:B-1----:R-:W4:Y:S04]  /*130b0*/  LDL R27, [R1+0x48c] ;  /* 0x00048c00011b7983 */ /* 0x002f280000100800 */
[----:B------:R-:W-:Y:S04]  /*130c0*/  STL [R1+0x724], R28 ;  /* 0x0007241c01007387 */ /* 0x000fe80000100800 */
[----:B------:R1:W-:Y:S04]  /*130d0*/  STL [R1+0x720], R29 ;  /* 0x0007201d01007387 */ /* 0x0003e80000100800 */
[----:B------:R1:W-:Y:S04]  /*130e0*/  STL [R1+0x71c], R30 ;  /* 0x00071c1e01007387 */ /* 0x0003e80000100800 */
        /* <DEDUP_REMOVED lines=105> */
[----:B------:R-:W-:Y:S01]  /*13780*/  STL [R1+0x574], R136 ;  /* 0x0005748801007387 */ /* 0x000fe20000100800 */
[----:B--2---:R-:W-:-:S03]  /*13790*/  LEA R10, P2, R25, R8, 0x2 ;  /* 0x00000008190a7211 */ /* 0x004fc600078410ff */
[----:B------:R-:W-:Y:S04]  /*137a0*/  STL [R1+0x570], R137 ;  /* 0x0005708901007387 */ /* 0x000fe80000100800 */
[----:B------:R-:W-:Y:S01]  /*137b0*/  STL [R1+0x56c], R138 ;  /* 0x00056c8a01007387 */ /* 0x000fe20000100800 */
[----:B------:R-:W-:-:S03]  /*137c0*/  SGXT.U32 R6, R6, 0x1 ;  /* 0x000000010606781a */ /* 0x000fc60000000000 */
[----:B------:R-:W-:Y:S04]  /*137d0*/  STL [R1+0x568], R139 ;  /* 0x0005688b01007387 */ /* 0x000fe80000100800 */
[----:B------:R-:W-:Y:S04]  /*137e0*/  STL [R1+0x564], R140 ;  /* 0x0005648c01007387 */ /* 0x000fe80000100800 */
[----:B------:R-:W-:Y:S01]  /*137f0*/  STL [R1+0x560], R141 ;  /* 0x0005608d01007387 */ /* 0x000fe20000100800 */
[----:B------:R-:W-:-:S03]  /*13800*/  IMAD.X R11, R7, 0x1, R9, P2 ;  /* 0x00000001070b7824 */ /* 0x000fc600010e0609 */
[----:B------:R-:W-:Y:S01]  /*13810*/  STL [R1+0x55c], R142 ;  /* 0x00055c8e01007387 */ /* 0x000fe20000100800 */
[----:B------:R-:W-:-:S03]  /*13820*/  LOP3.LUT R6, R6, 0x4, RZ, 0xfc, !PT ;  /* 0x0000000406067812 */ /* 0x000fc600078efcff */
[----:B------:R-:W-:Y:S04]  /*13830*/  STL [R1+0x558], R143 ;  /* 0x0005588f01007387 */ /* 0x000fe80000100800 */
[----:B------:R-:W-:Y:S04]  /*13840*/  STL [R1+0x554], R144 ;  /* 0x0005549001007387 */ /* 0x000fe80000100800 */
[----:B------:R-:W-:Y:S04]  /*13850*/  STL [R1+0x550], R145 ;  /* 0x0005509101007387 */ /* 0x000fe80000100800 */
[----:B------:R-:W-:Y:S01]  /*13860*/  STL [R1+0x54c], R146 ;  /* 0x00054c9201007387 */ /* 0x000fe20000100800 */
[----:B------:R-:W2:Y:S03]  /*13870*/  S2R R9, SR_TID.X ;  /* 0x0000000000097919 */ /* 0x000ea60000002100 */
[----:B------:R-:W-:Y:S04]  /*13880*/  STL [R1+0x548], R147 ;  /* 0x0005489301007387 */ /* 0x000fe80000100800 */
[----:B------:R-:W-:Y:S04]  /*13890*/  STL [R1+0x544], R148 ;  /* 0x0005449401007387 */ /* 0x000fe80000100800 */
[----:B------:R3:W-:Y:S04]  /*138a0*/  STL [R1+0x540], R149 ;  /* 0x0005409501007387 */ /* 0x0007e80000100800 */
[----:B------:R3:W-:Y:S04]  /*138b0*/  STL [R1+0x53c], R150 ;  /* 0x00053c9601007387 */ /* 0x0007e80000100800 */
[----:B------:R4:W-:Y:S01]  /*138c0*/  LDGSTS.E [R5+0x30008], desc[UR28][R10.64], P1 ;  /* 0x300080000a057fae */ /* 0x0009e2000892185c */
[----:B------:R-:W-:-:S03]  /*138d0*/  ISETP.GE.AND P1, PT, R6, UR20, PT ;  /* 0x0000001406007c0c */ /* 0x000fc6000bf26270 */
[----:B------:R-:W-:Y:S04]  /*138e0*/  STL [R1+0x538], R151 ;  /* 0x0005389701007387 */ /* 0x000fe80000100800 */
[----:B------:R-:W3:Y:S04]  /*138f0*/  LDL R6, [R1+0x528] ;  /* 0x0005280001067983 */ /* 0x000ee80000100800 */
[----:B-1----:R-:W3:Y:S01]  /*13900*/  LDL R29, [R1+0x494] ;  /* 0x00049400011d7983 */ /* 0x002ee20000100800 */
[----:B--2---:R-:W-:-:S03]  /*13910*/  SHF.R.U32.HI R9, RZ, 0x6, R9 ;  /* 0x00000006ff097819 */ /* 0x004fc60000011609 */
[----:B------:R-:W2:Y:S01]  /*13920*/  LDL R28, [R1+0x454] ;  /* 0x00045400011c7983 */ /* 0x000ea20000100800 */
[----:B------:R-:W-:-:S03]  /*13930*/  SGXT.U32 R9, R9, 0x1 ;  /* 0x000000010909781a */ /* 0x000fc60000000000 */
[----:B------:R-:W2:Y:S01]  /*13940*/  LDL R25, [R1+0x4b4] ;  /* 0x0004b40001197983 */ /* 0x000ea20000100800 */
[----:B------:R-:W-:Y:S02]  /*13950*/  LOP3.LUT R9, R9, 0x6, RZ, 0xfc, !PT ;  /* 0x0000000609097812 */ /* 0x000fe400078efcff */
[----:B----4-:R-:W-:Y:S02]  /*13960*/  SEL R5, RZ, 0x4, P1 ;  /* 0x00000004ff057807 */ /* 0x010fe40000800000 */
[----:B------:R-:W-:Y:S02]  /*13970*/  ISETP.GE.AND P1, PT, R9, UR20, PT ;  /* 0x0000001409007c0c */ /* 0x000fe4000bf26270 */
[----:B------:R-:W4:Y:S01]  /*13980*/  LDL R9, [R1+0x480] ;  /* 0x0004800001097983 */ /* 0x000f220000100800 */
[----:B------:R-:W-:-:S04]  /*13990*/  SEL R5, R5, RZ, !P0 ;  /* 0x000000ff05057207 */ /* 0x000fc80004000000 */
[----:B------:R-:W-:Y:S02]  /*139a0*/  ISETP.NE.U32.AND P2, PT, R5, RZ, PT ;  /* 0x000000ff0500720c */ /* 0x000fe40003f45070 */
[----:B------:R-:W-:-:S04]  /*139b0*/  SEL R5, RZ, 0x4, P1 ;  /* 0x00000004ff057807 */ /* 0x000fc80000800000 */
[----:B------:R-:W-:-:S04]  /*139c0*/  SEL R5, R5, RZ, !P0 ;  /* 0x000000ff05057207 */ /* 0x000fc80004000000 */
[----:B------:R-:W-:Y:S01]  /*139d0*/  ISETP.NE.U32.AND P1, PT, R5, RZ, PT ;  /* 0x000000ff0500720c */ /* 0x000fe20003f25070 */
[----:B------:R-:W-:Y:S02]  /*139e0*/  VIADD R5, R13, UR5 ;  /* 0x000000050d057c36 */ /* 0x000fe40008000000 */
[----:B------:R-:W1:Y:S01]  /*139f0*/  S2R R13, SR_TID.X ;  /* 0x00000000000d7919 */ /* 0x000e620000002100 */
[----:B------:R-:W1:Y:S01]  /*13a00*/  S2R R30, SR_TID.X ;  /* 0x00000000001e7919 */ /* 0x000e620000002100 */
[----:B------:R-:W-:Y:S02]  /*13a10*/  LEA R10, P3, R27, R8, 0x2 ;  /* 0x000000081b0a7211 */ /* 0x000fe400078610ff */
[----:B------:R-:W4:Y:S03]  /*13a20*/  LDL R27, [R1+0x4b0] ;  /* 0x0004b000011b7983 */ /* 0x000f260000100800 */
[----:B---3--:R-:W-:-:S02]  /*13a30*/  IMAD.X R11, R7, 0x1, R26, P3 ;  /* 0x00000001070b7824 */ /* 0x008fc400018e061a */
[----:B------:R-:W3:Y:S04]  /*13a40*/  LDL R26, [R1+0x47c] ;  /* 0x00047c00011a7983 */ /* 0x000ee80000100800 */
[----:B------:R1:W-:Y:S02]  /*13a50*/  LDGSTS.E [R5+0x30000], desc[UR28][R10.64], P2 ;  /* 0x300000000a057fae */ /* 0x0003e4000912185c */
[----:B-1----:R-:W-:Y:S02]  /*13a60*/  LEA R10, P2, R24, R8, 0x2 ;  /* 0x00000008180a7211 */ /* 0x002fe400078410ff */
[----:B------:R-:W3:Y:S01]  /*13a70*/  LDL R24, [R1+0x524] ;  /* 0x0005240001187983 */ /* 0x000ee20000100800 */
[----:B------:R-:W-:Y:S02]  /*13a80*/  SHF.R.U32.HI R13, RZ, 0x6, R13 ;  /* 0x00000006ff0d7819 */ /* 0x000fe4000001160d */
[----:B------:R-:W-:-:S02]  /*13a90*/  IMAD.X R11, R7, 0x1, R12, P2 ;  /* 0x00000001070b7824 */ /* 0x000fc400010e060c */
[----:B------:R-:W3:Y:S01]  /*13aa0*/  LDL R12, [R1+0x478] ;  /* 0x00047800010c7983 */ /* 0x000ee20000100800 */
[----:B------:R-:W-:Y:S02]  /*13ab0*/  SGXT.U32 R13, R13, 0x1 ;  /* 0x000000010d0d781a */ /* 0x000fe40000000000 */
[----:B------:R-:W-:Y:S01]  /*13ac0*/  SHF.R.U32.HI R30, RZ, 0x6, R30 ;  /* 0x00000006ff1e7819 */ /* 0x000fe2000001161e */
[----:B------:R1:W-:Y:S01]  /*13ad0*/  LDGSTS.E [R5+0x30008], desc[UR28][R10.64], P1 ;  /* 0x300080000a057fae */ /* 0x0003e2000892185c */
[----:B------:R-:W-:Y:S02]  /*13ae0*/  LOP3.LUT R13, R13, 0x8, RZ, 0xfc, !PT ;  /* 0x000000080d0d7812 */ /* 0x000fe400078efcff */
[----:B------:R-:W-:Y:S02]  /*13af0*/  SGXT.U32 R30, R30, 0x1 ;  /* 0x000000011e1e781a */ /* 0x000fe40000000000 */
[----:B------:R-:W-:Y:S02]  /*13b00*/  ISETP.GE.AND P1, PT, R13, UR20, PT ;  /* 0x000000140d007c0c */ /* 0x000fe4000bf26270 */
[----:B------:R-:W-:Y:S01]  /*13b10*/  LOP3.LUT R30, R30, 0xa, RZ, 0xfc, !PT ;  /* 0x0000000a1e1e7812 */ /* 0x000fe200078efcff */
[----:B------:R-:W3:Y:S01]  /*13b20*/  LDL R13, [R1+0x4ac] ;  /* 0x0004ac00010d7983 */ /* 0x000ee20000100800 */
[----:B-1----:R-:W-:-:S02]  /*13b30*/  SEL R5, RZ, 0x4, P1 ;  /* 0x00000004ff057807 */ /* 0x002fc40000800000 */
[----:B------:R-:W-:Y:S02]  /*13b40*/  ISETP.GE.AND P1, PT, R30, UR20, PT ;  /* 0x000000141e007c0c */ /* 0x000fe4000bf26270 */
[----:B------:R-:W-:-:S04]  /*13b50*/  SEL R5, R5, RZ, !P0 ;  /* 0x000000ff05057207 */ /* 0x000fc80004000000 */
[----:B------:R-:W-:Y:S02]  /*13b60*/  ISETP.NE.U32.AND P2, PT, R5, RZ, PT ;  /* 0x000000ff0500720c */ /* 0x000fe40003f45070 */
[----:B------:R-:W-:-:S04]  /*13b70*/  SEL R5, RZ, 0x4, P1 ;  /* 0x00000004ff057807 */ /* 0x000fc80000800000 */
[----:B------:R-:W-:-:S04]  /*13b80*/  SEL R5, R5, RZ, !P0 ;  /* 0x000000ff05057207 */ /* 0x000fc80004000000 */
[----:B------:R-:W-:Y:S01]  /*13b90*/  ISETP.NE.U32.AND P1, PT, R5, RZ, PT ;  /* 0x000000ff0500720c */ /* 0x000fe20003f25070 */
[----:B------:R-:W-:Y:S02]  /*13ba0*/  VIADD R5, R6, UR5 ;  /* 0x0000000506057c36 */ /* 0x000fe40008000000 */
[----:B------:R-:W1:Y:S01]  /*13bb0*/  S2R R6, SR_TID.X ;  /* 0x0000000000067919 */ /* 0x000e620000002100 */
[-C--:B------:R-:W-:Y:S02]  /*13bc0*/  LEA R10, P3, R29, R8.reuse, 0x2 ;  /* 0x000000081d0a7211 */ /* 0x080fe400078610ff */
[----:B------:R-:W3:Y:S03]  /*13bd0*/  LDL R29, [R1+0x4a8] ;  /* 0x0004a800011d7983 */ /* 0x000ee60000100800 */
[----:B--2---:R-:W-:Y:S02]  /*13be0*/  IMAD.X R11, R7, 0x1, R28, P3 ;  /* 0x00000001070b7824 */ /* 0x004fe400018e061c */
[----:B------:R-:W2:Y:S04]  /*13bf0*/  LDL R28, [R1+0x474] ;  /* 0x00047400011c7983 */ /* 0x000ea80000100800 */
[----:B------:R1:W-:Y:S02]  /*13c00*/  LDGSTS.E [R5+0x30000], desc[UR28][R10.64], P2 ;  /* 0x300000000a057fae */ /* 0x0003e4000912185c */
[----:B-1----:R-:W-:-:S02]  /*13c10*/  IADD3 R10, P2, R25, R8, RZ ;  /* 0x00000008190a7210 */ /* 0x002fc40007f5e0ff */
[----:B------:R-:W-:-:S03]  /*13c20*/  SHF.R.U32.HI R6, RZ, 0x6, R6 ;  /* 0x00000006ff067819 */ /* 0x000fc60000011606 */
[----:B----4-:R-:W-:Y:S01]  /*13c30*/  IMAD.X R11, R7, 0x1, R9, P2 ;  /* 0x00000001070b7824 */ /* 0x010fe200010e0609 */
[----:B------:R-:W1:Y:S01]  /*13c40*/  S2R R25, SR_TID.X ;  /* 0x0000000000197919 */ /* 0x000e620000002100 */
[----:B------:R-:W-:Y:S01]  /*13c50*/  SGXT.U32 R6, R6, 0x1 ;  /* 0x000000010606781a */ /* 0x000fe20000000000 */
[----:B------:R-:W4:Y:S03]  /*13c60*/  LDL R9, [R1+0x520] ;  /* 0x0005200001097983 */ /* 0x000f260000100800 */
[----:B------:R-:W-:Y:S01]  /*13c70*/  LOP3.LUT R6, R6, 0xc, RZ, 0xfc, !PT ;  /* 0x0000000c06067812 */ /* 0x000fe200078efcff */
[----:B------:R1:W-:Y:S03]  /*13c80*/  LDGSTS.E [R5+0x30008], desc[UR28][R10.64], P1 ;  /* 0x300080000a057fae */ /* 0x0003e6000892185c */
[----:B------:R-:W-:-:S02]  /*13c90*/  ISETP.GE.AND P1, PT, R6, UR20, PT ;  /* 0x0000001406007c0c */ /* 0x000fc4000bf26270 */
[----:B------:R-:W4:Y:S02]  /*13ca0*/  LDL R6, [R1+0x4a4] ;  /* 0x0004a40001067983 */ /* 0x000f240000100800 */
[----:B-1----:R-:W-:Y:S02]  /*13cb0*/  SEL R5, RZ, 0x4, P1 ;  /* 0x00000004ff057807 */ /* 0x002fe40000800000 */
[----:B------:R-:W-:-:S04]  /*13cc0*/  SHF.R.U32.HI R25, RZ, 0x6, R25 ;  /* 0x00000006ff197819 */ /* 0x000fc80000011619 */
[----:B------:R-:W-:-:S04]  /*13cd0*/  SGXT.U32 R25, R25, 0x1 ;  /* 0x000000011919781a */ /* 0x000fc80000000000 */
[----:B------:R-:W-:-:S04]  /*13ce0*/  LOP3.LUT R25, R25, 0xe, RZ, 0xfc, !PT ;  /* 0x0000000e19197812 */ /* 0x000fc800078efcff */
[----:B------:R-:W-:Y:S02]  /*13cf0*/  ISETP.GE.AND P1, PT, R25, UR20, PT ;  /* 0x0000001419007c0c */ /* 0x000fe4000bf26270 */
[----:B------:R-:W4:Y:S01]  /*13d00*/  LDL R25, [R1+0x470] ;  /* 0x0004700001197983 */ /* 0x000f220000100800 */
[----:B------:R-:W-:Y:S02]  /*13d10*/  IADD3 R10, P3, R27, R8, RZ ;  /* 0x000000081b0a7210 */ /* 0x000fe40007f7e0ff */
[----:B------:R-:W1:Y:S03]  /*13d20*/  S2R R27, SR_TID.X ;  /* 0x00000000001b7919 */ /* 0x000e660000002100 */
[----:B---3--:R-:W-:Y:S02]  /*13d30*/  IMAD.X R11, R7, 0x1, R26, P3 ;  /* 0x00000001070b7824 */ /* 0x008fe400018e061a */
[----:B------:R-:W3:Y:S01]  /*13d40*/  S2R R26, SR_TID.X ;  /* 0x00000000001a7919 */ /* 0x000ee20000002100 */
[----:B------:R-:W-:-:S04]  /*13d50*/  SEL R5, R5, RZ, !P0 ;  /* 0x000000ff05057207 */ /* 0x000fc80004000000 */
[----:B------:R-:W-:Y:S02]  /*13d60*/  ISETP.NE.U32.AND P2, PT, R5, RZ, PT ;  /* 0x000000ff0500720c */ /* 0x000fe40003f45070 */
[----:B------:R-:W-:-:S04]  /*13d70*/  SEL R5, RZ, 0x4, P1 ;  /* 0x00000004ff057807 */ /* 0x000fc80000800000 */
[----:B------:R-:W-:-:S04]  /*13d80*/  SEL R5, R5, RZ, !P0 ;  /* 0x000000ff05057207 */ /* 0x000fc80004000000 */
[----:B------:R-:W-:Y:S01]  /*13d90*/  ISETP.NE.U32.AND P1, PT, R5, RZ, PT ;  /* 0x000000ff0500720c */ /* 0x000fe20003f25070 */
[----:B------:R-:W-:Y:S02]  /*13da0*/  VIADD R5, R24, UR5 ;  /* 0x0000000518057c36 */ /* 0x000fe40008000000 */
[----:B------:R-:W4:Y:S04]  /*13db0*/  LDL R24, [R1+0x4a0] ;  /* 0x0004a00001187983 */ /* 0x000f280000100800 */
[----:B------:R3:W-:Y:S01]  /*13dc0*/  LDGSTS.E [R5+0x30000], desc[UR28][R10.64], P2 ;  /* 0x300000000a057fae */ /* 0x0007e2000912185c */
[----:B-1----:R-:W-:-:S04]  /*13dd0*/  SHF.R.U32.HI R27, RZ, 0x6, R27 ;  /* 0x00000006ff1b7819 */ /* 0x002fc8000001161b */
[----:B------:R-:W-:Y:S02]  /*13de0*/  SGXT.U32 R27, R27, 0x1 ;  /* 0x000000011b1b781a */ /* 0x000fe40000000000 */
[----:B---3--:R-:W-:Y:S02]  /*13df0*/  IADD3 R10, P2, R13, R8, RZ ;  /* 0x000000080d0a7210 */ /* 0x008fe40007f5e0ff */
[----:B------:R-:W-:Y:S01]  /*13e00*/  SHF.R.U32.HI R26, RZ, 0x6, R26 ;  /* 0x00000006ff1a7819 */ /* 0x000fe2000001161a */
[----:B------:R-:W3:Y:S01]  /*13e10*/  LDL R13, [R1+0x46c] ;  /* 0x00046c00010d7983 */ /* 0x000ee20000100800 */
[----:B------:R-:W-:Y:S01]  /*13e20*/  LOP3.LUT R27, R27, 0x10, RZ, 0xfc, !PT ;  /* 0x000000101b1b7812 */ /* 0x000fe200078efcff */
[----:B------:R-:W-:Y:S01]  /*13e30*/  IMAD.X R11, R7, 0x1, R12, P2 ;  /* 0x00000001070b7824 */ /* 0x000fe200010e060c */
[----:B------:R-:W-:Y:S01]  /*13e40*/  SGXT.U32 R26, R26, 0x1 ;  /* 0x000000011a1a781a */ /* 0x000fe20000000000 */
[----:B------:R-:W3:Y:S03]  /*13e50*/  LDL R12, [R1+0x51c] ;  /* 0x00051c00010c7983 */ /* 0x000ee60000100800 */
[----:B------:R-:W-:Y:S01]  /*13e60*/  LOP3.LUT R26, R26, 0x12, RZ, 0xfc, !PT ;  /* 0x000000121a1a7812 */ /* 0x000fe200078efcff */
[----:B------:R1:W-:Y:S01]  /*13e70*/  LDGSTS.E [R5+0x30008], desc[UR28][R10.64], P1 ;  /* 0x300080000a057fae */ /* 0x0003e2000892185c */
[----:B------:R-:W-:-:S03]  /*13e80*/  ISETP.GE.AND P1, PT, R27, UR20, PT ;  /* 0x000000141b007c0c */ /* 0x000fc6000bf26270 */
[----:B------:R-:W3:Y:S01]  /*13e90*/  LDL R27, [R1+0x49c] ;  /* 0x00049c00011b7983 */ /* 0x000ee20000100800 */
[----:B-1----:R-:W-:Y:S02]  /*13ea0*/  SEL R5, RZ, 0x4, P1 ;  /* 0x00000004ff057807 */ /* 0x002fe40000800000 */
[----:B------:R-:W-:Y:S02]  /*13eb0*/  ISETP.GE.AND P1, PT, R26, UR20, PT ;  /* 0x000000141a007c0c */ /* 0x000fe4000bf26270 */
[----:B------:R-:W3:Y:S01]  /*13ec0*/  LDL R26, [R1+0x468] ;  /* 0x00046800011a7983 */ /* 0x000ee20000100800 */
[----:B------:R-:W-:-:S04]  /*13ed0*/  SEL R5, R5, RZ, !P0 ;  /* 0x000000ff05057207 */ /* 0x000fc80004000000 */
[----:B------:R-:W-:Y:S02]  /*13ee0*/  ISETP.NE.U32.AND P2, PT, R5, RZ, PT ;  /* 0x000000ff0500720c */ /* 0x000fe40003f45070 */
[----:B------:R-:W-:-:S04]  /*13ef0*/  SEL R5, RZ, 0x4, P1 ;  /* 0x00000004ff057807 */ /* 0x000fc80000800000 */
[----:B------:R-:W-:-:S04]  /*13f00*/  SEL R5, R5, RZ, !P0 ;  /* 0x000000ff05057207 */ /* 0x000fc80004000000 */
[----:B------:R-:W-:Y:S02]  /*13f10*/  ISETP.NE.U32.AND P1, PT, R5, RZ, PT ;  /* 0x000000ff0500720c */ /* 0x000fe40003f25070 */
[----:B------:R-:W-:-:S05]  /*13f20*/  IADD3 R10, P3, R29, R8, RZ ;  /* 0x000000081d0a7210 */ /* 0x000fca0007f7e0ff */
[----:B--2---:R-:W-:Y:S02]  /*13f30*/  IMAD.X R11, R7, 0x1, R28, P3 ;  /* 0x00000001070b7824 */ /* 0x004fe400018e061c */
[----:B----4-:R-:W-:Y:S02]  /*13f40*/  VIADD R5, R9, UR5 ;  /* 0x0000000509057c36 */ /* 0x010fe40008000000 */
[----:B------:R-:W2:Y:S04]  /*13f50*/  LDL R9, [R1+0x518] ;  /* 0x0005180001097983 */ /* 0x000ea80000100800 */
[----:B------:R1:W-:Y:S02]  /*13f60*/  LDGSTS.E [R5+0x30000], desc[UR28][R10.64], P2 ;  /* 0x300000000a057fae */ /* 0x0003e4000912185c */
[----:B-1----:R-:W-:-:S02]  /*13f70*/  IADD3 R10, P2, R6, R8, RZ ;  /* 0x00000008060a7210 */ /* 0x002fc40007f5e0ff */
[----:B------:R-:W1:Y:S03]  /*13f80*/  S2R R6, SR_TID.X ;  /* 0x0000000000067919 */ /* 0x000e660000002100 */
[----:B------:R-:W-:Y:S02]  /*13f90*/  IMAD.X R11, R7, 0x1, R25, P2 ;  /* 0x00000001070b7824 */ /* 0x000fe400010e0619 */
[----:B------:R-:W4:Y:S04]  /*13fa0*/  LDL R25, [R1+0x4d0] ;  /* 0x0004d00001197983 */ /* 0x000f280000100800 */
[----:B------:R1:W-:Y:S02]  /*13fb0*/  LDGSTS.E [R5+0x30008], desc[UR28][R10.64], P1 ;  /* 0x300080000a057fae */ /* 0x0003e4000892185c */
[----:B-1----:R-:W-:-:S04]  /*13fc0*/  SHF.R.U32.HI R6, RZ, 0x6, R6 ;  /* 0x00000006ff067819 */ /* 0x002fc80000011606 */
[----:B------:R-:W-:-:S04]  /*13fd0*/  SGXT.U32 R6, R6, 0x1 ;  /* 0x000000010606781a */ /* 0x000fc80000000000 */
[----:B------:R-:W-:-:S04]  /*13fe0*/  LOP3.LUT R6, R6, 0x14, RZ, 0xfc, !PT ;  /* 0x0000001406067812 */ /* 0x000fc800078efcff */
[----:B------:R-:W-:Y:S02]  /*13ff0*/  ISETP.GE.AND P1, PT, R6, UR20, PT ;  /* 0x0000001406007c0c */ /* 0x000fe4000bf26270 */
[----:B------:R-:W4:Y:S01]  /*14000*/  LDL R6, [R1+0x4d4] ;  /* 0x0004d40001067983 */ /* 0x000f220000100800 */
[----:B------:R-:W1:Y:S01]  /*14010*/  S2R R28, SR_TID.X ;  /* 0x00000000001c7919 */ /* 0x000e620000002100 */
[----:B------:R-:W-:-:S04]  /*14020*/  SEL R5, RZ, 0x4, P1 ;  /* 0x00000004ff057807 */ /* 0x000fc80000800000 */
[----:B------:R-:W-:-:S04]  /*14030*/  SEL R5, R5, RZ, !P0 ;  /* 0x000000ff05057207 */ /* 0x000fc80004000000 */
[----:B------:R-:W-:Y:S02]  /*14040*/  ISETP.NE.U32.AND P2, PT, R5, RZ, PT ;  /* 0x000000ff0500720c */ /* 0x000fe40003f45070 */
[----:B------:R-:W-:Y:S02]  /*14050*/  IADD3 R10, P3, R24, R8, RZ ;  /* 0x00000008180a7210 */ /* 0x000fe40007f7e0ff */
[----:B-1----:R-:W-:-:S04]  /*14060*/  SHF.R.U32.HI R28, RZ, 0x6, R28 ;  /* 0x00000006ff1c7819 */ /* 0x002fc8000001161c */
[----:B------:R-:W-:-:S04]  /*14070*/  SGXT.U32 R28, R28, 0x1 ;  /* 0x000000011c1c781a */ /* 0x000fc80000000000 */
[----:B------:R-:W-:-:S04]  /*14080*/  LOP3.LUT R28, R28, 0x16, RZ, 0xfc, !PT ;  /* 0x000000161c1c7812 */ /* 0x000fc800078efcff */
[----:B------:R-:W-:-:S04]  /*14090*/  ISETP.GE.AND P1, PT, R28, UR20, PT ;  /* 0x000000141c007c0c */ /* 0x000fc8000bf26270 */
[----:B------:R-:W-:-:S04]  /*140a0*/  SEL R5, RZ, 0x4, P1 ;  /* 0x00000004ff057807 */ /* 0x000fc80000800000 */
[----:B------:R-:W-:Y:S01]  /*140b0*/  SEL R5, R5, RZ, !P0 ;  /* 0x000000ff05057207 */ /* 0x000fe20004000000 */
[----:B---3--:R-:W-:Y:S01]  /*140c0*/  IMAD.X R11, R7, 0x1, R13, P3 ;  /* 0x00000001070b7824 */ /* 0x008fe200018e060d */
[----:B------:R-:W1:Y:S02]  /*140d0*/  S2R R24, SR_TID.X ;  /* 0x0000000000187919 */ /* 0x000e640000002100 */
[----:B------:R-:W-:Y:S01]  /*140e0*/  ISETP.NE.U32.AND P1, PT, R5, RZ, PT ;  /* 0x000000ff0500720c */ /* 0x000fe20003f25070 */
[----:B------:R-:W-:Y:S01]  /*140f0*/  VIADD R5, R12, UR5 ;  /* 0x000000050c057c36 */ /* 0x000fe20008000000 */
[----:B------:R-:W3:Y:S04]  /*14100*/  LDL R13, [R1+0x514] ;  /* 0x00051400010d7983 */ /* 0x000ee80000100800 */
[----:B------:R1:W-:Y:S04]  /*14110*/  LDGSTS.E [R5+0x30000], desc[UR28][R10.64], P2 ;  /* 0x300000000a057fae */ /* 0x0003e8000912185c */
[----:B------:R-:W3:Y:S01]  /*14120*/  LDL R12, [R1+0x4d8] ;  /* 0x0004d800010c7983 */ /* 0x000ee20000100800 */
[----:B-1----:R-:W-:-:S05]  /*14130*/  IADD3 R10, P2, R27, R8, RZ ;  /* 0x000000081b0a7210 */ /* 0x002fca0007f5e0ff */
[----:B------:R-:W-:Y:S02]  /*14140*/  IMAD.X R11, R7, 0x1, R26, P2 ;  /* 0x00000001070b7824 */ /* 0x000fe400010e061a */
[----:B------:R-:W1:Y:S03]  /*14150*/  S2R R26, SR_TID.X ;  /* 0x00000000001a7919 */ /* 0x000e660000002100 */
[----:B------:R1:W-:Y:S01]  /*14160*/  LDGSTS.E [R5+0x30008], desc[UR28][R10.64], P1 ;  /* 0x300080000a057fae */ /* 0x0003e2000892185c */
[----:B------:R-:W-:-:S04]  /*14170*/  SHF.R.U32.HI R24, RZ, 0x6, R24 ;  /* 0x00000006ff187819 */ /* 0x000fc80000011618 */
[----:B------:R-:W-:-:S04]  /*14180*/  SGXT.U32 R24, R24, 0x1 ;  /* 0x000000011818781a */ /* 0x000fc80000000000 */
[----:B------:R-:W-:-:S04]  /*14190*/  LOP3.LUT R24, R24, 0x18, RZ, 0xfc, !PT ;  /* 0x0000001818187812 */ /* 0x000fc800078efcff */
[----:B------:R-:W-:Y:S02]  /*141a0*/  ISETP.GE.AND P1, PT, R24, UR20, PT ;  /* 0x0000001418007c0c */ /* 0x000fe4000bf26270 */
[----:B------:R-:W3:Y:S02]  /*141b0*/  LDL R24, [R1+0x484] ;  /* 0x0004840001187983 */ /* 0x000ee40000100800 */
[----:B-1----:R-:W-:Y:S02]  /*141c0*/  SEL R5, RZ, 0x4, P1 ;  /* 0x00000004ff057807 */ /* 0x002fe40000800000 */
[----:B------:R-:W-:-:S04]  /*141d0*/  SHF.R.U32.HI R26, RZ, 0x6, R26 ;  /* 0x00000006ff1a7819 */ /* 0x000fc8000001161a */
[----:B------:R-:W-:-:S04]  /*141e0*/  SGXT.U32 R26, R26, 0x1 ;  /* 0x000000011a1a781a */ /* 0x000fc80000000000 */
[----:B------:R-:W-:Y:S02]  /*141f0*/  LOP3.LUT R26, R26, 0x1a, RZ, 0xfc, !PT ;  /* 0x0000001a1a1a7812 */ /* 0x000fe400078efcff */
[----:B------:R-:W-:Y:S02]  /*14200*/  SEL R5, R5, RZ, !P0 ;  /* 0x000000ff05057207 */ /* 0x000fe40004000000 */
[----:B------:R-:W-:Y:S02]  /*14210*/  ISETP.GE.AND P1, PT, R26, UR20, PT ;  /* 0x000000141a007c0c */ /* 0x000fe4000bf26270 */
[----:B------:R-:W-:Y:S02]  /*14220*/  ISETP.NE.U32.AND P2, PT, R5, RZ, PT ;  /* 0x000000ff0500720c */ /* 0x000fe40003f45070 */
[----:B------:R-:W-:-:S04]  /*14230*/  SEL R5, RZ, 0x4, P1 ;  /* 0x00000004ff057807 */ /* 0x000fc80000800000 */
[----:B------:R-:W-:-:S04]  /*14240*/  SEL R5, R5, RZ, !P0 ;  /* 0x000000ff05057207 */ /* 0x000fc80004000000 */
[----:B------:R-:W-:Y:S01]  /*14250*/  ISETP.NE.U32.AND P1, PT, R5, RZ, PT ;  /* 0x000000ff0500720c */ /* 0x000fe20003f25070 */
[----:B------:R1:W-:Y:S01]  /*14260*/  STL [R1+0x738], R7 ;  /* 0x0007380701007387 */ /* 0x0003e20000100800 */
[----:B--2---:R-:W-:Y:S02]  /*14270*/  VIADD R5, R9, UR5 ;  /* 0x0000000509057c36 */ /* 0x004fe40008000000 */
[----:B------:R-:W-:Y:S02]  /*14280*/  IMAD.MOV.U32 R9, RZ, RZ, R7 ;  /* 0x000000ffff097224 */ /* 0x000fe400078e0007 */
[----:B----4-:R-:W-:-:S05]  /*14290*/  IMAD.WIDE R10, R25, 0x4, R8 ;  /* 0x00000004190a7825 */ /* 0x010fca00078e0208 */
[----:B------:R2:W-:Y:S02]  /*142a0*/  LDGSTS.E [R5+0x30000], desc[UR28][R10.64], P2 ;  /* 0x300000000a057fae */ /* 0x0005e4000912185c */
[----:B--2---:R-:W-:Y:S02]  /*142b0*/  IMAD.WIDE R10, R6, 0x4, R8 ;  /* 0x00000004060a7825 */ /* 0x004fe400078e0208 */
[----:B------:R-:W2:Y:S04]  /*142c0*/  LDL R6, [R1+0x444] ;  /* 0x0004440001067983 */ /* 0x000ea80000100800 */
[----:B------:R-:W4:Y:S01]  /*142d0*/  LDL.LU R149, [R1+0x440] ;  /* 0x0004400001957983 */ /* 0x000f220000300800 */
[----:B------:R-:W1:Y:S01]  /*142e0*/  S2R R26, SR_TID.X ;  /* 0x00000000001a7919 */ /* 0x000e620000002100 */
[----:B------:R-:W1:Y:S02]  /*142f0*/  S2R R25, SR_TID.X ;  /* 0x0000000000197919 */ /* 0x000e640000002100 */
[----:B------:R1:W-:Y:S02]  /*14300*/  LDGSTS.E [R5+0x30008], desc[UR28][R10.64], P1 ;  /* 0x300080000a057fae */ /* 0x0003e4000892185c */
[----:B-1----:R-:W-:-:S04]  /*14310*/  SHF.R.U32.HI R26, RZ, 0x6, R26 ;  /* 0x00000006ff1a7819 */ /* 0x002fc8000001161a */
[----:B------:R-:W-:Y:S02]  /*14320*/  SGXT.U32 R26, R26, 0x1 ;  /* 0x000000011a1a781a */ /* 0x000fe40000000000 */
[----:B------:R-:W-:Y:S02]  /*14330*/  SHF.R.U32.HI R25, RZ, 0x6, R25 ;  /* 0x00000006ff197819 */ /* 0x000fe40000011619 */
[----:B------:R-:W-:Y:S02]  /*14340*/  LOP3.LUT R26, R26, 0x1c, RZ, 0xfc, !PT ;  /* 0x0000001c1a1a7812 */ /* 0x000fe400078efcff */
[----:B------:R-:W-:Y:S02]  /*14350*/  SGXT.U32 R25, R25, 0x1 ;  /* 0x000000011919781a */ /* 0x000fe40000000000 */
[----:B------:R-:W-:Y:S02]  /*14360*/  ISETP.GE.AND P1, PT, R26, UR20, PT ;  /* 0x000000141a007c0c */ /* 0x000fe4000bf26270 */
[----:B------:R-:W-:-:S02]  /*14370*/  LOP3.LUT R25, R25, 0x1e, RZ, 0xfc, !PT ;  /* 0x0000001e19197812 */ /* 0x000fc400078efcff */
[----:B------:R-:W-:Y:S01]  /*14380*/  SEL R5, RZ, 0x4, P1 ;  /* 0x00000004ff057807 */ /* 0x000fe20000800000 */
[----:B---3--:R-:W-:Y:S02]  /*14390*/  IMAD.WIDE R10, R12, 0x4, R8 ;  /* 0x000000040c0a7825 */ /* 0x008fe400078e0208 */
[----:B------:R-:W1:Y:S01]  /*143a0*/  S2R R12, SR_TID.X ;  /* 0x00000000000c7919 */ /* 0x000e620000002100 */
[----:B------:R-:W-:Y:S02]  /*143b0*/  SEL R5, R5, RZ, !P0 ;  /* 0x000000ff05057207 */ /* 0x000fe40004000000 */
[----:B------:R-:W-:Y:S02]  /*143c0*/  ISETP.GE.AND P1, PT, R25, UR20, PT ;  /* 0x0000001419007c0c */ /* 0x000fe4000bf26270 */
[----:B------:R-:W-:Y:S02]  /*143d0*/  ISETP.NE.U32.AND P2, PT, R5, RZ, PT ;  /* 0x000000ff0500720c */ /* 0x000fe40003f45070 */
[----:B------:R-:W-:-:S04]  /*143e0*/  SEL R5, RZ, 0x4, P1 ;  /* 0x00000004ff057807 */ /* 0x000fc80000800000 */
[----:B------:R-:W-:-:S04]  /*143f0*/  SEL R5, R5, RZ, !P0 ;  /* 0x000000ff05057207 */ /* 0x000fc80004000000 */
[----:B------:R-:W-:Y:S01]  /*14400*/  ISETP.NE.U32.AND P1, PT, R5, RZ, PT ;  /* 0x000000ff0500720c */ /* 0x000fe20003f25070 */
[----:B------:R-:W-:Y:S02]  /*14410*/  VIADD R5, R13, UR5 ;  /* 0x000000050d057c36 */ /* 0x000fe40008000000 */
[----:B------:R-:W3:Y:S04]  /*14420*/  LDL.LU R13, [R1+0x430] ;  /* 0x00043000010d7983 */ /* 0x000ee80000300800 */
[----:B------:R1:W-:Y:S04]  /*14430*/  LDGSTS.E [R5+0x30000], desc[UR28][R10.64], P2 ;  /* 0x300000000a057fae */ /* 0x0003e8000912185c */
[----:B------:R-:W-:Y:S04]  /*14440*/  STL [R1+0x73c], R8 ;  /* 0x00073c0801007387 */ /* 0x000fe80000100800 */
[----:B------:R-:W3:Y:S01]  /*14450*/  LDL.LU R141, [R1+0x424] ;  /* 0x00042400018d7983 */ /* 0x000ee20000300800 */
[----:B-1----:R-:W-:Y:S01]  /*14460*/  LOP3.LUT R12, R12, 0x1f, RZ, 0xc0, !PT ;  /* 0x0000001f0c0c7812 */ /* 0x002fe200078ec0ff */
[----:B------:R-:W-:-:S02]  /*14470*/  IMAD.WIDE R10, R24, 0x4, R8 ;  /* 0x00000004180a7825 */ /* 0x000fc400078e0208 */
[----:B------:R-:W3:Y:S04]  /*14480*/  LDL.LU R145, [R1+0x434] ;  /* 0x0004340001917983 */ /* 0x000ee80000300800 */
[----:B------:R1:W-:Y:S01]  /*14490*/  LDGSTS.E [R5+0x30008], desc[UR28][R10.64], P1 ;  /* 0x300080000a057fae */ /* 0x0003e2000892185c */
[----:B------:R-:W-:-:S03]  /*144a0*/  ISETP.GE.AND P1, PT, R12, UR20, PT ;  /* 0x000000140c007c0c */ /* 0x000fc6000bf26270 */
[----:B------:R-:W3:Y:S04]  /*144b0*/  LDL.LU R150, [R1+0x410] ;  /* 0x0004100001967983 */ /* 0x000ee80000300800 */
[----:B------:R-:W3:Y:S01]  /*144c0*/  LDL.LU R12, [R1+0x420] ;  /* 0x00042000010c7983 */ /* 0x000ee20000300800 */
[----:B-1----:R-:W-:Y:S01]  /*144d0*/  SEL R5, RZ, 0x4, P1 ;  /* 0x00000004ff057807 */ /* 0x002fe20000800000 */
[----:B------:R-:W-:Y:S02]  /*144e0*/  ULEA UR5, UR22, UR7, 0x10 ;  /* 0x0000000716057291 */ /* 0x000fe4000f8e803f */
[----:B------:R-:W0:Y:S04]  /*144f0*/  LDGDEPBAR ;  /* 0x00000000000079af */ /* 0x000e280000000000 */
[----:B----4-:R1:W-:Y:S01]  /*14500*/  STL [R1+0x740], R149 ;  /* 0x0007409501007387 */ /* 0x0103e20000100800 */
[----:B------:R-:W-:-:S03]  /*14510*/  IADD3 R10, P1, R0, R149, RZ ;  /* 0x00000095000a7210 */ /* 0x000fc60007f3e0ff */
[----:B------:R-:W-:Y:S04]  /*14520*/  STL [R1+0x744], R14 ;  /* 0x0007440e01007387 */ /* 0x000fe80000100800 */
[----:B------:R-:W4:Y:S04]  /*14530*/  LDL R7, [R1+0x234] ;  /* 0x0002340001077983 */ /* 0x000f280000100800 */
[----:B-1----:R-:W4:Y:S04]  /*14540*/  LDL.LU R149, [R1+0x244] ;  /* 0x0002440001957983 */ /* 0x002f280000300800 */
[----:B------:R-:W4:Y:S04]  /*14550*/  LDL.LU R8, [R1+0x210] ;  /* 0x0002100001087983 */ /* 0x000f280000300800 */
        /* <DEDUP_REMOVED lines=65> */
[----:B------:R-:W4:Y:S01]  /*14970*/  LDL.LU R146, [R1+0x400] ;  /* 0x0004000001927983 */ /* 0x000f220000300800 */
[----:B------:R-:W-:Y:S01]  /*14980*/  SEL R5, R5, RZ, !P0 ;  /* 0x000000ff05057207 */ /* 0x000fe20004000000 */
[----:B------:R-:W-:-:S02]  /*14990*/  IMAD.X R11, R14, 0x1, R2, P1 ;  /* 0x000000010e0b7824 */ /* 0x000fc400008e0602 */
[----:B------:R-:W4:Y:S01]  /*149a0*/  LDL.LU R147, [R1+0x43c] ;  /* 0x00043c0001937983 */ /* 0x000f220000300800 */
[----:B------:R-:W-:Y:S01]  /*149b0*/  ISETP.NE.U32.AND P0, PT, R5, RZ, PT ;  /* 0x000000ff0500720c */ /* 0x000fe20003f05070 */
[----:B--2---:R-:W-:Y:S02]  /*149c0*/  VIADD R5, R6, UR5 ;  /* 0x0000000506057c36 */ /* 0x004fe40008000000 */
[----:B------:R-:W2:Y:S04]  /*149d0*/  LDL.LU R148, [R1+0x408] ;  /* 0x0004080001947983 */ /* 0x000ea80000300800 */
[----:B------:R-:W2:Y:S04]  /*149e0*/  LDL.LU R151, [R1+0x418] ;  /* 0x0004180001977983 */ /* 0x000ea80000300800 */
[----:B------:R-:W2:Y:S04]  /*149f0*/  LDL.LU R6, [R1+0x428] ;  /* 0x0004280001067983 */ /* 0x000ea80000300800 */
[----:B------:R3:W-:Y:S04]  /*14a00*/  LDGSTS.E [R5], desc[UR28][R10.64], P0 ;  /* 0x000000000a057fae */ /* 0x0007e8000812185c */
[----:B------:R-:W2:Y:S01]  /*14a10*/  LDL.LU R9, [R1+0x438] ;  /* 0x0004380001097983 */ /* 0x000ea20000300800 */
[----:B---3--:R-:W-:-:S05]  /*14a20*/  IADD3 R10, P1, R0, R145, RZ ;  /* 0x00000091000a7210 */ /* 0x008fca0007f3e0ff */
[----:B------:R-:W-:-:S05]  /*14a30*/  IMAD.X R11, R13, 0x1, R2, P1 ;  /* 0x000000010d0b7824 */ /* 0x000fca00008e0602 */
[----:B------:R1:W-:Y:S02]  /*14a40*/  LDGSTS.E [R5+0x400], desc[UR28][R10.64], P0 ;  /* 0x004000000a057fae */ /* 0x0003e4000812185c */
[----:B-1----:R-:W-:-:S05]  /*14a50*/  IADD3 R10, P1, R0, R141, RZ ;  /* 0x0000008d000a7210 */ /* 0x002fca0007f3e0ff */
[----:B------:R-:W-:-:S05]  /*14a60*/  IMAD.X R11, R12, 0x1, R2, P1 ;  /* 0x000000010c0b7824 */ /* 0x000fca00008e0602 */
[----:B------:R4:W-:Y:S04]  /*14a70*/  LDGSTS.E [R5+0x800], desc[UR28][R10.64], P0 ;  /* 0x008000000a057fae */ /* 0x0009e8000812185c */
[----:B------:R-:W-:Y:S04]  /*14a80*/  STL [R1+0x748], R145 ;  /* 0x0007489101007387 */ /* 0x000fe80000100800 */
[----:B------:R1:W-:Y:S04]  /*14a90*/  STL [R1+0x74c], R13 ;  /* 0x00074c0d01007387 */ /* 0x0003e80000100800 */
[----:B-1----:R-:W3:Y:S04]  /*14aa0*/  LDL.LU R13, [R1+0x200] ;  /* 0x00020000010d7983 */ /* 0x002ee80000300800 */
[----:B------:R-:W-:Y:S04]  /*14ab0*/  STL [R1+0x750], R141 ;  /* 0x0007508d01007387 */ /* 0x000fe80000100800 */
[----:B------:R1:W-:Y:S04]  /*14ac0*/  STL [R1+0x754], R12 ;  /* 0x0007540c01007387 */ /* 0x0003e80000100800 */
[----:B-1----:R-:W2:Y:S01]  /*14ad0*/  LDL.LU R12, [R1+0x224] ;  /* 0x00022400010c7983 */ /* 0x002ea20000300800 */
[----:B----4-:R-:W-:-:S05]  /*14ae0*/  IADD3 R10, P1, R0, R137, RZ ;  /* 0x00000089000a7210 */ /* 0x010fca0007f3e0ff */
[----:B------:R-:W-:-:S05]  /*14af0*/  IMAD.X R11, R150, 0x1, R2, P1 ;  /* 0x00000001960b7824 */ /* 0x000fca00008e0602 */
[----:B------:R1:W-:Y:S02]  /*14b00*/  LDGSTS.E [R5+0xc00], desc[UR28][R10.64], P0 ;  /* 0x00c000000a057fae */ /* 0x0003e4000812185c */
[----:B-1----:R-:W-:-:S05]  /*14b10*/  IADD3 R10, P1, R0, R133, RZ ;  /* 0x00000085000a7210 */ /* 0x002fca0007f3e0ff */
[----:B------:R-:W-:-:S05]  /*14b20*/  IMAD.X R11, R146, 0x1, R2, P1 ;  /* 0x00000001920b7824 */ /* 0x000fca00008e0602 */
[----:B------:R1:W-:Y:S02]  /*14b30*/  LDGSTS.E [R5+0x1000], desc[UR28][R10.64], P0 ;  /* 0x010000000a057fae */ /* 0x0003e4000812185c */
[----:B-1----:R-:W-:-:S05]  /*14b40*/  IADD3 R10, P1, R0, R129, RZ ;  /* 0x00000081000a7210 */ /* 0x002fca0007f3e0ff */
[----:B------:R-:W-:-:S05]  /*14b50*/  IMAD.X R11, R142, 0x1, R2, P1 ;  /* 0x000000018e0b7824 */ /* 0x000fca00008e0602 */
[----:B------:R1:W-:Y:S02]  /*14b60*/  LDGSTS.E [R5+0x1400], desc[UR28][R10.64], P0 ;  /* 0x014000000a057fae */ /* 0x0003e4000812185c */
[----:B-1----:R-:W-:-:S05]  /*14b70*/  IADD3 R10, P1, R0, R125, RZ ;  /* 0x0000007d000a7210 */ /* 0x002fca0007f3e0ff */
[----:B------:R-:W-:-:S05]  /*14b80*/  IMAD.X R11, R138, 0x1, R2, P1 ;  /* 0x000000018a0b7824 */ /* 0x000fca00008e0602 */
[----:B------:R1:W-:Y:S04]  /*14b90*/  LDGSTS.E [R5+0x1800], desc[UR28][R10.64], P0 ;  /* 0x018000000a057fae */ /* 0x0003e8000812185c */
[----:B------:R-:W-:Y:S01]  /*14ba0*/  STL [R1+0x758], R137 ;  /* 0x0007588901007387 */ /* 0x000fe20000100800 */
[----:B-1----:R-:W-:-:S03]  /*14bb0*/  IADD3 R10, P1, R0, R121, RZ ;  /* 0x00000079000a7210 */ /* 0x002fc60007f3e0ff */
[----:B------:R1:W-:Y:S02]  /*14bc0*/  STL [R1+0x75c], R150 ;  /* 0x00075c9601007387 */ /* 0x0003e40000100800 */
[----:B------:R-:W-:-:S05]  /*14bd0*/  IMAD.X R11, R134, 0x1, R2, P1 ;  /* 0x00000001860b7824 */ /* 0x000fca00008e0602 */
[----:B------:R4:W-:Y:S04]  /*14be0*/  LDGSTS.E [R5+0x1c00], desc[UR28][R10.64], P0 ;  /* 0x01c000000a057fae */ /* 0x0009e8000812185c */
[----:B-1----:R-:W3:Y:S01]  /*14bf0*/  LDL.LU R150, [R1+0x214] ;  /* 0x0002140001967983 */ /* 0x002ee20000300800 */
[----:B----4-:R-:W-:-:S03]  /*14c00*/  IADD3 R10, P1, R0, R117, RZ ;  /* 0x00000075000a7210 */ /* 0x010fc60007f3e0ff */
[----:B------:R-:W-:Y:S02]  /*14c10*/  STL [R1+0x760], R133 ;  /* 0x0007608501007387 */ /* 0x000fe40000100800 */
[----:B------:R-:W-:Y:S02]  /*14c20*/  IMAD.X R11, R130, 0x1, R2, P1 ;  /* 0x00000001820b7824 */ /* 0x000fe400008e0602 */
[----:B------:R1:W-:Y:S04]  /*14c30*/  STL [R1+0x764], R146 ;  /* 0x0007649201007387 */ /* 0x0003e80000100800 */
[----:B------:R4:W-:Y:S04]  /*14c40*/  LDGSTS.E [R5+0x2000], desc[UR28][R10.64], P0 ;  /* 0x020000000a057fae */ /* 0x0009e8000812185c */
[----:B-1----:R-:W3:Y:S01]  /*14c50*/  LDL.LU R146, [R1+0x204] ;  /* 0x0002040001927983 */ /* 0x002ee20000300800 */
        /* <DEDUP_REMOVED lines=72> */
[----:B-1----:R-:W-:Y:S02]  /*150e0*/  IADD3 R10, P1, R0, R7, RZ ;  /* 0x00000007000a7210 */ /* 0x002fe40007f3e0ff */
[----:B------:R-:W4:Y:S03]  /*150f0*/  LDL R7, [R1+0x510] ;  /* 0x0005100001077983 */ /* 0x000f260000100800 */
[----:B------:R-:W-:Y:S01]  /*15100*/  IMAD.X R11, R30, 0x1, R2, P1 ;  /* 0x000000011e0b7824 */ /* 0x000fe200008e0602 */
[----:B------:R-:W4:Y:S04]  /*15110*/  LDL.LU R133, [R1+0x20c] ;  /* 0x00020c0001857983 */ /* 0x000f280000300800 */
[----:B------:R2:W-:Y:S04]  /*15120*/  LDGSTS.E [R5+0x8400], desc[UR28][R10.64], P0 ;  /* 0x084000000a057fae */ /* 0x0005e8000812185c */
[----:B------:R-:W4:Y:S04]  /*15130*/  LDL.LU R137, [R1+0x21c] ;  /* 0x00021c0001897983 */ /* 0x000f280000300800 */
[----:B------:R-:W4:Y:S01]  /*15140*/  LDL.LU R141, [R1+0x22c] ;  /* 0x00022c00018d7983 */ /* 0x000f220000300800 */
[----:B--2---:R-:W-:-:S03]  /*15150*/  IADD3 R10, P1, R0, R12, RZ ;  /* 0x0000000c000a7210 */ /* 0x004fc60007f3e0ff */
[----:B------:R-:W2:Y:S02]  /*15160*/  LDL.LU R145, [R1+0x23c] ;  /* 0x00023c0001917983 */ /* 0x000ea40000300800 */
[----:B------:R-:W-:Y:S02]  /*15170*/  IMAD.X R11, R26, 0x1, R2, P1 ;  /* 0x000000011a0b7824 */ /* 0x000fe400008e0602 */
[----:B------:R-:W2:Y:S04]  /*15180*/  LDL.LU R14, [R1+0x208] ;  /* 0x00020800010e7983 */ /* 0x000ea80000300800 */
[----:B------:R3:W-:Y:S02]  /*15190*/  LDGSTS.E [R5+0x8800], desc[UR28][R10.64], P0 ;  /* 0x088000000a057fae */ /* 0x0007e4000812185c */
[----:B---3--:R-:W-:-:S05]  /*151a0*/  IADD3 R10, P1, R0, R150, RZ ;  /* 0x00000096000a7210 */ /* 0x008fca0007f3e0ff */
        /* <DEDUP_REMOVED lines=86> */
[----:B----4-:R-:W-:Y:S02]  /*15710*/  VIADD R5, R7, UR5 ;  /* 0x0000000507057c36 */ /* 0x010fe40008000000 */
[----:B------:R-:W3:Y:S04]  /*15720*/  LDL.LU R7, [R1+0x24c] ;  /* 0x00024c0001077983 */ /* 0x000ee80000300800 */
[----:B------:R-:W4:Y:S04]  /*15730*/  LDL.LU R24, [R1+0x218] ;  /* 0x0002180001187983 */ /* 0x000f280000300800 */
[----:B------:R-:W2:Y:S04]  /*15740*/  LDL.LU R27, [R1+0x25c] ;  /* 0x00025c00011b7983 */ /* 0x000ea80000300800 */
[----:B------:R-:W4:Y:S04]  /*15750*/  LDL.LU R28, [R1+0x228] ;  /* 0x00022800011c7983 */ /* 0x000f280000300800 */
        /* <DEDUP_REMOVED lines=50> */
[----:B------:R-:W4:Y:S04]  /*15a80*/  LDL.LU R132, [R1+0x3c8] ;  /* 0x0003c80001847983 */ /* 0x000f280000300800 */
[----:B------:R-:W4:Y:S01]  /*15a90*/  LDL.LU R136, [R1+0x3d8] ;  /* 0x0003d80001887983 */ /* 0x000f220000300800 */
[----:B------:R-:W-:-:S05]  /*15aa0*/  IADD3 R10, P1, R0, R147, RZ ;  /* 0x00000093000a7210 */ /* 0x000fca0007f3e0ff */
        /* <DEDUP_REMOVED lines=14> */
[----:B---3--:R-:W-:-:S05]  /*15b90*/  IADD3 R10, P1, R0, R127, RZ ;  /* 0x0000007f000a7210 */ /* 0x008fca0007f3e0ff */
[----:B------:R-:W-:-:S05]  /*15ba0*/  IMAD.X R11, R140, 0x1, R2, P1 ;  /* 0x000000018c0b7824 */ /* 0x000fca00008e0602 */
[----:B------:R2:W-:Y:S02]  /*15bb0*/  LDGSTS.E [R5+0x1600], desc[UR28][R10.64], P0 ;  /* 0x016000000a057fae */ /* 0x0005e4000812185c */
[----:B--2---:R-:W-:-:S05]  /*15bc0*/  IADD3 R10, P1, R0, R123, RZ ;  /* 0x0000007b000a7210 */ /* 0x004fca0007f3e0ff */
[----:B----4-:R-:W-:-:S05]  /*15bd0*/  IMAD.X R11, R136, 0x1, R2, P1 ;  /* 0x00000001880b7824 */ /* 0x010fca00008e0602 */
        /* <DEDUP_REMOVED lines=172> */
[----:B------:R-:W1:Y:S01]  /*166a0*/  LDL.LU R11, [R1+0x234] ;  /* 0x00023400010b7983 */ /* 0x000e620000300800 */
[-C--:B------:R-:W-:Y:S02]  /*166b0*/  IADD3 R16, P1, R16, R4.reuse, RZ ;  /* 0x0000000410107210 */ /* 0x080fe40007f3e0ff */
[-C--:B------:R-:W-:Y:S01]  /*166c0*/  IADD3 R156, P0, R156, R4.reuse, RZ ;  /* 0x000000049c9c7210 */ /* 0x080fe20007f1e0ff */
[----:B------:R-:W-:Y:S01]  /*166d0*/  UIADD3 UR4, UR4, 0x1, URZ ;  /* 0x0000000104047890 */ /* 0x000fe2000fffe03f */
[-C--:B------:R-:W-:Y:S01]  /*166e0*/  IADD3 R18, P2, R18, R4.reuse, RZ ;  /* 0x0000000412127210 */ /* 0x080fe20007f5e0ff */
[--C-:B------:R-:W-:Y:S01]  /*166f0*/  IMAD.X R15, R15, 0x1, R3.reuse, P1 ;  /* 0x000000010f0f7824 */ /* 0x100fe200008e0603 */
        /* <DEDUP_REMOVED lines=25> */
[----:B------:R-:W-:Y:S01]  /*16890*/  UIADD3 UR20, UR20, -0x20, URZ ;  /* 0xffffffe014147890 */ /* 0x000fe2000fffe03f */
[-C--:B------:R-:W-:Y:S01]  /*168a0*/  IADD3 R188, P2, R188, R4.reuse, RZ ;  /* 0x00000004bcbc7210 */ /* 0x080fe20007f5e0ff */
[----:B------:R-:W0:Y:S01]  /*168b0*/  LDGDEPBAR ;  /* 0x00000000000079af */ /* 0x000e220000000000 */
        /* <DEDUP_REMOVED lines=51> */
[----:B------:R2:W-:Y:S01]  /*16bf0*/  STL [R1+0x204], R146 ;  /* 0x0002049201007387 */ /* 0x0005e20000100800 */
[-C--:B------:R-:W-:Y:S01]  /*16c00*/  IADD3 R220, P4, R220, R4.reuse, RZ ;  /* 0x00000004dcdc7210 */ /* 0x080fe20007f9e0ff */
[--C-:B------:R-:W-:Y:S01]  /*16c10*/  IMAD.X R207, R207, 0x1, R3.reuse, P5 ;  /* 0x00000001cfcf7824 */ /* 0x100fe200028e0603 */
[-C--:B------:R-:W-:Y:S01]  /*16c20*/  IADD3 R222, P5, R222, R4.reuse, RZ ;  /* 0x00000004dede7210 */ /* 0x080fe20007fbe0ff */
[--C-:B------:R-:W-:Y:S01]  /*16c30*/  IMAD.X R243, R243, 0x1, R3.reuse, P2 ;  /* 0x00000001f3f37824 */ /* 0x100fe200010e0603 */
[-C--:B------:R-:W-:Y:S01]  /*16c40*/  IADD3 R150, P2, R150, R4.reuse, RZ ;  /* 0x0000000496967210 */ /* 0x080fe20007f5e0ff */
[----:B------:R-:W-:Y:S01]  /*16c50*/  IMAD.X R245, R245, 0x1, R3, P3 ;  /* 0x00000001f5f57824 */ /* 0x000fe200018e0603 */
[----:B--2---:R-:W2:Y:S01]  /*16c60*/  LDL.LU R146, [R1+0x764] ;  /* 0x0007640001927983 */ /* 0x004ea20000300800 */
[----:B------:R-:W-:-:S03]  /*16c70*/  IADD3 R137, P3, R137, R4, RZ ;  /* 0x0000000489897210 */ /* 0x000fc60007f7e0ff */
[----:B------:R3:W-:Y:S01]  /*16c80*/  STL [R1+0x20c], R133 ;  /* 0x00020c8501007387 */ /* 0x0007e20000100800 */
[--C-:B------:R-:W-:Y:S01]  /*16c90*/  IMAD.X R219, R219, 0x1, R3.reuse, P4 ;  /* 0x00000001dbdb7824 */ /* 0x100fe200020e0603 */
[-C--:B------:R-:W-:Y:S01]  /*16ca0*/  IADD3 R234, P4, R234, R4.reuse, RZ ;  /* 0x00000004eaea7210 */ /* 0x080fe20007f9e0ff */
[--C-:B------:R-:W-:Y:S01]  /*16cb0*/  IMAD.X R221, R221, 0x1, R3.reuse, P5 ;  /* 0x00000001dddd7824 */ /* 0x100fe200028e0603 */
[-C--:B------:R-:W-:Y:S01]  /*16cc0*/  IADD3 R236, P5, R236, R4.reuse, RZ ;  /* 0x00000004ecec7210 */ /* 0x080fe20007fbe0ff */
[----:B---3--:R-:W3:Y:S04]  /*16cd0*/  LDL.LU R133, [R1+0x760] ;  /* 0x0007600001857983 */ /* 0x008ee80000300800 */
[----:B------:R4:W-:Y:S01]  /*16ce0*/  STL [R1+0x214], R150 ;  /* 0x0002149601007387 */ /* 0x0009e20000100800 */
[--C-:B------:R-:W-:Y:S01]  /*16cf0*/  IMAD.X R233, R233, 0x1, R3.reuse, P4 ;  /* 0x00000001e9e97824 */ /* 0x100fe200020e0603 */
[-C--:B------:R-:W-:Y:S01]  /*16d00*/  IADD3 R248, P4, R248, R4.reuse, RZ ;  /* 0x00000004f8f87210 */ /* 0x080fe20007f9e0ff */
[--C-:B------:R-:W-:Y:S01]  /*16d10*/  IMAD.X R235, R235, 0x1, R3.reuse, P5 ;  /* 0x00000001ebeb7824 */ /* 0x100fe200028e0603 */
[-C--:B------:R-:W-:Y:S01]  /*16d20*/  IADD3 R250, P5, R250, R4.reuse, RZ ;  /* 0x00000004fafa7210 */ /* 0x080fe20007fbe0ff */
[----:B----4-:R-:W4:Y:S04]  /*16d30*/  LDL.LU R150, [R1+0x75c] ;  /* 0x00075c0001967983 */ /* 0x010f280000300800 */
[----:B------:R1:W-:Y:S01]  /*16d40*/  STL [R1+0x21c], R137 ;  /* 0x00021c8901007387 */ /* 0x0003e20000100800 */
[----:B------:R-:W-:Y:S01]  /*16d50*/  IMAD.X R247, R247, 0x1, R3, P4 ;  /* 0x00000001f7f77824 */ /* 0x000fe200020e0603 */
[----:B------:R-:W-:-:S02]  /*16d60*/  IADD3 R12, P4, R12, R4, RZ ;  /* 0x000000040c0c7210 */ /* 0x000fc40007f9e0ff */
[----:B-1----:R-:W2:Y:S01]  /*16d70*/  LDL.LU R137, [R1+0x758] ;  /* 0x0007580001897983 */ /* 0x002ea20000300800 */
[----:B------:R-:W-:Y:S01]  /*16d80*/  IMAD.X R249, R249, 0x1, R3, P5 ;  /* 0x00000001f9f97824 */ /* 0x000fe200028e0603 */
[-C--:B------:R-:W-:Y:S02]  /*16d90*/  IADD3 R141, P5, R141, R4.reuse, RZ ;  /* 0x000000048d8d7210 */ /* 0x080fe40007fbe0ff */
[----:B------:R1:W-:Y:S01]  /*16da0*/  STL [R1+0x224], R12 ;  /* 0x0002240c01007387 */ /* 0x0003e20000100800 */
[----:B------:R-:W-:-:S03]  /*16db0*/  IADD3 R154, P6, R154, R4, RZ ;  /* 0x000000049a9a7210 */ /* 0x000fc60007fde0ff */
[----:B-1----:R-:W4:Y:S04]  /*16dc0*/  LDL.LU R12, [R1+0x754] ;  /* 0x00075400010c7983 */ /* 0x002f280000300800 */
[----:B------:R1:W-:Y:S01]  /*16dd0*/  STL [R1+0x22c], R141 ;  /* 0x00022c8d01007387 */ /* 0x0003e20000100800 */
[--C-:B------:R-:W-:Y:S01]  /*16de0*/  IMAD.X R153, R153, 0x1, R3.reuse, P6 ;  /* 0x0000000199997824 */ /* 0x100fe200030e0603 */
[-C--:B------:R-:W-:Y:S02]  /*16df0*/  IADD3 R168, P6, R168, R4.reuse, RZ ;  /* 0x00000004a8a87210 */ /* 0x080fe40007fde0ff */
[----:B-1----:R-:W4:Y:S03]  /*16e00*/  LDL.LU R141, [R1+0x750] ;  /* 0x00075000018d7983 */ /* 0x002f260000300800 */
[----:B------:R-:W-:Y:S01]  /*16e10*/  IMAD.X R167, R167, 0x1, R3, P6 ;  /* 0x00000001a7a77824 */ /* 0x000fe200030e0603 */
[----:B------:R-:W-:-:S05]  /*16e20*/  IADD3 R182, P6, R182, R4, RZ ;  /* 0x00000004b6b67210 */ /* 0x000fca0007fde0ff */
        /* <DEDUP_REMOVED lines=8> */
[--C-:B------:R-:W-:Y:S01]  /*16eb0*/  IMAD.X R237, R237, 0x1, R3.reuse, P6 ;  /* 0x00000001eded7824 */ /* 0x100fe200030e0603 */
[-C--:B------:R-:W-:Y:S01]  /*16ec0*/  IADD3 R252, P6, R252, R4.reuse, RZ ;  /* 0x00000004fcfc7210 */ /* 0x080fe20007fde0ff */
[----:B------:R-:W-:Y:S01]  /*16ed0*/  IMAD.X R13, R13, 0x1, R3, P0 ;  /* 0x000000010d0d7824 */ /* 0x000fe200000e0603 */
[----:B------:R-:W-:-:S03]  /*16ee0*/  IADD3 R145, P0, R145, R4, RZ ;  /* 0x0000000491917210 */ /* 0x000fc60007f1e0ff */
[--C-:B------:R-:W-:Y:S01]  /*16ef0*/  IMAD.X R251, R251, 0x1, R3.reuse, P6 ;  /* 0x00000001fbfb7824 */ /* 0x100fe200030e0603 */
[----:B------:R1:W-:Y:S01]  /*16f00*/  STL [R1+0x200], R13 ;  /* 0x0002000d01007387 */ /* 0x0003e20000100800 */
[--C-:B------:R-:W-:Y:S01]  /*16f10*/  IMAD.X R14, R14, 0x1, R3.reuse, P1 ;  /* 0x000000010e0e7824 */ /* 0x100fe200008e0603 */
[-C--:B------:R-:W-:Y:S01]  /*16f20*/  IADD3 R149, P1, R149, R4.reuse, RZ ;  /* 0x0000000495957210 */ /* 0x080fe20007f3e0ff */
[--C-:B------:R-:W-:Y:S01]  /*16f30*/  IMAD.X R8, R8, 0x1, R3.reuse, P2 ;  /* 0x0000000108087824 */ /* 0x100fe200010e0603 */
[-C--:B------:R-:W-:Y:S01]  /*16f40*/  IADD3 R7, P2, R7, R4.reuse, RZ ;  /* 0x0000000407077210 */ /* 0x080fe20007f5e0ff */
[----:B-1----:R-:W4:Y:S01]  /*16f50*/  LDL.LU R13, [R1+0x74c] ;  /* 0x00074c00010d7983 */ /* 0x002f220000300800 */
        /* <DEDUP_REMOVED lines=22> */
[----:B------:R-:W-:Y:S01]  /*170c0*/  IMAD.X R50, R50, 0x1, R3, P2 ;  /* 0x0000000132327824 */ /* 0x000fe200010e0603 */
[----:B------:R-:W-:-:S05]  /*170d0*/  IADD3 R11, P6, R11, R4, RZ ;  /* 0x000000040b0b7210 */ /* 0x000fca0007fde0ff */
[----:B------:R-:W-:Y:S04]  /*170e0*/  STL [R1+0x234], R11 ;  /* 0x0002340b01007387 */ /* 0x000fe80000100800 */
[----:B------:R1:W-:Y:S04]  /*170f0*/  STL [R1+0x23c], R145 ;  /* 0x00023c9101007387 */ /* 0x0003e80000100800 */
[----:B-1----:R-:W4:Y:S04]  /*17100*/  LDL.LU R145, [R1+0x748] ;  /* 0x0007480001917983 */ /* 0x002f280000300800 */
[----:B------:R1:W-:Y:S04]  /*17110*/  STL [R1+0x208], R14 ;  /* 0x0002080e01007387 */ /* 0x0003e80000100800 */
[----:B-1----:R-:W4:Y:S04]  /*17120*/  LDL.LU R14, [R1+0x744] ;  /* 0x00074400010e7983 */ /* 0x002f280000300800 */
[----:B------:R1:W-:Y:S04]  /*17130*/  STL [R1+0x244], R149 ;  /* 0x0002449501007387 */ /* 0x0003e80000100800 */
[----:B-1----:R-:W4:Y:S04]  /*17140*/  LDL.LU R149, [R1+0x740] ;  /* 0x0007400001957983 */ /* 0x002f280000300800 */
[----:B------:R1:W-:Y:S04]  /*17150*/  STL [R1+0x210], R8 ;  /* 0x0002100801007387 */ /* 0x0003e80000100800 */
[----:B-1----:R-:W4:Y:S04]  /*17160*/  LDL.LU R8, [R1+0x73c] ;  /* 0x00073c0001087983 */ /* 0x002f280000300800 */
[----:B------:R1:W-:Y:S01]  /*17170*/  STL [R1+0x24c], R7 ;  /* 0x00024c0701007387 */ /* 0x0003e20000100800 */
[----:B------:R-:W-:-:S03]  /*17180*/  IMAD.X R30, R30, 0x1, R3, P6 ;  /* 0x000000011e1e7824 */ /* 0x000fc600030e0603 */
[----:B-1----:R-:W4:Y:S04]  /*17190*/  LDL.LU R7, [R1+0x738] ;  /* 0x0007380001077983 */ /* 0x002f280000300800 */
[----:B------:R1:W-:Y:S01]  /*171a0*/  STL [R1+0x218], R24 ;  /* 0x0002181801007387 */ /* 0x0003e20000100800 */
[----:B------:R-:W-:-:S03]  /*171b0*/  IADD3 R31, P6, R31, R4, RZ ;  /* 0x000000041f1f7210 */ /* 0x000fc60007fde0ff */
[----:B-1----:R1:W5:Y:S04]  /*171c0*/  LDL.LU R24, [R1+0x734] ;  /* 0x0007340001187983 */ /* 0x0023680000300800 */
[----:B------:R1:W-:Y:S04]  /*171d0*/  STL [R1+0x254], R25 ;  /* 0x0002541901007387 */ /* 0x0003e80000100800 */
[----:B-1----:R1:W5:Y:S04]  /*171e0*/  LDL.LU R25, [R1+0x730] ;  /* 0x0007300001197983 */ /* 0x0023680000300800 */
[----:B------:R3:W-:Y:S04]  /*171f0*/  STL [R1+0x220], R26 ;  /* 0x0002201a01007387 */ /* 0x0007e80000100800 */
[----:B---3--:R1:W5:Y:S04]  /*17200*/  LDL.LU R26, [R1+0x72c] ;  /* 0x00072c00011a7983 */ /* 0x0083680000300800 */
        /* <DEDUP_REMOVED lines=20> */
[----:B------:R3:W-:Y:S01]  /*17350*/  STL [R1+0x284], R37 ;  /* 0x0002842501007387 */ /* 0x0007e20000100800 */
[----:B------:R-:W-:-:S03]  /*17360*/  IMAD.X R44, R44, 0x1, R3, P6 ;  /* 0x000000012c2c7824 */ /* 0x000fc600030e0603 */
[----:B---3--:R1:W5:Y:S04]  /*17370*/  LDL.LU R37, [R1+0x700] ;  /* 0x0007000001257983 */ /* 0x0083680000300800 */
[----:B------:R3:W-:Y:S01]  /*17380*/  STL [R1+0x250], R38 ;  /* 0x0002502601007387 */ /* 0x0007e20000100800 */
[----:B------:R-:W-:-:S03]  /*17390*/  IADD3 R45, P6, R45, R4, RZ ;  /* 0x000000042d2d7210 */ /* 0x000fc60007fde0ff */
        /* <DEDUP_REMOVED lines=12> */
[----:B------:R-:W-:-:S03]  /*17460*/  IADD3 R51, P2, R51, R4, RZ ;  /* 0x0000000433337210 */ /* 0x000fc60007f5e0ff */
[----:B---3--:R1:W5:Y:S04]  /*17470*/  LDL.LU R44, [R1+0x6e4] ;  /* 0x0006e400012c7983 */ /* 0x0083680000300800 */
[----:B------:R3:W-:Y:S01]  /*17480*/  STL [R1+0x2a4], R45 ;  /* 0x0002a42d01007387 */ /* 0x0007e20000100800 */
[----:B------:R-:W-:-:S03]  /*17490*/  IMAD.X R52, R52, 0x1, R3, P3 ;  /* 0x0000000134347824 */ /* 0x000fc600018e0603 */
        /* <DEDUP_REMOVED lines=254> */
[----:B--2---:R-:W-:-:S03]  /*18480*/  IADD3 R137, P3, R137, R4, RZ ;  /* 0x0000000489897210 */ /* 0x004fc60007f7e0ff */
[----:B---3--:R1:W5:Y:S04]  /*18490*/  LDL.LU R130, [R1+0x58c] ;  /* 0x00058c0001827983 */ /* 0x0083680000300800 */
[----:B------:R2:W-:Y:S01]  /*184a0*/  STL [R1+0x3fc], R131 ;  /* 0x0003fc8301007387 */ /* 0x0005e20000100800 */
[----:B------:R-:W-:-:S03]  /*184b0*/  IMAD.X R138, R138, 0x1, R3, P4 ;  /* 0x000000018a8a7824 */ /* 0x000fc600020e0603 */
[----:B--2---:R1:W5:Y:S04]  /*184c0*/  LDL.LU R131, [R1+0x588] ;  /* 0x0005880001837983 */ /* 0x0043680000300800 */
[----:B------:R2:W-:Y:S04]  /*184d0*/  STL [R1+0x3c8], R132 ;  /* 0x0003c88401007387 */ /* 0x0005e80000100800 */
[----:B--2---:R1:W5:Y:S04]  /*184e0*/  LDL.LU R132, [R1+0x584] ;  /* 0x0005840001847983 */ /* 0x0043680000300800 */
[----:B------:R2:W-:Y:S04]  /*184f0*/  STL [R1+0x404], R133 ;  /* 0x0004048501007387 */ /* 0x0005e80000100800 */
[----:B--2---:R1:W5:Y:S04]  /*18500*/  LDL.LU R133, [R1+0x580] ;  /* 0x0005800001857983 */ /* 0x0043680000300800 */
[----:B------:R2:W-:Y:S04]  /*18510*/  STL [R1+0x3d0], R134 ;  /* 0x0003d08601007387 */ /* 0x0005e80000100800 */
[----:B--2---:R1:W5:Y:S04]  /*18520*/  LDL.LU R134, [R1+0x57c] ;  /* 0x00057c0001867983 */ /* 0x0043680000300800 */
[----:B------:R2:W-:Y:S04]  /*18530*/  STL [R1+0x40c], R135 ;  /* 0x00040c8701007387 */ /* 0x0005e80000100800 */
[----:B--2---:R1:W5:Y:S04]  /*18540*/  LDL.LU R135, [R1+0x578] ;  /* 0x0005780001877983 */ /* 0x0043680000300800 */
[----:B------:R2:W-:Y:S01]  /*18550*/  STL [R1+0x3d8], R136 ;  /* 0x0003d88801007387 */ /* 0x0005e20000100800 */
[----:B------:R-:W-:-:S03]  /*18560*/  IADD3 R139, P4, R139, R4, RZ ;  /* 0x000000048b8b7210 */ /* 0x000fc60007f9e0ff */
[----:B--2---:R1:W5:Y:S04]  /*18570*/  LDL.LU R136, [R1+0x574] ;  /* 0x0005740001887983 */ /* 0x0043680000300800 */
[----:B------:R2:W-:Y:S01]  /*18580*/  STL [R1+0x414], R137 ;  /* 0x0004148901007387 */ /* 0x0005e20000100800 */
[----:B------:R-:W-:-:S03]  /*18590*/  IMAD.X R140, R140, 0x1, R3, P5 ;  /* 0x000000018c8c7824 */ /* 0x000fc600028e0603 */
[----:B--2---:R1:W5:Y:S04]  /*185a0*/  LDL.LU R137, [R1+0x570] ;  /* 0x0005700001897983 */ /* 0x0043680000300800 */
[----:B------:R-:W2:Y:S04]  /*185b0*/  LDL R11, [R1+0x448] ;  /* 0x00044800010b7983 */ /* 0x000ea80000100800 */
[----:B------:R3:W-:Y:S01]  /*185c0*/  STL [R1+0x3e0], R138 ;  /* 0x0003e08a01007387 */ /* 0x0007e20000100800 */
[----:B----4-:R-:W-:-:S03]  /*185d0*/  IADD3 R141, P5, R141, R4, RZ ;  /* 0x000000048d8d7210 */ /* 0x010fc60007fbe0ff */
[----:B---3--:R1:W5:Y:S04]  /*185e0*/  LDL.LU R138, [R1+0x56c] ;  /* 0x00056c00018a7983 */ /* 0x0083680000300800 */
[----:B------:R-:W3:Y:S01]  /*185f0*/  LDL R10, [R1+0x44c] ;  /* 0x00044c00010a7983 */ /* 0x000ee20000100800 */
[----:B------:R-:W-:-:S03]  /*18600*/  IMAD.X R142, R142, 0x1, R3, P6 ;  /* 0x000000018e8e7824 */ /* 0x000fc600030e0603 */
[----:B------:R4:W-:Y:S04]  /*18610*/  STL [R1+0x41c], R139 ;  /* 0x00041c8b01007387 */ /* 0x0009e80000100800 */
[----:B----4-:R1:W5:Y:S04]  /*18620*/  LDL.LU R139, [R1+0x568] ;  /* 0x00056800018b7983 */ /* 0x0103680000300800 */
[----:B------:R4:W-:Y:S04]  /*18630*/  STL [R1+0x3e8], R140 ;  /* 0x0003e88c01007387 */ /* 0x0009e80000100800 */
[----:B----4-:R1:W5:Y:S04]  /*18640*/  LDL.LU R140, [R1+0x564] ;  /* 0x00056400018c7983 */ /* 0x0103680000300800 */
[----:B------:R4:W-:Y:S04]  /*18650*/  STL [R1+0x424], R141 ;  /* 0x0004248d01007387 */ /* 0x0009e80000100800 */
[----:B----4-:R1:W5:Y:S04]  /*18660*/  LDL.LU R141, [R1+0x560] ;  /* 0x00056000018d7983 */ /* 0x0103680000300800 */
[----:B------:R4:W-:Y:S04]  /*18670*/  STL [R1+0x3f0], R142 ;  /* 0x0003f08e01007387 */ /* 0x0009e80000100800 */
[----:B----4-:R1:W5:Y:S04]  /*18680*/  LDL.LU R142, [R1+0x55c] ;  /* 0x00055c00018e7983 */ /* 0x0103680000300800 */
[----:B------:R-:W4:Y:S01]  /*18690*/  LDL R5, [R1+0x450] ;  /* 0x0004500001057983 */ /* 0x000f220000100800 */
[-C--:B------:R-:W-:Y:S01]  /*186a0*/  IADD3 R143, P6, R143, R4.reuse, RZ ;  /* 0x000000048f8f7210 */ /* 0x080fe20007fde0ff */
[--C-:B------:R-:W-:Y:S01]  /*186b0*/  IMAD.X R144, R144, 0x1, R3.reuse, P0 ;  /* 0x0000000190907824 */ /* 0x100fe200000e0603 */
[----:B------:R-:W-:Y:S01]  /*186c0*/  IADD3 R145, P0, R145, R4, RZ ;  /* 0x0000000491917210 */ /* 0x000fe20007f1e0ff */
[----:B------:R-:W-:-:S02]  /*186d0*/  IMAD.X R146, R146, 0x1, R3, P1 ;  /* 0x0000000192927824 */ /* 0x000fc400008e0603 */
[----:B------:R1:W-:Y:S01]  /*186e0*/  STL [R1+0x42c], R143 ;  /* 0x00042c8f01007387 */ /* 0x0003e20000100800 */
[-C--:B------:R-:W-:Y:S01]  /*186f0*/  IADD3 R147, P1, R147, R4.reuse, RZ ;  /* 0x0000000493937210 */ /* 0x080fe20007f3e0ff */
[--C-:B------:R-:W-:Y:S01]  /*18700*/  IMAD.X R148, R148, 0x1, R3.reuse, P2 ;  /* 0x0000000194947824 */ /* 0x100fe200010e0603 */
[----:B------:R-:W-:Y:S01]  /*18710*/  IADD3 R149, P2, R149, R4, RZ ;  /* 0x0000000495957210 */ /* 0x000fe20007f5e0ff */
[----:B-1----:R1:W5:Y:S04]  /*18720*/  LDL.LU R143, [R1+0x558] ;  /* 0x00055800018f7983 */ /* 0x0023680000300800 */
[----:B------:R1:W-:Y:S01]  /*18730*/  STL [R1+0x3f8], R144 ;  /* 0x0003f89001007387 */ /* 0x0003e20000100800 */
[----:B------:R-:W-:-:S03]  /*18740*/  IMAD.X R150, R150, 0x1, R3, P3 ;  /* 0x0000000196967824 */ /* 0x000fc600018e0603 */
        /* <DEDUP_REMOVED lines=13> */
[----:B------:R1:W-:Y:S04]  /*18820*/  STL [R1+0x440], R149 ;  /* 0x0004409501007387 */ /* 0x0003e80000100800 */
        /* <DEDUP_REMOVED lines=9> */
[----:B------:R1:W-:Y:S02]  /*188c0*/  STL [R1+0x430], R13 ;  /* 0x0004300d01007387 */ /* 0x0003e40000100800 */
[----:B-1----:R-:W1:Y:S01]  /*188d0*/  S2R R13, SR_TID.X ;  /* 0x00000000000d7919 */ /* 0x002e620000002100 */
[----:B------:R-:W-:-:S05]  /*188e0*/  IMAD.X R9, R9, 0x1, R3, P1 ;  /* 0x0000000109097824 */ /* 0x000fca00008e0603 */
[----:B------:R1:W-:Y:S01]  /*188f0*/  STL [R1+0x438], R9 ;  /* 0x0004380901007387 */ /* 0x0003e20000100800 */
[----:B------:R-:W-:Y:S01]  /*18900*/  IMAD.X R14, R14, 0x1, R3, P2 ;  /* 0x000000010e0e7824 */ /* 0x000fe200010e0603 */
[----:B-1----:R-:W-:-:S04]  /*18910*/  SHF.R.U32.HI R13, RZ, 0x6, R13 ;  /* 0x00000006ff0d7819 */ /* 0x002fc8000001160d */
[----:B------:R-:W-:Y:S02]  /*18920*/  SGXT.U32 R13, R13, 0x1 ;  /* 0x000000010d0d781a */ /* 0x000fe40000000000 */
[----:B--2---:R-:W-:Y:S02]  /*18930*/  LEA R8, P3, R11, R8, 0x2 ;  /* 0x000000080b087211 */ /* 0x004fe400078610ff */
[----:B---3--:R-:W-:-:S03]  /*18940*/  ISETP.NE.U32.AND P4, PT, R10, UR4, PT ;  /* 0x000000040a007c0c */ /* 0x008fc6000bf85070 */
[----:B----4-:R-:W-:-:S10]  /*18950*/  IMAD.X R7, R7, 0x1, R5, P3 ;  /* 0x0000000107077824 */ /* 0x010fd400018e0605 */
[----:B------:R-:W-:Y:S05]  /*18960*/  @P4 BRA `(.L_x_1) ;  /* 0xffffff9000384947 */ /* 0x000fea000383ffff */
.L_x_0:
[----:B------:R-:W2:Y:S01]  /*18970*/  LDL.LU R5, [R1+0x4b8] ;  /* 0x0004b80001057983 */ /* 0x000ea20000300800 */
[----:B------:R-:W-:-:S04]  /*18980*/  DEPBAR.LE SB0, 0x0 ;  /* 0x000080000000791a */ /* 0x000fc80000000000 */
[----:B------:R-:W2:Y:S01]  /*18990*/  LDL.LU R10, [R1+0x4cc] ;  /* 0x0004cc00010a7983 */ /* 0x000ea20000300800 */
[----:B-----5:R-:W1:Y:S01]  /*189a0*/  S2R R0, SR_TID.X ;  /* 0x0000000000007919 */ /* 0x020e620000002100 */
[----:B------:R-:W3:Y:S01]  /*189b0*/  S2R R7, SR_TID.X ;  /* 0x0000000000077919 */ /* 0x000ee20000002100 */
[C---:B------:R-:W-:Y:S01]  /*189c0*/  LOP3.LUT R4, R6.reuse, R13, RZ, 0xfc, !PT ;  /* 0x0000000d06047212 */ /* 0x040fe200078efcff */
[----:B------:R-:W-:Y:S01]  /*189d0*/  ULDC UR4, c[0x0][0x244] ;  /* 0x0000910000047ab9 */ /* 0x000fe20000000800 */
[----:B------:R-:W-:Y:S01]  /*189e0*/  LOP3.LUT R12, R6, 0x4, R13, 0xfe, !PT ;  /* 0x00000004060c7812 */ /* 0x000fe200078efe0d */
[----:B------:R-:W4:Y:S01]  /*189f0*/  LDL.LU R9, [R1+0x4bc] ;  /* 0x0004bc0001097983 */ /* 0x000f220000300800 */
[----:B------:R-:W-:-:S03]  /*18a00*/  ULDC UR6, c[0x0][0x22c] ;  /* 0x00008b0000067ab9 */ /* 0x000fc60000000800 */
        /* <DEDUP_REMOVED lines=64> */
[----:B-1----:R-:W4:Y:S04]  /*18e10*/  LDL.LU R24, [R1] ;  /* 0x0000000001187983 */ /* 0x002f280000300800 */
        /* <DEDUP_REMOVED lines=33> */
[----:B------:R-:W-:-:S03]  /*19030*/  IMAD.SHL.U32 R2, R0, 0x8, RZ ;  /* 0x0000000800027824 */ /* 0x000fc600078e00ff */
[----:B------:R-:W4:Y:S01]  /*19040*/  LDL.LU R58, [R1+0x88] ;  /* 0x00008800013a7983 */ /* 0x000f220000300800 */
[----:B------:R-:W-:-:S03]  /*19050*/  IMAD.SHL.U32 R3, R0, 0x80, RZ ;  /* 0x0000008000037824 */ /* 0x000fc600078e00ff */
[----:B------:R-:W4:Y:S04]  /*19060*/  LDL.LU R59, [R1+0x8c] ;  /* 0x00008c00013b7983 */ /* 0x000f280000300800 */
[----:B------:R-:W4:Y:S01]  /*19070*/  LDL.LU R60, [R1+0x90] ;  /* 0x00009000013c7983 */ /* 0x000f220000300800 */
[----:B------:R-:W-:Y:S01]  /*19080*/  BAR.SYNC.DEFER_BLOCKING 0x0 ;  /* 0x0000000000007b1d */ /* 0x000fe20000010000 */
[----:B--2---:R-:W-:Y:S01]  /*19090*/  ISETP.GE.AND P0, PT, R10, R5, PT ;  /* 0x000000050a00720c */ /* 0x004fe20003f06270 */
[----:B---3--:R-:W-:Y:S01]  /*190a0*/  IMAD.SHL.U32 R5, R7, 0x10, RZ ;  /* 0x0000001007057824 */ /* 0x008fe200078e00ff */
[----:B------:R-:W-:-:S03]  /*190b0*/  LOP3.LUT R2, R2, 0x380, RZ, 0xc0, !PT ;  /* 0x0000038002027812 */ /* 0x000fc600078ec0ff */
[----:B------:R-:W2:Y:S04]  /*190c0*/  LDL.LU R61, [R1+0x94] ;  /* 0x00009400013d7983 */ /* 0x000ea80000300800 */
[----:B------:R-:W2:Y:S01]  /*190d0*/  LDL.LU R62, [R1+0x98] ;  /* 0x00009800013e7983 */ /* 0x000ea20000300800 */
[----:B------:R-:W-:-:S03]  /*190e0*/  LOP3.LUT R3, R3, 0x400, RZ, 0xc0, !PT ;  /* 0x0000040003037812 */ /* 0x000fc600078ec0ff */
[----:B------:R-:W2:Y:S04]  /*190f0*/  LDL.LU R63, [R1+0x9c] ;  /* 0x00009c00013f7983 */ /* 0x000ea80000300800 */
[----:B------:R-:W3:Y:S04]  /*19100*/  LDL.LU R64, [R1+0xa0] ;  /* 0x0000a00001407983 */ /* 0x000ee80000300800 */
[----:B------:R-:W3:Y:S04]  /*19110*/  LDL.LU R65, [R1+0xa4] ;  /* 0x0000a40001417983 */ /* 0x000ee80000300800 */
[----:B------:R-:W3:Y:S01]  /*19120*/  LDL.LU R66, [R1+0xa8] ;  /* 0x0000a80001427983 */ /* 0x000ee20000300800 */
[----:B------:R-:W-:-:S03]  /*19130*/  IADD3 R3, R2, UR7, R3 ;  /* 0x0000000702037c10 */ /* 0x000fc6000fffe003 */
[----:B------:R-:W3:Y:S01]  /*19140*/  LDL.LU R67, [R1+0xac] ;  /* 0x0000ac0001437983 */ /* 0x000ee20000300800 */
[----:B------:R-:W-:-:S03]  /*19150*/  LOP3.LUT R5, R5, 0x70, RZ, 0xc0, !PT ;  /* 0x0000007005057812 */ /* 0x000fc600078ec0ff */
[----:B------:R-:W3:Y:S04]  /*19160*/  LDL.LU R68, [R1+0xb0] ;  /* 0x0000b00001447983 */ /* 0x000ee80000300800 */
[----:B------:R-:W3:Y:S04]  /*19170*/  LDL.LU R69, [R1+0xb4] ;  /* 0x0000b40001457983 */ /* 0x000ee80000300800 */
[----:B------:R-:W3:Y:S04]  /*19180*/  LDL.LU R70, [R1+0xb8] ;  /* 0x0000b80001467983 */ /* 0x000ee80000300800 */
[----:B------:R-:W3:Y:S01]  /*19190*/  LDL.LU R71, [R1+0xbc] ;  /* 0x0000bc0001477983 */ /* 0x000ee20000300800 */
[----:B------:R-:W-:-:S03]  /*191a0*/  IMAD.IADD R3, R5, 0x1, R3 ;  /* 0x0000000105037824 */ /* 0x000fc600078e0203 */
[----:B------:R-:W3:Y:S04]  /*191b0*/  LDL.LU R72, [R1+0xc0] ;  /* 0x0000c00001487983 */ /* 0x000ee80000300800 */
        /* <DEDUP_REMOVED lines=19> */
[----:B------:R-:W3:Y:S01]  /*192f0*/  LDL.LU R92, [R1+0x110] ;  /* 0x00011000015c7983 */ /* 0x000ee20000300800 */
[----:B------:R-:W-:-:S03]  /*19300*/  LOP3.LUT R7, R7, 0x7f, RZ, 0xc0, !PT ;  /* 0x0000007f07077812 */ /* 0x000fc600078ec0ff */
[----:B------:R-:W3:Y:S04]  /*19310*/  LDL.LU R93, [R1+0x114] ;  /* 0x00011400015d7983 */ /* 0x000ee80000300800 */
[----:B------:R-:W3:Y:S04]  /*19320*/  LDL.LU R94, [R1+0x118] ;  /* 0x00011800015e7983 */ /* 0x000ee80000300800 */
[----:B------:R-:W3:Y:S04]  /*19330*/  LDL.LU R95, [R1+0x11c] ;  /* 0x00011c00015f7983 */ /* 0x000ee80000300800 */
[----:B------:R-:W3:Y:S04]  /*19340*/  LDL.LU R96, [R1+0x120] ;  /* 0x0001200001607983 */ /* 0x000ee80000300800 */
[----:B----4-:R-:W-:Y:S01]  /*19350*/  STSM.16.M88.4 [R3], R24 ;  /* 0x0000001803007844 */ /* 0x010fe20000000200 */
[----:B------:R-:W-:Y:S01]  /*19360*/  LEA R7, R7, UR7, 0x4 ;  /* 0x0000000707077c11 */ /* 0x000fe2000f8e20ff */
[----:B------:R-:W-:Y:S01]  /*19370*/  IMAD R0, R10, UR4, RZ ;  /* 0x000000040a007c24 */ /* 0x000fe2000f8e02ff */
[----:B------:R-:W-:Y:S01]  /*19380*/  BAR.SYNC.DEFER_BLOCKING 0x0 ;  /* 0x0000000000007b1d */ /* 0x000fe20000010000 */
[----:B------:R-:W-:-:S05]  /*19390*/  ISETP.LT.AND P1, PT, R4, R9, !P0 ;  /* 0x000000090400720c */ /* 0x000fca0004721270 */
[----:B------:R-:W-:Y:S01]  /*193a0*/  ULDC.64 UR4, c[0x0][0x220] ;  /* 0x0000880000047ab9 */ /* 0x000fe20000000a00 */
[----:B------:R-:W-:Y:S01]  /*193b0*/  ULDC UR7, c[0x0][0x22c] ;  /* 0x00008b0000077ab9 */ /* 0x000fe20000000800 */
        /* <DEDUP_REMOVED lines=9> */
[----:B------:R-:W1:Y:S04]  /*19450*/  LDS.128 R8, [R7] ;  /* 0x0000000007087984 */ /* 0x000e680000000c00 */
[----:B------:R-:W4:Y:S01]  /*19460*/  LDL.LU R106, [R1+0x148] ;  /* 0x00014800016a7983 */ /* 0x000f220000300800 */
[----:B------:R-:W-:Y:S06]  /*19470*/  BAR.SYNC.DEFER_BLOCKING 0x0 ;  /* 0x0000000000007b1d */ /* 0x000fec0000010000 */
        /* <DEDUP_REMOVED lines=24> */
[----:B------:R-:W-:Y:S04]  /*19600*/  STSM.16.M88.4 [R3], R28 ;  /* 0x0000001c03007844 */ /* 0x000fe80000000200 */
        /* <DEDUP_REMOVED lines=11> */
[----:B------:R-:W-:Y:S01]  /*196c0*/  LEA R2, P2, R0, UR4, 0x2 ;  /* 0x0000000400027c11 */ /* 0x000fe2000f8410ff */
[----:B------:R-:W-:-:S02]  /*196d0*/  ULDC UR4, c[0x0][0x248] ;  /* 0x0000920000047ab9 */ /* 0x000fc40000000800 */
[----:B------:R-:W4:Y:S04]  /*196e0*/  LDL.LU R141, [R1+0x1d4] ;  /* 0x0001d400018d7983 */ /* 0x000f280000300800 */
[----:B------:R-:W4:Y:S04]  /*196f0*/  LDL.LU R142, [R1+0x1d8] ;  /* 0x0001d800018e7983 */ /* 0x000f280000300800 */
[----:B------:R-:W4:Y:S01]  /*19700*/  LDL.LU R143, [R1+0x1dc] ;  /* 0x0001dc00018f7983 */ /* 0x000f220000300800 */
[----:B------:R-:W-:-:S03]  /*19710*/  IMAD R252, R4, UR4, RZ ;  /* 0x0000000404fc7c24 */ /* 0x000fc6000f8e02ff */
[----:B------:R-:W4:Y:S04]  /*19720*/  LDL.LU R144, [R1+0x1e0] ;  /* 0x0001e00001907983 */ /* 0x000f280000300800 */
[----:B------:R-:W4:Y:S04]  /*19730*/  LDL.LU R145, [R1+0x1e4] ;  /* 0x0001e40001917983 */ /* 0x000f280000300800 */
[----:B------:R-:W4:Y:S04]  /*19740*/  LDL.LU R146, [R1+0x1e8] ;  /* 0x0001e80001927983 */ /* 0x000f280000300800 */
[----:B------:R-:W4:Y:S04]  /*19750*/  LDL.LU R147, [R1+0x1ec] ;  /* 0x0001ec0001937983 */ /* 0x000f280000300800 */
[----:B------:R-:W4:Y:S04]  /*19760*/  LDL.LU R148, [R1+0x1f0] ;  /* 0x0001f00001947983 */ /* 0x000f280000300800 */
[----:B------:R-:W4:Y:S04]  /*19770*/  LDL.LU R149, [R1+0x1f4] ;  /* 0x0001f40001957983 */ /* 0x000f280000300800 */
[----:B------:R-:W4:Y:S01]  /*19780*/  LDL.LU R150, [R1+0x1f8] ;  /* 0x0001f80001967983 */ /* 0x000f220000300800 */
[----:B-1----:R-:W-:-:S03]  /*19790*/  IMAD.MOV.U32 R14, RZ, RZ, R8 ;  /* 0x000000ffff0e7224 */ /* 0x002fc600078e0008 */
[----:B------:R-:W4:Y:S01]  /*197a0*/  LDL.LU R151, [R1+0x1fc] ;  /* 0x0001fc0001977983 */ /* 0x000f220000300800 */
[----:B------:R-:W-:Y:S01]  /*197b0*/  LEA.HI.X.SX32 R0, R0, UR5, 0x2, P2 ;  /* 0x0000000500007c11 */ /* 0x000fe200090f16ff */
[----:B------:R-:W-:Y:S01]  /*197c0*/  ULDC UR5, c[0x0][0x22c] ;  /* 0x00008b0000057ab9 */ /* 0x000fe20000000800 */
[C---:B------:R-:W-:Y:S01]  /*197d0*/  LEA R4, P2, R252.reuse, R2, 0x2 ;  /* 0x00000002fc047211 */ /* 0x040fe200078410ff */
[----:B------:R-:W-:Y:S03]  /*197e0*/  STL [R1+0x850], R252 ;  /* 0x000850fc01007387 */ /* 0x000fe60000100800 */
[----:B------:R-:W-:Y:S01]  /*197f0*/  LEA.HI.X.SX32 R5, R252, R0, 0x2, P2 ;  /* 0x00000000fc057211 */ /* 0x000fe200010f16ff */
[----:B------:R-:W-:Y:S04]  /*19800*/  STL [R1+0x214], R9 ;  /* 0x0002140901007387 */ /* 0x000fe80000100800 */
[----:B------:R-:W-:Y:S04]  /*19810*/  STL.64 [R1+0x218], R10 ;  /* 0x0002180a01007387 */ /* 0x000fe80000100a00 */
[----:B------:R-:W1:Y:S01]  /*19820*/  LDS.128 R8, [R7] ;  /* 0x0000000007087984 */ /* 0x000e620000000c00 */
[----:B------:R-:W-:Y:S06]  /*19830*/  BAR.SYNC.DEFER_BLOCKING 0x0 ;  /* 0x0000000000007b1d */ /* 0x000fec0000010000 */
[----:B------:R-:W-:Y:S04]  /*19840*/  STSM.16.M88.4 [R3], R32 ;  /* 0x0000002003007844 */ /* 0x000fe80000000200 */
[----:B-1----:R-:W-:Y:S04]  /*19850*/  STL.64 [R1+0x200], R8 ;  /* 0x0002000801007387 */ /* 0x002fe80000100a00 */
[----:B------:R-:W-:Y:S01]  /*19860*/  STL.64 [R1+0x208], R10 ;  /* 0x0002080a01007387 */ /* 0x000fe20000100a00 */
[----:B------:R-:W-:Y:S06]  /*19870*/  BAR.SYNC.DEFER_BLOCKING 0x0 ;  /* 0x0000000000007b1d */ /* 0x000fec0000010000 */
[----:B------:R-:W1:Y:S02]  /*19880*/  LDS.128 R8, [R7] ;  /* 0x0000000007087984 */ /* 0x000e640000000c00 */
[----:B------:R-:W-:Y:S06]  /*19890*/  BAR.SYNC.DEFER_BLOCKING 0x0 ;  /* 0x0000000000007b1d */ /* 0x000fec0000010000 */
[----:B------:R-:W-:Y:S04]  /*198a0*/  STSM.16.M88.4 [R3], R36 ;  /* 0x0000002403007844 */ /* 0x000fe80000000200 */
[----:B-1----:R-:W-:Y:S04]  /*198b0*/  STL.64 [R1+0x10], R8 ;  /* 0x0000100801007387 */ /* 0x002fe80000100a00 */
[----:B------:R-:W-:Y:S01]  /*198c0*/  STL.64 [R1+0x18], R10 ;  /* 0x0000180a01007387 */ /* 0x000fe20000100a00 */
[----:B------:R-:W-:Y:S06]  /*198d0*/  BAR.SYNC.DEFER_BLOCKING 0x0 ;  /* 0x0000000000007b1d */ /* 0x000fec0000010000 */
[----:B------:R-:W1:Y:S02]  /*198e0*/  LDS.128 R8, [R7] ;  /* 0x0000000007087984 */ /* 0x000e640000000c00 */
[----:B------:R-:W-:Y:S06]  /*198f0*/  BAR.SYNC.DEFER_BLOCKING 0x0 ;  /* 0x0000000000007b1d */ /* 0x000fec0000010000 */
[----:B------:R-:W-:Y:S02]  /*19900*/  STSM.16.M88.4 [R3], R40 ;  /* 0x0000002803007844 */ /* 0x000fe40000000200 */
[----:B------:R-:W-:Y:S06]  /*19910*/  BAR.SYNC.DEFER_BLOCKING 0x0 ;  /* 0x0000000000007b1d */ /* 0x000fec0000010000 */
[----:B-1----:R-:W-:Y:S01]  /*19920*/  STL [R1+0x4], R9 ;  /* 0x0000040901007387 */ /* 0x002fe20000100800 */
[----:B------:R-:W-:-:S03]  /*19930*/  IMAD.MOV.U32 R252, RZ, RZ, R8 ;  /* 0x000000fffffc7224 */ /* 0x000fc600078e0008 */
[----:B------:R-:W-:Y:S04]  /*19940*/  STL.64 [R1+0x8], R10 ;  /* 0x0000080a01007387 */ /* 0x000fe80000100a00 */
[----:B------:R-:W-:Y:S01]  /*19950*/  LDS.128 R248, [R7] ;  /* 0x0000000007f87984 */ /* 0x000fe20000000c00 */
[----:B------:R-:W-:Y:S06]  /*19960*/  BAR.SYNC.DEFER_BLOCKING 0x0 ;  /* 0x0000000000007b1d */ /* 0x000fec0000010000 */
[----:B------:R-:W-:Y:S02]  /*19970*/  STSM.16.M88.4 [R3], R44 ;  /* 0x0000002c03007844 */ /* 0x000fe40000000200 */
[----:B------:R-:W-:Y:S06]  /*19980*/  BAR.SYNC.DEFER_BLOCKING 0x0 ;  /* 0x0000000000007b1d */ /* 0x000fec0000010000 */
[----:B------:R-:W-:Y:S02]  /*19990*/  LDS.128 R244, [R7] ;  /* 0x0000000007f47984 */ /* 0x000fe40000000c00 */
        /* <DEDUP_REMOVED lines=13> */
[----:B--2---:R-:W-:Y:S02]  /*19a70*/  STSM.16.M88.4 [R3], R60 ;  /* 0x0000003c03007844 */ /* 0x004fe40000000200 */
[----:B------:R-:W-:Y:S06]  /*19a80*/  BAR.SYNC.DEFER_BLOCKING 0x0 ;  /* 0x0000000000007b1d */ /* 0x000fec0000010000 */
[----:B------:R-:W-:Y:S02]  /*19a90*/  LDS.128 R20, [R7] ;  /* 0x0000000007147984 */ /* 0x000fe40000000c00 */
[----:B------:R-:W-:Y:S06]  /*19aa0*/  BAR.SYNC.DEFER_BLOCKING 0x0 ;  /* 0x0000000000007b1d */ /* 0x000fec0000010000 */
[----:B---3--:R-:W-:Y:S02]  /*19ab0*/  STSM.16.M88.4 [R3], R64 ;  /* 0x0000004003007844 */ /* 0x008fe40000000200 */
        /* <DEDUP_REMOVED lines=13> */
[----:B------:R-:W1:Y:S02]  /*19b90*/  LDS.128 R164, [R7] ;  /* 0x0000000007a47984 */ /* 0x000e640000000c00 */
[----:B------:R-:W-:Y:S06]  /*19ba0*/  BAR.SYNC.DEFER_BLOCKING 0x0 ;  /* 0x0000000000007b1d */ /* 0x000fec0000010000 */
[----:B------:R-:W-:Y:S02]  /*19bb0*/  STSM.16.M88.4 [R3], R80 ;  /* 0x0000005003007844 */ /* 0x000fe40000000200 */
[----:B------:R-:W-:Y:S06]  /*19bc0*/  BAR.SYNC.DEFER_BLOCKING 0x0 ;  /* 0x0000000000007b1d */ /* 0x000fec0000010000 */
[----:B-1----:R-:W-:Y:S04]  /*19bd0*/  STL [R1+0x84c], R164 ;  /* 0x00084ca401007387 */ /* 0x002fe80000100800 */
[----:B------:R-:W-:Y:S04]  /*19be0*/  STL [R1+0x848], R165 ;  /* 0x000848a501007387 */ /* 0x000fe80000100800 */
[----:B------:R-:W-:Y:S04]  /*19bf0*/  STL [R1+0x844], R166 ;  /* 0x000844a601007387 */ /* 0x000fe80000100800 */
[----:B------:R-:W-:Y:S04]  /*19c00*/  STL [R1+0x83c], R167 ;  /* 0x00083ca701007387 */ /* 0x000fe80000100800 */
[----:B------:R-:W1:Y:S01]  /*19c10*/  LDS.128 R168, [R7] ;  /* 0x0000000007a87984 */ /* 0x000e620000000c00 */
        /* <DEDUP_REMOVED lines=25> */
[----:B----4-:R-:W-:Y:S02]  /*19db0*/  STSM.16.M88.4 [R3], R96 ;  /* 0x0000006003007844 */ /* 0x010fe40000000200 */
        /* <DEDUP_REMOVED lines=103> */
[----:B------:R2:W-:Y:S02]  /*1a430*/  STSM.16.M88.4 [R3], R148 ;  /* 0x0000009403007844 */ /* 0x0005e40000000200 */
[----:B------:R-:W-:Y:S06]  /*1a440*/  BAR.SYNC.DEFER_BLOCKING 0x0 ;  /* 0x0000000000007b1d */ /* 0x000fec0000010000 */
[----:B-1----:R-:W-:Y:S04]  /*1a450*/  STL [R1+0x73c], R232 ;  /* 0x00073ce801007387 */ /* 0x002fe80000100800 */
[----:B------:R-:W-:Y:S04]  /*1a460*/  STL [R1+0x738], R233 ;  /* 0x000738e901007387 */ /* 0x000fe80000100800 */
[----:B------:R-:W-:Y:S04]  /*1a470*/  STL [R1+0x734], R234 ;  /* 0x000734ea01007387 */ /* 0x000fe80000100800 */
[----:B------:R-:W-:Y:S04]  /*1a480*/  STL [R1+0x730], R235 ;  /* 0x000730eb01007387 */ /* 0x000fe80000100800 */
[----:B--2---:R-:W2:Y:S04]  /*1a490*/  LDL.LU.64 R150, [R1+0xa50] ;  /* 0x000a500001967983 */ /* 0x004ea80000300a00 */
[----:B------:R-:W2:Y:S04]  /*1a4a0*/  LDL.LU.64 R148, [R1+0xa48] ;  /* 0x000a480001947983 */ /* 0x000ea80000300a00 */
[----:B------:R-:W3:Y:S04]  /*1a4b0*/  LDL.LU.64 R146, [R1+0xa40] ;  /* 0x000a400001927983 */ /* 0x000ee80000300a00 */
[----:B------:R-:W3:Y:S04]  /*1a4c0*/  LDL.LU.64 R144, [R1+0xa38] ;  /* 0x000a380001907983 */ /* 0x000ee80000300a00 */
[----:B------:R-:W4:Y:S04]  /*1a4d0*/  LDL.LU.64 R142, [R1+0xa30] ;  /* 0x000a3000018e7983 */ /* 0x000f280000300a00 */
[----:B------:R-:W4:Y:S04]  /*1a4e0*/  LDL.LU.64 R140, [R1+0xa28] ;  /* 0x000a2800018c7983 */ /* 0x000f280000300a00 */
[----:B------:R-:W2:Y:S04]  /*1a4f0*/  LDL.LU.64 R138, [R1+0xa20] ;  /* 0x000a2000018a7983 */ /* 0x000ea80000300a00 */
        /* <DEDUP_REMOVED lines=57> */
[----:B------:R-:W1:Y:S01]  /*1a890*/  LDS.128 R236, [R7] ;  /* 0x0000000007ec7984 */ /* 0x000e620000000c00 */
[----:B------:R-:W-:Y:S06]  /*1a8a0*/  BAR.SYNC.DEFER_BLOCKING 0x0 ;  /* 0x0000000000007b1d */ /* 0x000fec0000010000 */
[----:B------:R-:W4:Y:S04]  /*1a8b0*/  LDL.LU R167, [R1+0x214] ;  /* 0x0002140001a77983 */ /* 0x000f280000300800 */
[----:B------:R-:W4:Y:S04]  /*1a8c0*/  LDL.LU R165, [R1+0x218] ;  /* 0x0002180001a57983 */ /* 0x000f280000300800 */
[----:B------:R-:W4:Y:S04]  /*1a8d0*/  LDL.LU R164, [R1+0x21c] ;  /* 0x00021c0001a47983 */ /* 0x000f280000300800 */
[----:B------:R-:W4:Y:S04]  /*1a8e0*/  LDL.LU R170, [R1+0x200] ;  /* 0x0002000001aa7983 */ /* 0x000f280000300800 */
[----:B------:R-:W4:Y:S01]  /*1a8f0*/  LDL.LU R166, [R1+0x204] ;  /* 0x0002040001a67983 */ /* 0x000f220000300800 */
[C---:B------:R-:W-:Y:S01]  /*1a900*/  IMAD R15, R12.reuse, UR4, RZ ;  /* 0x000000040c0f7c24 */ /* 0x040fe2000f8e02ff */
[----:B------:R-:W-:Y:S01]  /*1a910*/  ISETP.LT.AND P2, PT, R12, UR6, !P0 ;  /* 0x000000060c007c0c */ /* 0x000fe2000c741270 */
[----:B------:R-:W-:Y:S01]  /*1a920*/  ULDC UR6, c[0x0][0x22c] ;  /* 0x00008b0000067ab9 */ /* 0x000fe20000000800 */
[----:B-1----:R-:W-:Y:S04]  /*1a930*/  STL [R1+0x72c], R236 ;  /* 0x00072cec01007387 */ /* 0x002fe80000100800 */
[----:B------:R-:W-:Y:S04]  /*1a940*/  STL [R1+0x728], R237 ;  /* 0x000728ed01007387 */ /* 0x000fe80000100800 */
[----:B------:R-:W-:Y:S04]  /*1a950*/  STL [R1+0x724], R238 ;  /* 0x000724ee01007387 */ /* 0x000fe80000100800 */
[----:B------:R-:W-:Y:S04]  /*1a960*/  STL [R1+0x71c], R239 ;  /* 0x00071cef01007387 */ /* 0x000fe80000100800 */
[----:B---3--:R-:W-:Y:S01]  /*1a970*/  STSM.16.M88.4 [R3], R24 ;  /* 0x0000001803007844 */ /* 0x008fe20000000200 */
[----:B------:R-:W-:Y:S06]  /*1a980*/  BAR.SYNC.DEFER_BLOCKING 0x0 ;  /* 0x0000000000007b1d */ /* 0x000fec0000010000 */
[----:B------:R-:W1:Y:S02]  /*1a990*/  LDS.128 R24, [R7] ;  /* 0x0000000007187984 */ /* 0x000e640000000c00 */
[----:B------:R-:W-:Y:S06]  /*1a9a0*/  BAR.SYNC.DEFER_BLOCKING 0x0 ;  /* 0x0000000000007b1d */ /* 0x000fec0000010000 */
[----:B--2---:R-:W-:Y:S02]  /*1a9b0*/  STSM.16.M88.4 [R3], R28 ;  /* 0x0000001c03007844 */ /* 0x004fe40000000200 */
        /* <DEDUP_REMOVED lines=240> */
[----:B-1----:R-:W-:Y:S01]  /*1b8c0*/  STL [R1+0x548], R144 ;  /* 0x0005489001007387 */ /* 0x002fe20000100800 */
[----:B--2---:R-:W-:-:S03]  /*1b8d0*/  LOP3.LUT R3, R6, 0x2, R13, 0xfe, !PT ;  /* 0x0000000206037812 */ /* 0x004fc600078efe0d */
[----:B------:R-:W-:Y:S01]  /*1b8e0*/  STL [R1+0x544], R7 ;  /* 0x0005440701007387 */ /* 0x000fe20000100800 */
[C---:B------:R-:W-:Y:S01]  /*1b8f0*/  LEA R148, P4, R15.reuse, R2, 0x2 ;  /* 0x000000020f947211 */ /* 0x040fe200078810ff */
[----:B------:R-:W1:Y:S02]  /*1b900*/  LDC R151, c[0x0][0x248] ;  /* 0x00009200ff977b82 */ /* 0x000e640000000800 */
[----:B------:R-:W-:Y:S01]  /*1b910*/  STL [R1+0x538], R145 ;  /* 0x0005389101007387 */ /* 0x000fe20000100800 */
[----:B------:R-:W-:-:S03]  /*1b920*/  LEA.HI.X.SX32 R149, R15, R0, 0x2, P4 ;  /* 0x000000000f957211 */ /* 0x000fc600020f16ff */
[----:B------:R-:W-:Y:S04]  /*1b930*/  STL [R1+0x534], R146 ;  /* 0x0005349201007387 */ /* 0x000fe80000100800 */
[----:B------:R2:W-:Y:S01]  /*1b940*/  @P1 STG.E desc[UR28][R4.64], R14 ;  /* 0x0000000e04001986 */ /* 0x0005e2000c10191c */
[C---:B------:R-:W-:Y:S01]  /*1b950*/  ISETP.LT.AND P1, PT, R3.reuse, UR5, !P0 ;  /* 0x0000000503007c0c */ /* 0x040fe2000c721270 */
[----:B------:R-:W-:Y:S01]  /*1b960*/  IMAD R3, R3, UR4, RZ ;  /* 0x0000000403037c24 */ /* 0x000fe2000f8e02ff */
[----:B------:R-:W-:Y:S01]  /*1b970*/  ULDC UR5, c[0x0][0x22c] ;  /* 0x00008b0000057ab9 */ /* 0x000fe20000000800 */
[----:B------:R-:W-:Y:S01]  /*1b980*/  STL [R1+0x530], R147 ;  /* 0x0005309301007387 */ /* 0x000fe20000100800 */
[C-C-:B--2---:R-:W-:Y:S02]  /*1b990*/  LOP3.LUT R5, R6.reuse, 0x6, R13.reuse, 0xfe, !PT ;  /* 0x0000000606057812 */ /* 0x144fe400078efe0d */
[----:B------:R-:W-:-:S02]  /*1b9a0*/  LOP3.LUT R14, R6, 0x8, R13, 0xfe, !PT ;  /* 0x00000008060e7812 */ /* 0x000fc400078efe0d */
[----:B------:R-:W-:Y:S01]  /*1b9b0*/  LEA R4, P5, R3, R2, 0x2 ;  /* 0x0000000203047211 */ /* 0x000fe200078a10ff */
[C---:B------:R-:W-:Y:S01]  /*1b9c0*/  IMAD R150, R5.reuse, UR4, RZ ;  /* 0x0000000405967c24 */ /* 0x040fe2000f8e02ff */
[----:B------:R-:W-:Y:S01]  /*1b9d0*/  ISETP.LT.AND P3, PT, R5, UR5, !P0 ;  /* 0x0000000505007c0c */ /* 0x000fe2000c761270 */
[C---:B------:R-:W-:Y:S01]  /*1b9e0*/  IMAD R12, R14.reuse, UR4, RZ ;  /* 0x000000040e0c7c24 */ /* 0x040fe2000f8e02ff */
[----:B------:R-:W-:Y:S01]  /*1b9f0*/  LEA.HI.X.SX32 R5, R3, R0, 0x2, P5 ;  /* 0x0000000003057211 */ /* 0x000fe200028f16ff */
[----:B------:R-:W-:Y:S01]  /*1ba00*/  ULDC UR5, c[0x0][0x22c] ;  /* 0x00008b0000057ab9 */ /* 0x000fe20000000800 */
[----:B------:R-:W-:Y:S01]  /*1ba10*/  ISETP.LT.AND P5, PT, R14, UR6, !P0 ;  /* 0x000000060e007c0c */ /* 0x000fe2000c7a1270 */
[----:B------:R-:W-:Y:S01]  /*1ba20*/  ULDC UR6, c[0x0][0x22c] ;  /* 0x00008b0000067ab9 */ /* 0x000fe20000000800 */
[----:B------:R-:W-:Y:S01]  /*1ba30*/  LEA R14, P6, R150, R2, 0x2 ;  /* 0x00000002960e7211 */ /* 0x000fe200078c10ff */
[----:B------:R2:W-:Y:S01]  /*1ba40*/  @P1 STG.E desc[UR28][R4.64], R167 ;  /* 0x000000a704001986 */ /* 0x0005e2000c10191c */
[----:B------:R-:W-:-:S02]  /*1ba50*/  LOP3.LUT R3, R6, 0xa, R13, 0xfe, !PT ;  /* 0x0000000a06037812 */ /* 0x000fc400078efe0d */
[----:B------:R-:W-:Y:S01]  /*1ba60*/  LEA.HI.X.SX32 R15, R150, R0, 0x2, P6 ;  /* 0x00000000960f7211 */ /* 0x000fe200030f16ff */
[----:B------:R3:W-:Y:S04]  /*1ba70*/  @P2 STG.E desc[UR28][R148.64], R165 ;  /* 0x000000a594002986 */ /* 0x0007e8000c10191c */
[----:B------:R4:W-:Y:S01]  /*1ba80*/  @P3 STG.E desc[UR28][R14.64], R164 ;  /* 0x000000a40e003986 */ /* 0x0009e2000c10191c */
[----:B--2---:R-:W-:-:S03]  /*1ba90*/  LEA R4, P1, R12, R2, 0x2 ;  /* 0x000000020c047211 */ /* 0x004fc600078210ff */
[----:B---3--:R-:W2:Y:S01]  /*1baa0*/  LDL.LU R165, [R1+0x208] ;  /* 0x0002080001a57983 */ /* 0x008ea20000300800 */
[----:B------:R-:W-:-:S03]  /*1bab0*/  LEA.HI.X.SX32 R5, R12, R0, 0x2, P1 ;  /* 0x000000000c057211 */ /* 0x000fc600008f16ff */
[----:B----4-:R-:W3:Y:S01]  /*1bac0*/  LDL.LU R164, [R1+0x20c] ;  /* 0x00020c0001a47983 */ /* 0x010ee20000300800 */
[C---:B------:R-:W-:Y:S01]  /*1bad0*/  ISETP.LT.AND P4, PT, R3.reuse, UR5, !P0 ;  /* 0x0000000503007c0c */ /* 0x040fe2000c781270 */
[----:B------:R-:W-:Y:S01]  /*1bae0*/  IMAD R3, R3, UR4, RZ ;  /* 0x0000000403037c24 */ /* 0x000fe2000f8e02ff */
[C-C-:B------:R-:W-:Y:S01]  /*1baf0*/  LOP3.LUT R15, R6.reuse, 0xc, R13.reuse, 0xfe, !PT ;  /* 0x0000000c060f7812 */ /* 0x140fe200078efe0d */
[----:B------:R-:W4:Y:S01]  /*1bb00*/  LDL.LU R169, [R1+0x10] ;  /* 0x0000100001a97983 */ /* 0x000f220000300800 */
[C-C-:B------:R-:W-:Y:S01]  /*1bb10*/  LOP3.LUT R12, R6.reuse, 0xe, R13.reuse, 0xfe, !PT ;  /* 0x0000000e060c7812 */ /* 0x140fe200078efe0d */
[----:B------:R-:W-:Y:S01]  /*1bb20*/  ULDC UR5, c[0x0][0x22c] ;  /* 0x00008b0000057ab9 */ /* 0x000fe20000000800 */
[----:B------:R-:W-:Y:S01]  /*1bb30*/  LOP3.LUT R14, R6, 0x10, R13, 0xfe, !PT ;  /* 0x00000010060e7812 */ /* 0x000fe200078efe0d */
[----:B------:R1:W-:Y:S01]  /*1bb40*/  @P5 STG.E desc[UR28][R4.64], R170 ;  /* 0x000000aa04005986 */ /* 0x0003e2000c10191c */
[C---:B------:R-:W-:Y:S01]  /*1bb50*/  ISETP.LT.AND P1, PT, R15.reuse, UR5, !P0 ;  /* 0x000000050f007c0c */ /* 0x040fe2000c721270 */
[----:B------:R-:W-:Y:S01]  /*1bb60*/  IMAD R15, R15, UR4, RZ ;  /* 0x000000040f0f7c24 */ /* 0x000fe2000f8e02ff */
[C---:B------:R-:W-:Y:S01]  /*1bb70*/  ISETP.LT.AND P3, PT, R12.reuse, UR6, !P0 ;  /* 0x000000060c007c0c */ /* 0x040fe2000c761270 */
[----:B------:R-:W-:Y:S01]  /*1bb80*/  IMAD R12, R12, UR4, RZ ;  /* 0x000000040c0c7c24 */ /* 0x000fe2000f8e02ff */
[----:B------:R-:W4:Y:S01]  /*1bb90*/  LDL.LU R168, [R1+0x14] ;  /* 0x0000140001a87983 */ /* 0x000f220000300800 */
[----:B------:R-:W-:Y:S01]  /*1bba0*/  ULDC UR5, c[0x0][0x22c] ;  /* 0x00008b0000057ab9 */ /* 0x000fe20000000800 */
[-C--:B------:R-:W-:Y:S01]  /*1bbb0*/  LEA R148, P5, R15, R2.reuse, 0x2 ;  /* 0x000000020f947211 */ /* 0x080fe200078a10ff */
[----:B------:R-:W-:Y:S01]  /*1bbc0*/  ULDC UR6, c[0x0][0x22c] ;  /* 0x00008b0000067ab9 */ /* 0x000fe20000000800 */
[----:B------:R-:W4:Y:S01]  /*1bbd0*/  LDL.LU R167, [R1+0x18] ;  /* 0x0000180001a77983 */ /* 0x000f220000300800 */
[----:B-1----:R-:W-:-:S04]  /*1bbe0*/  LEA R4, P2, R3, R2, 0x2 ;  /* 0x0000000203047211 */ /* 0x002fc800078410ff */
[----:B------:R-:W-:Y:S01]  /*1bbf0*/  LEA.HI.X.SX32 R5, R3, R0, 0x2, P2 ;  /* 0x0000000003057211 */ /* 0x000fe200010f16ff */
[C---:B------:R-:W-:Y:S01]  /*1bc00*/  IMAD R3, R14.reuse, UR4, RZ ;  /* 0x000000040e037c24 */ /* 0x040fe2000f8e02ff */
[----:B------:R-:W-:Y:S02]  /*1bc10*/  ISETP.LT.AND P2, PT, R14, UR7, !P0 ;  /* 0x000000070e007c0c */ /* 0x000fe4000c741270 */
[C---:B------:R-:W-:Y:S02]  /*1bc20*/  LEA R14, P6, R12.reuse, R2, 0x2 ;  /* 0x000000020c0e7211 */ /* 0x040fe400078c10ff */
[-C--:B------:R-:W-:Y:S02]  /*1bc30*/  LEA.HI.X.SX32 R149, R15, R0.reuse, 0x2, P5 ;  /* 0x000000000f957211 */ /* 0x080fe400028f16ff */
[----:B------:R-:W-:Y:S01]  /*1bc40*/  LEA.HI.X.SX32 R15, R12, R0, 0x2, P6 ;  /* 0x000000000c0f7211 */ /* 0x000fe200030f16ff */
[----:B------:R1:W-:Y:S04]  /*1bc50*/  @P4 STG.E desc[UR28][R4.64], R166 ;  /* 0x000000a604004986 */ /* 0x0003e8000c10191c */
[----:B--2---:R2:W-:Y:S04]  /*1bc60*/  @P1 STG.E desc[UR28][R148.64], R165 ;  /* 0x000000a594001986 */ /* 0x0045e8000c10191c */
[----:B---3--:R3:W-:Y:S01]  /*1bc70*/  @P3 STG.E desc[UR28][R14.64], R164 ;  /* 0x000000a40e003986 */ /* 0x0087e2000c10191c */
[----:B-1----:R-:W-:-:S02]  /*1bc80*/  LOP3.LUT R5, R6, 0x20, R13, 0xfe, !PT ;  /* 0x0000002006057812 */ /* 0x002fc400078efe0d */
[----:B------:R-:W-:Y:S02]  /*1bc90*/  LEA R4, P4, R3, R2, 0x2 ;  /* 0x0000000203047211 */ /* 0x000fe400078810ff */
[C-C-:B------:R-:W-:Y:S01]  /*1bca0*/  LOP3.LUT R12, R6.reuse, 0x16, R13.reuse, 0xfe, !PT ;  /* 0x00000016060c7812 */ /* 0x140fe200078efe0d */
[----:B--2---:R-:W1:Y:S01]  /*1bcb0*/  LDC R149, c[0x0][0x248] ;  /* 0x00009200ff957b82 */ /* 0x004e620000000800 */
[----:B---3--:R-:W2:Y:S01]  /*1bcc0*/  LDL.LU R164, [R1+0x1c] ;  /* 0x00001c0001a47983 */ /* 0x008ea20000300800 */
[----:B------:R-:W-:Y:S01]  /*1bcd0*/  ISETP.LT.AND P5, PT, R5, UR5, !P0 ;  /* 0x0000000505007c0c */ /* 0x000fe2000c7a1270 */
[----:B------:R-:W-:Y:S01]  /*1bce0*/  ULDC UR5, c[0x0][0x22c] ;  /* 0x00008b0000057ab9 */ /* 0x000fe20000000800 */
[----:B------:R-:W-:Y:S01]  /*1bcf0*/  LEA.HI.X.SX32 R5, R3, R0, 0x2, P4 ;  /* 0x0000000003057211 */ /* 0x000fe200020f16ff */
[----:B------:R-:W3:Y:S01]  /*1bd00*/  LDL.LU R166, [R1+0x4] ;  /* 0x0000040001a67983 */ /* 0x000ee20000300800 */
[C-C-:B------:R-:W-:Y:S02]  /*1bd10*/  LOP3.LUT R3, R6.reuse, 0x12, R13.reuse, 0xfe, !PT ;  /* 0x0000001206037812 */ /* 0x140fe400078efe0d */
[C-C-:B------:R-:W-:Y:S01]  /*1bd20*/  LOP3.LUT R15, R6.reuse, 0x14, R13.reuse, 0xfe, !PT ;  /* 0x00000014060f7812 */ /* 0x140fe200078efe0d */
[----:B----4-:R4:W-:Y:S01]  /*1bd30*/  @P2 STG.E desc[UR28][R4.64], R169 ;  /* 0x000000a904002986 */ /* 0x0109e2000c10191c */
[C---:B------:R-:W-:Y:S01]  /*1bd40*/  ISETP.LT.AND P1, PT, R3.reuse, UR5, !P0 ;  /* 0x0000000503007c0c */ /* 0x040fe2000c721270 */
[----:B------:R-:W-:Y:S01]  /*1bd50*/  IMAD R3, R3, UR4, RZ ;  /* 0x0000000403037c24 */ /* 0x000fe2000f8e02ff */
[C---:B------:R-:W-:Y:S01]  /*1bd60*/  ISETP.LT.AND P2, PT, R15.reuse, UR6, !P0 ;  /* 0x000000060f007c0c */ /* 0x040fe2000c741270 */
[----:B------:R-:W-:Y:S01]  /*1bd70*/  IMAD R15, R15, UR4, RZ ;  /* 0x000000040f0f7c24 */ /* 0x000fe2000f8e02ff */
[----:B------:R-:W-:Y:S01]  /*1bd80*/  ULDC UR5, c[0x0][0x22c] ;  /* 0x00008b0000057ab9 */ /* 0x000fe20000000800 */
[----:B------:R-:W3:Y:S01]  /*1bd90*/  LDL.LU R165, [R1+0x8] ;  /* 0x0000080001a57983 */ /* 0x000ee20000300800 */
[----:B------:R-:W-:Y:S01]  /*1bda0*/  LOP3.LUT R148, R6, 0x22, R13, 0xfe, !PT ;  /* 0x0000002206947812 */ /* 0x000fe200078efe0d */
[----:B------:R-:W-:Y:S01]  /*1bdb0*/  ULDC UR6, c[0x0][0x22c] ;  /* 0x00008b0000067ab9 */ /* 0x000fe20000000800 */
[----:B----4-:R-:W-:-:S02]  /*1bdc0*/  LEA R4, P3, R3, R2, 0x2 ;  /* 0x0000000203047211 */ /* 0x010fc400078610ff */
[----:B------:R-:W-:Y:S02]  /*1bdd0*/  LEA R14, P4, R15, R2, 0x2 ;  /* 0x000000020f0e7211 */ /* 0x000fe400078810ff */
[-C--:B------:R-:W-:Y:S02]  /*1bde0*/  LEA.HI.X.SX32 R5, R3, R0.reuse, 0x2, P3 ;  /* 0x0000000003057211 */ /* 0x080fe400018f16ff */
[C---:B------:R-:W-:Y:S01]  /*1bdf0*/  ISETP.LT.AND P3, PT, R12.reuse, UR5, !P0 ;  /* 0x000000050c007c0c */ /* 0x040fe2000c761270 */
[----:B------:R-:W-:Y:S01]  /*1be00*/  IMAD R12, R12, UR4, RZ ;  /* 0x000000040c0c7c24 */ /* 0x000fe2000f8e02ff */
[----:B------:R-:W-:Y:S01]  /*1be10*/  LEA.HI.X.SX32 R15, R15, R0, 0x2, P4 ;  /* 0x000000000f0f7211 */ /* 0x000fe200020f16ff */
[----:B------:R4:W-:Y:S01]  /*1be20*/  @P1 STG.E desc[UR28][R4.64], R168 ;  /* 0x000000a804001986 */ /* 0x0009e2000c10191c */
[----:B------:R-:W-:Y:S01]  /*1be30*/  LOP3.LUT R3, R6, 0x18, R13, 0xfe, !PT ;  /* 0x0000001806037812 */ /* 0x000fe200078efe0d */
[----:B------:R-:W-:Y:S02]  /*1be40*/  ULDC UR5, c[0x0][0x22c] ;  /* 0x00008b0000057ab9 */ /* 0x000fe40000000800 */
[----:B------:R1:W-:Y:S01]  /*1be50*/  @P2 STG.E desc[UR28][R14.64], R167 ;  /* 0x000000a70e002986 */ /* 0x0003e2000c10191c */
[C---:B------:R-:W-:Y:S01]  /*1be60*/  ISETP.LT.AND P2, PT, R3.reuse, UR5, !P0 ;  /* 0x0000000503007c0c */ /* 0x040fe2000c741270 */
[----:B------:R-:W-:Y:S01]  /*1be70*/  IMAD R3, R3, UR4, RZ ;  /* 0x0000000403037c24 */ /* 0x000fe2000f8e02ff */
[----:B------:R-:W-:Y:S01]  /*1be80*/  ISETP.LT.AND P4, PT, R148, UR6, !P0 ;  /* 0x0000000694007c0c */ /* 0x000fe2000c781270 */
[----:B------:R-:W-:Y:S01]  /*1be90*/  ULDC UR6, c[0x0][0x22c] ;  /* 0x00008b0000067ab9 */ /* 0x000fe20000000800 */
[----:B----4-:R-:W-:Y:S01]  /*1bea0*/  LEA R4, P1, R12, R2, 0x2 ;  /* 0x000000020c047211 */ /* 0x010fe200078210ff */
[----:B------:R-:W-:-:S03]  /*1beb0*/  ULDC UR5, c[0x0][0x22c] ;  /* 0x00008b0000057ab9 */ /* 0x000fc60000000800 */
[----:B------:R-:W-:-:S05]  /*1bec0*/  LEA.HI.X.SX32 R5, R12, R0, 0x2, P1 ;  /* 0x000000000c057211 */ /* 0x000fca00008f16ff */
[----:B--2---:R2:W-:Y:S01]  /*1bed0*/  @P3 STG.E desc[UR28][R4.64], R164 ;  /* 0x000000a404003986 */ /* 0x0045e2000c10191c */
[----:B-1----:R-:W-:-:S04]  /*1bee0*/  LEA R14, P3, R3, R2, 0x2 ;  /* 0x00000002030e7211 */ /* 0x002fc800078610ff */
[----:B------:R-:W-:Y:S02]  /*1bef0*/  LEA.HI.X.SX32 R15, R3, R0, 0x2, P3 ;  /* 0x00000000030f7211 */ /* 0x000fe400018f16ff */
[--C-:B------:R-:W-:Y:S01]  /*1bf00*/  LOP3.LUT R148, R6, 0x1a, R13.reuse, 0xfe, !PT ;  /* 0x0000001a06947812 */ /* 0x100fe200078efe0d */
[----:B------:R-:W1:Y:S02]  /*1bf10*/  LDC R3, c[0x0][0x248] ;  /* 0x00009200ff037b82 */ /* 0x000e640000000800 */
[----:B------:R4:W-:Y:S04]  /*1bf20*/  @P2 STG.E desc[UR28][R14.64], R252 ;  /* 0x000000fc0e002986 */ /* 0x0009e8000c10191c */
[----:B--2---:R-:W2:Y:S04]  /*1bf30*/  LDL.LU R164, [R1+0xc] ;  /* 0x00000c0001a47983 */ /* 0x004ea80000300800 */
[----:B----4-:R-:W4:Y:S01]  /*1bf40*/  LDL.LU R252, [R1+0x850] ;  /* 0x0008500001fc7983 */ /* 0x010f220000300800 */
[----:B------:R-:W-:Y:S01]  /*1bf50*/  IMAD R5, R148, UR4, RZ ;  /* 0x0000000494057c24 */ /* 0x000fe2000f8e02ff */
[----:B------:R-:W-:-:S02]  /*1bf60*/  LOP3.LUT R12, R6, 0x24, R13, 0xfe, !PT ;  /* 0x00000024060c7812 */ /* 0x000fc400078efe0d */
[----:B------:R-:W-:Y:S02]  /*1bf70*/  ISETP.LT.AND P1, PT, R148, UR6, !P0 ;  /* 0x0000000694007c0c */ /* 0x000fe4000c721270 */
[----:B------:R-:W-:Y:S01]  /*1bf80*/  ISETP.LT.AND P3, PT, R12, UR5, !P0 ;  /* 0x000000050c007c0c */ /* 0x000fe2000c761270 */
[----:B------:R-:W-:Y:S01]  /*1bf90*/  ULDC UR5, c[0x0][0x22c] ;  /* 0x00008b0000057ab9 */ /* 0x000fe20000000800 */
[C---:B------:R-:W-:Y:S01]  /*1bfa0*/  LEA R4, P6, R5.reuse, R2, 0x2 ;  /* 0x0000000205047211 */ /* 0x040fe200078c10ff */
[----:B------:R-:W1:Y:S01]  /*1bfb0*/  LDC R148, c[0x0][0x248] ;  /* 0x00009200ff947b82 */ /* 0x000e620000000800 */
[--C-:B------:R-:W-:Y:S02]  /*1bfc0*/  LOP3.LUT R12, R6, 0x1c, R13.reuse, 0xfe, !PT ;  /* 0x0000001c060c7812 */ /* 0x100fe400078efe0d */
[----:B------:R-:W-:Y:S02]  /*1bfd0*/  LEA.HI.X.SX32 R5, R5, R0, 0x2, P6 ;  /* 0x0000000005057211 */ /* 0x000fe400030f16ff */
[C---:B------:R-:W-:Y:S01]  /*1bfe0*/  ISETP.LT.AND P2, PT, R12.reuse, UR5, !P0 ;  /* 0x000000050c007c0c */ /* 0x040fe2000c741270 */
[----:B------:R-:W-:Y:S01]  /*1bff0*/  IMAD R12, R12, UR4, RZ ;  /* 0x000000040c0c7c24 */ /* 0x000fe2000f8e02ff */
[----:B------:R-:W-:Y:S01]  /*1c000*/  LOP3.LUT R150, R6, 0x1e, R13, 0xfe, !PT ;  /* 0x0000001e06967812 */ /* 0x000fe200078efe0d */
[----:B---3--:R3:W-:Y:S01]  /*1c010*/  @P1 STG.E desc[UR28][R4.64], R166 ;  /* 0x000000a604001986 */ /* 0x0087e2000c10191c */
[----:B------:R-:W-:-:S02]  /*1c020*/  ULDC UR5, c[0x0][0x22c] ;  /* 0x00008b0000057ab9 */ /* 0x000fc40000000800 */
[----:B------:R-:W-:Y:S02]  /*1c030*/  LEA R14, P6, R12, R2, 0x2 ;  /* 0x000000020c0e7211 */ /* 0x000fe400078c10ff */
[----:B------:R-:W-:Y:S01]  /*1c040*/  ISETP.LT.AND P1, PT, R150, UR5, !P0 ;  /* 0x0000000596007c0c */ /* 0x000fe2000c721270 */
[----:B------:R-:W-:Y:S01]  /*1c050*/  ULDC UR5, c[0x0][0x22c] ;  /* 0x00008b0000057ab9 */ /* 0x000fe20000000800 */
[----:B------:R-:W-:Y:S01]  /*1c060*/  LEA.HI.X.SX32 R15, R12, R0, 0x2, P6 ;  /* 0x000000000c0f7211 */ /* 0x000fe200030f16ff */
[----:B---3--:R-:W-:Y:S01]  /*1c070*/  IMAD R5, R150, UR4, RZ ;  /* 0x0000000496057c24 */ /* 0x008fe2000f8e02ff */
[----:B------:R-:W-:Y:S01]  /*1c080*/  LOP3.LUT R12, R6, 0x26, R13, 0xfe, !PT ;  /* 0x00000026060c7812 */ /* 0x000fe200078efe0d */
[----:B------:R-:W-:Y:S02]  /*1c090*/  ULDC UR4, c[0x0][0x22c] ;  /* 0x00008b0000047ab9 */ /* 0x000fe40000000800 */
[----:B------:R3:W-:Y:S01]  /*1c0a0*/  @P2 STG.E desc[UR28][R14.64], R165 ;  /* 0x000000a50e002986 */ /* 0x0007e2000c10191c */
[----:B------:R-:W1:Y:S01]  /*1c0b0*/  LDC R150, c[0x0][0x248] ;  /* 0x00009200ff967b82 */ /* 0x000e620000000800 */
[----:B------:R-:W-:-:S02]  /*1c0c0*/  LEA R4, P6, R5, R2, 0x2 ;  /* 0x0000000205047211 */ /* 0x000fc400078c10ff */
[----:B------:R-:W-:Y:S01]  /*1c0d0*/  ISETP.LT.AND P2, PT, R12, UR4, !P0 ;  /* 0x000000040c007c0c */ /* 0x000fe2000c741270 */
[----:B------:R-:W-:Y:S01]  /*1c0e0*/  ULDC UR4, c[0x0][0x22c] ;  /* 0x00008b0000047ab9 */ /* 0x000fe20000000800 */
[----:B------:R-:W-:-:S03]  /*1c0f0*/  LEA.HI.X.SX32 R5, R5, R0, 0x2, P6 ;  /* 0x0000000005057211 */ /* 0x000fc600030f16ff */
[----:B------:R-:W1:Y:S01]  /*1c100*/  LDC R12, c[0x0][0x248] ;  /* 0x00009200ff0c7b82 */ /* 0x000e620000000800 */
[C-C-:B------:R-:W-:Y:S02]  /*1c110*/  LOP3.LUT R147, R6.reuse, 0x1f8, R13.reuse, 0xfe, !PT ;  /* 0x000001f806937812 */ /* 0x140fe400078efe0d */
[C-C-:B---3--:R-:W-:Y:S02]  /*1c120*/  LOP3.LUT R165, R6.reuse, 0x6c, R13.reuse, 0xfe, !PT ;  /* 0x0000006c06a57812 */ /* 0x148fe400078efe0d */
[C-C-:B------:R-:W-:Y:S01]  /*1c130*/  LOP3.LUT R166, R6.reuse, 0x6e, R13.reuse, 0xfe, !PT ;  /* 0x0000006e06a67812 */ /* 0x140fe200078efe0d */
[----:B------:R-:W-:Y:S01]  /*1c140*/  STL [R1+0x31c], R147 ;  /* 0x00031c9301007387 */ /* 0x000fe20000100800 */
[C-C-:B------:R-:W-:Y:S02]  /*1c150*/  LOP3.LUT R168, R6.reuse, 0x70, R13.reuse, 0xfe, !PT ;  /* 0x0000007006a87812 */ /* 0x140fe400078efe0d */
[C-C-:B------:R-:W-:Y:S02]  /*1c160*/  LOP3.LUT R167, R6.reuse, 0x72, R13.reuse, 0xfe, !PT ;  /* 0x0000007206a77812 */ /* 0x140fe400078efe0d */
[----:B------:R-:W-:-:S02]  /*1c170*/  LOP3.LUT R169, R6, 0x74, R13, 0xfe, !PT ;  /* 0x0000007406a97812 */ /* 0x000fc400078efe0d */
[C-C-:B------:R-:W-:Y:S02]  /*1c180*/  LOP3.LUT R170, R6.reuse, 0x76, R13.reuse, 0xfe, !PT ;  /* 0x0000007606aa7812 */ /* 0x140fe400078efe0d */
[C-C-:B------:R-:W-:Y:S02]  /*1c190*/  LOP3.LUT R171, R6.reuse, 0x78, R13.reuse, 0xfe, !PT ;  /* 0x0000007806ab7812 */ /* 0x140fe400078efe0d */
[C-C-:B------:R-:W-:Y:S02]  /*1c1a0*/  LOP3.LUT R172, R6.reuse, 0x7a, R13.reuse, 0xfe, !PT ;  /* 0x0000007a06ac7812 */ /* 0x140fe400078efe0d */
        /* <DEDUP_REMOVED lines=66> */
[C-C-:B------:R-:W-:Y:S01]  /*1c5d0*/  LOP3.LUT R24, R6.reuse, 0x100, R13.reuse, 0xfe, !PT ;  /* 0x0000010006187812 */ /* 0x140fe200078efe0d */
[----:B--2---:R2:W-:Y:S01]  /*1c5e0*/  @P1 STG.E desc[UR28][R4.64], R164 ;  /* 0x000000a404001986 */ /* 0x0045e2000c10191c */
[----:B----4-:R-:W-:Y:S01]  /*1c5f0*/  IMAD R252, R149, 0x20, R252 ;  /* 0x0000002095fc7824 */ /* 0x010fe200078e02fc */
[----:B------:R-:W-:-:S04]  /*1c600*/  LOP3.LUT R149, R6, 0x28, R13, 0xfe, !PT ;  /* 0x0000002806957812 */ /* 0x000fc800078efe0d */
[C---:B------:R-:W-:Y:S02]  /*1c610*/  LEA R14, P6, R252.reuse, R2, 0x2 ;  /* 0x00000002fc0e7211 */ /* 0x040fe400078c10ff */
[----:B------:R-:W-:Y:S01]  /*1c620*/  ISETP.LT.AND P1, PT, R149, UR4, !P0 ;  /* 0x0000000495007c0c */ /* 0x000fe2000c721270 */
[----:B-1----:R-:W-:Y:S01]  /*1c630*/  IMAD R149, R3, 0x2, R252 ;  /* 0x0000000203957824 */ /* 0x002fe200078e02fc */
[----:B------:R-:W-:Y:S01]  /*1c640*/  LEA.HI.X.SX32 R15, R252, R0, 0x2, P6 ;  /* 0x00000000fc0f7211 */ /* 0x000fe200030f16ff */
[----:B------:R-:W-:Y:S01]  /*1c650*/  ULDC UR4, c[0x0][0x22c] ;  /* 0x00008b0000047ab9 */ /* 0x000fe20000000800 */
[----:B------:R-:W-:Y:S02]  /*1c660*/  LOP3.LUT R3, R6, 0x2a, R13, 0xfe, !PT ;  /* 0x0000002a06037812 */ /* 0x000fe400078efe0d */
[----:B--2---:R-:W-:Y:S01]  /*1c670*/  LEA R4, P6, R149, R2, 0x2 ;  /* 0x0000000295047211 */ /* 0x004fe200078c10ff */
[----:B------:R1:W-:Y:S01]  /*1c680*/  @P5 STG.E desc[UR28][R14.64], R248 ;  /* 0x000000f80e005986 */ /* 0x0003e2000c10191c */
[----:B------:R-:W-:Y:S01]  /*1c690*/  ISETP.LT.AND P5, PT, R3, UR4, !P0 ;  /* 0x0000000403007c0c */ /* 0x000fe2000c7a1270 */
[----:B------:R-:W-:Y:S01]  /*1c6a0*/  IMAD R148, R148, 0x2, R149 ;  /* 0x0000000294947824 */ /* 0x000fe200078e0295 */
[----:B------:R-:W-:Y:S01]  /*1c6b0*/  LEA.HI.X.SX32 R5, R149, R0, 0x2, P6 ;  /* 0x0000000095057211 */ /* 0x000fe200030f16ff */
[----:B------:R-:W-:Y:S01]  /*1c6c0*/  ULDC UR4, c[0x0][0x22c] ;  /* 0x00008b0000047ab9 */ /* 0x000fe20000000800 */
[----:B------:R-:W-:-:S03]  /*1c6d0*/  LOP3.LUT R3, R6, 0x2c, R13, 0xfe, !PT ;  /* 0x0000002c06037812 */ /* 0x000fc600078efe0d */
[----:B------:R2:W-:Y:S01]  /*1c6e0*/  @P4 STG.E desc[UR28][R4.64], R249 ;  /* 0x000000f904004986 */ /* 0x0005e2000c10191c */
[----:B------:R-:W-:Y:S01]  /*1c6f0*/  ISETP.LT.AND P4, PT, R3, UR4, !P0 ;  /* 0x0000000403007c0c */ /* 0x000fe2000c781270 */
[----:B------:R-:W-:Y:S01]  /*1c700*/  IMAD R252, R12, 0x2, R148 ;  /* 0x000000020cfc7824 */ /* 0x000fe200078e0294 */
[----:B------:R-:W3:Y:S01]  /*1c710*/  LDC R3, c[0x0][0x248] ;  /* 0x00009200ff037b82 */ /* 0x000ee20000000800 */
[----:B-1----:R-:W-:Y:S01]  /*1c720*/  LEA R14, P6, R148, R2, 0x2 ;  /* 0x00000002940e7211 */ /* 0x002fe200078c10ff */
[----:B------:R-:W-:-:S03]  /*1c730*/  ULDC UR4, c[0x0][0x22c] ;  /* 0x00008b0000047ab9 */ /* 0x000fc60000000800 */
[----:B------:R-:W-:Y:S01]  /*1c740*/  LEA.HI.X.SX32 R15, R148, R0, 0x2, P6 ;  /* 0x00000000940f7211 */ /* 0x000fe200030f16ff */
[----:B--2---:R-:W-:-:S04]  /*1c750*/  IMAD R5, R151, 0x2, R252 ;  /* 0x0000000297057824 */ /* 0x004fc800078e02fc */
[----:B------:R1:W-:Y:S01]  /*1c760*/  @P3 STG.E desc[UR28][R14.64], R250 ;  /* 0x000000fa0e003986 */ /* 0x0003e2000c10191c */
[----:B------:R-:W-:Y:S01]  /*1c770*/  LEA R148, P3, R252, R2, 0x2 ;  /* 0x00000002fc947211 */ /* 0x000fe200078610ff */
[----:B------:R-:W2:Y:S01]  /*1c780*/  LDC R151, c[0x0][0x248] ;  /* 0x00009200ff977b82 */ /* 0x000ea20000000800 */
[----:B------:R-:W-:Y:S02]  /*1c790*/  LOP3.LUT R12, R6, 0x30, R13, 0xfe, !PT ;  /* 0x00000030060c7812 */ /* 0x000fe400078efe0d */
[----:B------:R-:W-:Y:S02]  /*1c7a0*/  LEA.HI.X.SX32 R149, R252, R0, 0x2, P3 ;  /* 0x00000000fc957211 */ /* 0x000fe400018f16ff */
[----:B------:R-:W-:Y:S01]  /*1c7b0*/  ISETP.LT.AND P6, PT, R12, UR5, !P0 ;  /* 0x000000050c007c0c */ /* 0x000fe2000c7c1270 */
[----:B------:R-:W-:Y:S01]  /*1c7c0*/  ULDC UR5, c[0x0][0x22c] ;  /* 0x00008b0000057ab9 */ /* 0x000fe20000000800 */
[----:B-1----:R-:W-:Y:S01]  /*1c7d0*/  IMAD R15, R150, 0x2, R5 ;  /* 0x00000002960f7824 */ /* 0x002fe200078e0205 */
[----:B------:R1:W-:Y:S01]  /*1c7e0*/  @P2 STG.E desc[UR28][R148.64], R251 ;  /* 0x000000fb94002986 */ /* 0x0003e2000c10191c */
[----:B------:R-:W4:Y:S01]  /*1c7f0*/  LDC R150, c[0x0][0x248] ;  /* 0x00009200ff967b82 */ /* 0x000f220000000800 */
[----:B------:R-:W-:Y:S01]  /*1c800*/  LEA R4, P2, R5, R2, 0x2 ;  /* 0x0000000205047211 */ /* 0x000fe200078410ff */
[----:B---3--:R-:W-:-:S03]  /*1c810*/  IMAD R249, R3, 0x2, R15 ;  /* 0x0000000203f97824 */ /* 0x008fc600078e020f */
[----:B------:R-:W-:-:S03]  /*1c820*/  LEA.HI.X.SX32 R5, R5, R0, 0x2, P2 ;  /* 0x0000000005057211 */ /* 0x000fc600010f16ff */
[----:B------:R-:W3:Y:S01]  /*1c830*/  LDC R12, c[0x0][0x248] ;  /* 0x00009200ff0c7b82 */ /* 0x000ee20000000800 */
[----:B------:R-:W-:-:S04]  /*1c840*/  LEA R14, P2, R15, R2, 0x2 ;  /* 0x000000020f0e7211 */ /* 0x000fc800078410ff */
[----:B------:R-:W-:Y:S02]  /*1c850*/  LEA.HI.X.SX32 R15, R15, R0, 0x2, P2 ;  /* 0x000000000f0f7211 */ /* 0x000fe400010f16ff */
[C---:B-1----:R-:W-:Y:S01]  /*1c860*/  LEA R148, P2, R249.reuse, R2, 0x2 ;  /* 0x00000002f9947211 */ /* 0x042fe200078410ff */
[----:B------:R-:W1:Y:S01]  /*1c870*/  LDC R3, c[0x0][0x248] ;  /* 0x00009200ff037b82 */ /* 0x000e620000000800 */
[----:B------:R-:W-:Y:S01]  /*1c880*/  LOP3.LUT R248, R6, 0x2e, R13, 0xfe, !PT ;  /* 0x0000002e06f87812 */ /* 0x000fe200078efe0d */
[----:B------:R4:W-:Y:S01]  /*1c890*/  @P1 STG.E desc[UR28][R4.64], R244 ;  /* 0x000000f404001986 */ /* 0x0009e2000c10191c */
[----:B------:R-:W-:Y:S01]  /*1c8a0*/  LEA.HI.X.SX32 R149, R249, R0, 0x2, P2 ;  /* 0x00000000f9957211 */ /* 0x000fe200010f16ff */
[----:B--2---:R-:W-:Y:S01]  /*1c8b0*/  IMAD R249, R151, 0x2, R249 ;  /* 0x0000000297f97824 */ /* 0x004fe200078e02f9 */
[----:B------:R-:W-:Y:S01]  /*1c8c0*/  ISETP.LT.AND P3, PT, R248, UR4, !P0 ;  /* 0x00000004f8007c0c */ /* 0x000fe2000c761270 */
[----:B------:R2:W-:Y:S01]  /*1c8d0*/  @P5 STG.E desc[UR28][R14.64], R245 ;  /* 0x000000f50e005986 */ /* 0x0005e2000c10191c */
[----:B------:R-:W-:Y:S01]  /*1c8e0*/  LOP3.LUT R248, R6, 0x32, R13, 0xfe, !PT ;  /* 0x0000003206f87812 */ /* 0x000fe200078efe0d */
[----:B------:R-:W1:Y:S01]  /*1c8f0*/  LDC R151, c[0x0][0x248] ;  /* 0x00009200ff977b82 */ /* 0x000e620000000800 */
[----:B------:R-:W-:Y:S01]  /*1c900*/  ULDC UR4, c[0x0][0x22c] ;  /* 0x00008b0000047ab9 */ /* 0x000fe20000000800 */
[----:B------:R3:W-:Y:S06]  /*1c910*/  @P4 STG.E desc[UR28][R148.64], R246 ;  /* 0x000000f694004986 */ /* 0x0007ec000c10191c */
[----:B----4-:R-:W4:Y:S01]  /*1c920*/  LDC R244, c[0x0][0x248] ;  /* 0x00009200fff47b82 */ /* 0x010f220000000800 */
[C---:B------:R-:W-:Y:S01]  /*1c930*/  LEA R4, P4, R249.reuse, R2, 0x2 ;  /* 0x00000002f9047211 */ /* 0x040fe200078810ff */
[----:B--2---:R-:W-:Y:S01]  /*1c940*/  IMAD R15, R150, 0x2, R249 ;  /* 0x00000002960f7824 */ /* 0x004fe200078e02f9 */
[----:B------:R-:W-:Y:S01]  /*1c950*/  ISETP.LT.AND P1, PT, R248, UR4, !P0 ;  /* 0x00000004f8007c0c */ /* 0x000fe2000c721270 */
[----:B------:R-:W-:Y:S01]  /*1c960*/  ULDC UR4, c[0x0][0x22c] ;  /* 0x00008b0000047ab9 */ /* 0x000fe20000000800 */
[----:B------:R-:W-:Y:S01]  /*1c970*/  LOP3.LUT R248, R6, 0x34, R13, 0xfe, !PT ;  /* 0x0000003406f87812 */ /* 0x000fe200078efe0d */
[----:B---3--:R-:W-:Y:S01]  /*1c980*/  IMAD R245, R12, 0x2, R15 ;  /* 0x000000020cf57824 */ /* 0x008fe200078e020f */
[----:B------:R-:W-:Y:S01]  /*1c990*/  LEA.HI.X.SX32 R5, R249, R0, 0x2, P4 ;  /* 0x00000000f9057211 */ /* 0x000fe200020f16ff */
[----:B------:R-:W2:Y:S01]  /*1c9a0*/  LDC R150, c[0x0][0x248] ;  /* 0x00009200ff967b82 */ /* 0x000ea20000000800 */
[----:B------:R-:W-:-:S02]  /*1c9b0*/  LOP3.LUT R14, R6, 0x36, R13, 0xfe, !PT ;  /* 0x00000036060e7812 */ /* 0x000fc400078efe0d */
[----:B------:R-:W-:Y:S01]  /*1c9c0*/  ISETP.LT.AND P2, PT, R248, UR4, !P0 ;  /* 0x00000004f8007c0c */ /* 0x000fe2000c741270 */
[----:B------:R-:W-:Y:S01]  /*1c9d0*/  ULDC UR4, c[0x0][0x22c] ;  /* 0x00008b0000047ab9 */ /* 0x000fe20000000800 */
[----:B------:R3:W-:Y:S01]  /*1c9e0*/  @P3 STG.E desc[UR28][R4.64], R247 ;  /* 0x000000f704003986 */ /* 0x0007e2000c10191c */
[-C--:B------:R-:W-:Y:S02]  /*1c9f0*/  LEA R148, P3, R245, R2.reuse, 0x2 ;  /* 0x00000002f5947211 */ /* 0x080fe400078610ff */
[----:B------:R-:W-:Y:S01]  /*1ca00*/  ISETP.LT.AND P4, PT, R14, UR4, !P0 ;  /* 0x000000040e007c0c */ /* 0x000fe2000c781270 */
[----:B------:R-:W-:Y:S01]  /*1ca10*/  ULDC UR4, c[0x0][0x22c] ;  /* 0x00008b0000047ab9 */ /* 0x000fe20000000800 */
[----:B------:R-:W-:Y:S02]  /*1ca20*/  LEA R14, P5, R15, R2, 0x2 ;  /* 0x000000020f0e7211 */ /* 0x000fe400078a10ff */
[-C--:B------:R-:W-:Y:S01]  /*1ca30*/  LEA.HI.X.SX32 R149, R245, R0.reuse, 0x2, P3 ;  /* 0x00000000f5957211 */ /* 0x080fe200018f16ff */
[----:B-1----:R-:W-:Y:S01]  /*1ca40*/  IMAD R245, R3, 0x2, R245 ;  /* 0x0000000203f57824 */ /* 0x002fe200078e02f5 */
[----:B------:R-:W-:-:S03]  /*1ca50*/  LEA.HI.X.SX32 R15, R15, R0, 0x2, P5 ;  /* 0x000000000f0f7211 */ /* 0x000fc600028f16ff */
[----:B----4-:R-:W-:Y:S01]  /*1ca60*/  IMAD R249, R244, 0x2, R245 ;  /* 0x00000002f4f97824 */ /* 0x010fe200078e02f5 */
[C-C-:B------:R-:W-:Y:S01]  /*1ca70*/  LOP3.LUT R12, R6.reuse, 0x38, R13.reuse, 0xfe, !PT ;  /* 0x00000038060c7812 */ /* 0x140fe200078efe0d */
[----:B------:R1:W-:Y:S01]  /*1ca80*/  @P6 STG.E desc[UR28][R14.64], R240 ;  /* 0x000000f00e006986 */ /* 0x0003e2000c10191c */
[----:B------:R-:W-:Y:S01]  /*1ca90*/  LOP3.LUT R3, R6, 0x3a, R13, 0xfe, !PT ;  /* 0x0000003a06037812 */ /* 0x000fe200078efe0d */
[----:B------:R-:W-:Y:S02]  /*1caa0*/  IMAD R151, R151, 0x2, R249 ;  /* 0x0000000297977824 */ /* 0x000fe400078e02f9 */
[----:B------:R4:W-:Y:S01]  /*1cab0*/  @P1 STG.E desc[UR28][R148.64], R241 ;  /* 0x000000f194001986 */ /* 0x0009e2000c10191c */
[C---:B---3--:R-:W-:Y:S02]  /*1cac0*/  LEA R4, P1, R245.reuse, R2, 0x2 ;  /* 0x00000002f5047211 */ /* 0x048fe400078210ff */
[----:B------:R-:W-:Y:S01]  /*1cad0*/  ISETP.LT.AND P3, PT, R12, UR4, !P0 ;  /* 0x000000040c007c0c */ /* 0x000fe2000c761270 */
[----:B------:R-:W-:Y:S01]  /*1cae0*/  ULDC UR4, c[0x0][0x22c] ;  /* 0x00008b0000047ab9 */ /* 0x000fe20000000800 */
[----:B------:R-:W-:Y:S01]  /*1caf0*/  LEA.HI.X.SX32 R5, R245, R0, 0x2, P1 ;  /* 0x00000000f5057211 */ /* 0x000fe200008f16ff */
[----:B--2---:R-:W-:Y:S01]  /*1cb00*/  IMAD R150, R150, 0x2, R151 ;  /* 0x0000000296967824 */ /* 0x004fe200078e0297 */
[----:B------:R-:W-:-:S02]  /*1cb10*/  LEA R244, P5, R249, R2, 0x2 ;  /* 0x00000002f9f47211 */ /* 0x000fc400078a10ff */
[----:B------:R-:W-:Y:S02]  /*1cb20*/  ISETP.LT.AND P1, PT, R3, UR4, !P0 ;  /* 0x0000000403007c0c */ /* 0x000fe4000c721270 */
[----:B-1----:R-:W-:Y:S01]  /*1cb30*/  LEA R14, P6, R151, R2, 0x2 ;  /* 0x00000002970e7211 */ /* 0x002fe200078c10ff */
[----:B------:R-:W-:Y:S01]  /*1cb40*/  @P2 STG.E desc[UR28][R4.64], R242 ;  /* 0x000000f204002986 */ /* 0x000fe2000c10191c */
[----:B------:R-:W-:Y:S01]  /*1cb50*/  LEA.HI.X.SX32 R245, R249, R0, 0x2, P5 ;  /* 0x00000000f9f57211 */ /* 0x000fe200028f16ff */
[----:B------:R-:W-:Y:S01]  /*1cb60*/  ULDC UR4, c[0x0][0x22c] ;  /* 0x00008b0000047ab9 */ /* 0x000fe20000000800 */
[C---:B----4-:R-:W-:Y:S02]  /*1cb70*/  LEA R148, P5, R150.reuse, R2, 0x2 ;  /* 0x0000000296947211 */ /* 0x050fe400078a10ff */
[-C--:B------:R-:W-:Y:S02]  /*1cb80*/  LEA.HI.X.SX32 R15, R151, R0.reuse, 0x2, P6 ;  /* 0x00000000970f7211 */ /* 0x080fe400030f16ff */
[----:B------:R-:W-:Y:S01]  /*1cb90*/  LEA.HI.X.SX32 R149, R150, R0, 0x2, P5 ;  /* 0x0000000096957211 */ /* 0x000fe200028f16ff */
[----:B------:R1:W-:Y:S01]  /*1cba0*/  @P4 STG.E desc[UR28][R244.64], R243 ;  /* 0x000000f3f4004986 */ /* 0x0003e2000c10191c */
[----:B------:R-:W-:-:S03]  /*1cbb0*/  LOP3.LUT R249, R6, 0x1fe, R13, 0xfe, !PT ;  /* 0x000001fe06f97812 */ /* 0x000fc600078efe0d */
[----:B------:R-:W-:Y:S01]  /*1cbc0*/  @P3 STG.E desc[UR28][R14.64], R8 ;  /* 0x000000080e003986 */ /* 0x000fe2000c10191c */
[C-C-:B------:R-:W-:Y:S02]  /*1cbd0*/  LOP3.LUT R251, R6.reuse, 0x3c, R13.reuse, 0xfe, !PT ;  /* 0x0000003c06fb7812 */ /* 0x140fe400078efe0d */
[C-C-:B------:R-:W-:Y:S01]  /*1cbe0*/  LOP3.LUT R250, R6.reuse, 0x3e, R13.reuse, 0xfe, !PT ;  /* 0x0000003e06fa7812 */ /* 0x140fe200078efe0d */
[----:B------:R2:W-:Y:S01]  /*1cbf0*/  @P1 STG.E desc[UR28][R148.64], R9 ;  /* 0x0000000994001986 */ /* 0x0005e2000c10191c */
[C-C-:B------:R-:W-:Y:S02]  /*1cc00*/  LOP3.LUT R151, R6.reuse, 0x40, R13.reuse, 0xfe, !PT ;  /* 0x0000004006977812 */ /* 0x140fe400078efe0d */
[C-C-:B------:R-:W-:Y:S02]  /*1cc10*/  LOP3.LUT R241, R6.reuse, 0x42, R13.reuse, 0xfe, !PT ;  /* 0x0000004206f17812 */ /* 0x140fe400078efe0d */
[C-C-:B------:R-:W-:Y:S02]  /*1cc20*/  LOP3.LUT R240, R6.reuse, 0x44, R13.reuse, 0xfe, !PT ;  /* 0x0000004406f07812 */ /* 0x140fe400078efe0d */
[----:B------:R-:W-:-:S02]  /*1cc30*/  LOP3.LUT R247, R6, 0x46, R13, 0xfe, !PT ;  /* 0x0000004606f77812 */ /* 0x000fc400078efe0d */
[C-C-:B------:R-:W-:Y:S02]  /*1cc40*/  LOP3.LUT R246, R6.reuse, 0x48, R13.reuse, 0xfe, !PT ;  /* 0x0000004806f67812 */ /* 0x140fe400078efe0d */
[C-C-:B-1----:R-:W-:Y:S02]  /*1cc50*/  LOP3.LUT R245, R6.reuse, 0x4a, R13.reuse, 0xfe, !PT ;  /* 0x0000004a06f57812 */ /* 0x142fe400078efe0d */
[C-C-:B------:R-:W-:Y:S02]  /*1cc60*/  LOP3.LUT R3, R6.reuse, 0x4c, R13.reuse, 0xfe, !PT ;  /* 0x0000004c06037812 */ /* 0x140fe400078efe0d */
[C-C-:B------:R-:W-:Y:S02]  /*1cc70*/  LOP3.LUT R5, R6.reuse, 0x4e, R13.reuse, 0xfe, !PT ;  /* 0x0000004e06057812 */ /* 0x140fe400078efe0d */
[C-C-:B------:R-:W-:Y:S02]  /*1cc80*/  LOP3.LUT R4, R6.reuse, 0x50, R13.reuse, 0xfe, !PT ;  /* 0x0000005006047812 */ /* 0x140fe400078efe0d */
[----:B--2---:R-:W-:-:S02]  /*1cc90*/  LOP3.LUT R149, R6, 0x52, R13, 0xfe, !PT ;  /* 0x0000005206957812 */ /* 0x004fc400078efe0d */
        /* <DEDUP_REMOVED lines=136> */
[----:B------:R-:W-:Y:S02]  /*1d520*/  LOP3.LUT R6, R6, 0x1fc, R13, 0xfe, !PT ;  /* 0x000001fc06067812 */ /* 0x000fe400078efe0d */
[----:B------:R-:W1:Y:S01]  /*1d530*/  LDC R13, c[0x0][0x248] ;  /* 0x00009200ff0d7b82 */ /* 0x000e620000000800 */
[----:B------:R-:W-:Y:S01]  /*1d540*/  ISETP.LT.AND P1, PT, R249, UR4, !P0 ;  /* 0x00000004f9007c0c */ /* 0x000fe2000c721270 */
[----:B------:R-:W-:-:S06]  /*1d550*/  ULDC UR4, c[0x0][0x22c] ;  /* 0x00008b0000047ab9 */ /* 0x000fcc0000000800 */
[----:B------:R-:W2:Y:S01]  /*1d560*/  LDC R249, c[0x0][0x248] ;  /* 0x00009200fff97b82 */ /* 0x000ea20000000800 */
[----:B------:R-:W-:Y:S01]  /*1d570*/  ISETP.LT.AND P6, PT, R251, UR4, !P0 ;  /* 0x00000004fb007c0c */ /* 0x000fe2000c7c1270 */
[----:B------:R-:W-:Y:S02]  /*1d580*/  ULDC UR4, c[0x0][0x22c] ;  /* 0x00008b0000047ab9 */ /* 0x000fe40000000800 */
[----:B------:R-:W-:Y:S01]  /*1d590*/  ISETP.LT.AND P5, PT, R250, UR4, !P0 ;  /* 0x00000004fa007c0c */ /* 0x000fe2000c7a1270 */
[----:B------:R-:W-:-:S03]  /*1d5a0*/  ULDC UR4, c[0x0][0x22c] ;  /* 0x00008b0000047ab9 */ /* 0x000fc60000000800 */
[----:B------:R-:W3:Y:S01]  /*1d5b0*/  LDC R250, c[0x0][0x248] ;  /* 0x00009200fffa7b82 */ /* 0x000ee20000000800 */
[----:B-1----:R-:W-:Y:S01]  /*1d5c0*/  IMAD R13, R13, 0x2, R150 ;  /* 0x000000020d0d7824 */ /* 0x002fe200078e0296 */
[----:B------:R-:W-:-:S06]  /*1d5d0*/  ISETP.LT.AND P4, PT, R151, UR4, !P0 ;  /* 0x0000000497007c0c */ /* 0x000fcc000c781270 */
[----:B------:R-:W1:Y:S01]  /*1d5e0*/  LDC R251, c[0x0][0x248] ;  /* 0x00009200fffb7b82 */ /* 0x000e620000000800 */
[----:B------:R-:W-:Y:S01]  /*1d5f0*/  ULDC UR4, c[0x0][0x22c] ;  /* 0x00008b0000047ab9 */ /* 0x000fe20000000800 */
[----:B------:R-:W-:-:S04]  /*1d600*/  LEA R150, P2, R13, R2, 0x2 ;  /* 0x000000020d967211 */ /* 0x000fc800078410ff */
[----:B------:R-:W-:Y:S01]  /*1d610*/  LEA.HI.X.SX32 R151, R13, R0, 0x2, P2 ;  /* 0x000000000d977211 */ /* 0x000fe200010f16ff */
[----:B--2---:R-:W-:Y:S02]  /*1d620*/  IMAD R13, R249, 0x2, R13 ;  /* 0x00000002f90d7824 */ /* 0x004fe400078e020d */
[----:B------:R-:W2:Y:S02]  /*1d630*/  LDC R249, c[0x0][0x248] ;  /* 0x00009200fff97b82 */ /* 0x000ea40000000800 */
[----:B------:R4:W-:Y:S02]  /*1d640*/  @P6 STG.E desc[UR28][R150.64], R10 ;  /* 0x0000000a96006986 */ /* 0x0009e4000c10191c */
[----:B----4-:R-:W-:Y:S01]  /*1d650*/  LEA R150, P2, R13, R2, 0x2 ;  /* 0x000000020d967211 */ /* 0x010fe200078410ff */
[----:B---3--:R-:W-:Y:S01]  /*1d660*/  IMAD R10, R250, 0x2, R13 ;  /* 0x00000002fa0a7824 */ /* 0x008fe200078e020d */
[----:B------:R-:W-:Y:S01]  /*1d670*/  ISETP.LT.AND P3, PT, R241, UR4, !P0 ;  /* 0x00000004f1007c0c */ /* 0x000fe2000c761270 */
[----:B------:R-:W-:Y:S01]  /*1d680*/  ULDC UR4, c[0x0][0x22c] ;  /* 0x00008b0000047ab9 */ /* 0x000fe20000000800 */
[----:B------:R-:W-:Y:S01]  /*1d690*/  LEA.HI.X.SX32 R151, R13, R0, 0x2, P2 ;  /* 0x000000000d977211 */ /* 0x000fe200010f16ff */
[----:B------:R-:W3:Y:S08]  /*1d6a0*/  LDC R250, c[0x0][0x248] ;  /* 0x00009200fffa7b82 */ /* 0x000ef00000000800 */
[----:B------:R-:W4:Y:S01]  /*1d6b0*/  LDC R13, c[0x0][0x248] ;  /* 0x00009200ff0d7b82 */ /* 0x000f220000000800 */
[----:B------:R-:W-:Y:S01]  /*1d6c0*/  ISETP.LT.AND P2, PT, R240, UR4, !P0 ;  /* 0x00000004f0007c0c */ /* 0x000fe2000c741270 */
[----:B------:R1:W-:Y:S01]  /*1d6d0*/  @P5 STG.E desc[UR28][R150.64], R11 ;  /* 0x0000000b96005986 */ /* 0x0003e2000c10191c */
[----:B------:R-:W-:Y:S01]  /*1d6e0*/  LEA R240, P6, R10, R2, 0x2 ;  /* 0x000000020af07211 */ /* 0x000fe200078c10ff */
[----:B------:R-:W-:-:S03]  /*1d6f0*/  ULDC UR4, c[0x0][0x22c] ;  /* 0x00008b0000047ab9 */ /* 0x000fc60000000800 */
[----:B------:R-:W-:Y:S01]  /*1d700*/  LEA.HI.X.SX32 R241, R10, R0, 0x2, P6 ;  /* 0x000000000af17211 */ /* 0x000fe200030f16ff */
[----:B-1----:R-:W1:Y:S01]  /*1d710*/  LDC R151, c[0x0][0x248] ;  /* 0x00009200ff977b82 */ /* 0x002e620000000800 */
[----:B----4-:R-:W-:-:S07]  /*1d720*/  IMAD R13, R13, 0x2, R10 ;  /* 0x000000020d0d7824 */ /* 0x010fce00078e020a */
[----:B------:R-:W4:Y:S01]  /*1d730*/  LDC R150, c[0x0][0x248] ;  /* 0x00009200ff967b82 */ /* 0x000f220000000800 */
[----:B------:R-:W-:-:S04]  /*1d740*/  LEA R10, P6, R13, R2, 0x2 ;  /* 0x000000020d0a7211 */ /* 0x000fc800078c10ff */
[----:B------:R-:W-:Y:S01]  /*1d750*/  LEA.HI.X.SX32 R11, R13, R0, 0x2, P6 ;  /* 0x000000000d0b7211 */ /* 0x000fe200030f16ff */
[----:B------:R-:W-:Y:S01]  /*1d760*/  IMAD R13, R251, 0x2, R13 ;  /* 0x00000002fb0d7824 */ /* 0x000fe200078e020d */
[----:B------:R2:W-:Y:S01]  /*1d770*/  @P4 STG.E desc[UR28][R240.64], R16 ;  /* 0x00000010f0004986 */ /* 0x0005e2000c10191c */
[----:B------:R-:W-:Y:S01]  /*1d780*/  ISETP.LT.AND P5, PT, R247, UR4, !P0 ;  /* 0x00000004f7007c0c */ /* 0x000fe2000c7a1270 */
[----:B------:R-:W-:Y:S02]  /*1d790*/  ULDC UR4, c[0x0][0x22c] ;  /* 0x00008b0000047ab9 */ /* 0x000fe40000000800 */
[----:B------:R3:W-:Y:S01]  /*1d7a0*/  @P3 STG.E desc[UR28][R10.64], R17 ;  /* 0x000000110a003986 */ /* 0x0007e2000c10191c */
[----:B------:R-:W-:Y:S01]  /*1d7b0*/  ISETP.LT.AND P4, PT, R246, UR4, !P0 ;  /* 0x00000004f6007c0c */ /* 0x000fe2000c781270 */
[----:B------:R-:W-:Y:S01]  /*1d7c0*/  ULDC UR4, c[0x0][0x22c] ;  /* 0x00008b0000047ab9 */ /* 0x000fe20000000800 */
[----:B--2---:R-:W-:Y:S01]  /*1d7d0*/  LEA R16, P3, R13, R2, 0x2 ;  /* 0x000000020d107211 */ /* 0x004fe200078610ff */
[----:B------:R-:W2:Y:S01]  /*1d7e0*/  LDC R240, c[0x0][0x248] ;  /* 0x00009200fff07b82 */ /* 0x000ea20000000800 */
[----:B---3--:R-:W-:-:S02]  /*1d7f0*/  IMAD R11, R249, 0x2, R13 ;  /* 0x00000002f90b7824 */ /* 0x008fc400078e020d */
[----:B------:R-:W-:-:S03]  /*1d800*/  LEA.HI.X.SX32 R17, R13, R0, 0x2, P3 ;  /* 0x000000000d117211 */ /* 0x000fc600018f16ff */
[----:B------:R-:W-:Y:S01]  /*1d810*/  LEA R10, P6, R11, R2, 0x2 ;  /* 0x000000020b0a7211 */ /* 0x000fe200078c10ff */
[----:B------:R-:W-:-:S03]  /*1d820*/  IMAD R13, R250, 0x2, R11 ;  /* 0x00000002fa0d7824 */ /* 0x000fc600078e020b */
[----:B------:R-:W-:Y:S01]  /*1d830*/  LEA.HI.X.SX32 R11, R11, R0, 0x2, P6 ;  /* 0x000000000b0b7211 */ /* 0x000fe200030f16ff */
[----:B------:R3:W-:Y:S04]  /*1d840*/  @P2 STG.E desc[UR28][R16.64], R18 ;  /* 0x0000001210002986 */ /* 0x0007e8000c10191c */
[----:B------:R4:W-:Y:S01]  /*1d850*/  @P5 STG.E desc[UR28][R10.64], R19 ;  /* 0x000000130a005986 */ /* 0x0009e2000c10191c */
[----:B------:R-:W-:Y:S01]  /*1d860*/  ISETP.LT.AND P3, PT, R245, UR4, !P0 ;  /* 0x00000004f5007c0c */ /* 0x000fe2000c761270 */
[----:B------:R-:W-:Y:S01]  /*1d870*/  ULDC UR4, c[0x0][0x22c] ;  /* 0x00008b0000047ab9 */ /* 0x000fe20000000800 */
[C---:B---3--:R-:W-:Y:S01]  /*1d880*/  LEA R16, P6, R13.reuse, R2, 0x2 ;  /* 0x000000020d107211 */ /* 0x048fe200078c10ff */
[----:B------:R-:W3:Y:S03]  /*1d890*/  LDC R18, c[0x0][0x248] ;  /* 0x00009200ff127b82 */ /* 0x000ee60000000800 */
[----:B------:R-:W-:Y:S01]  /*1d8a0*/  LEA.HI.X.SX32 R17, R13, R0, 0x2, P6 ;  /* 0x000000000d117211 */ /* 0x000fe200030f16ff */
[----:B-1----:R-:W-:-:S04]  /*1d8b0*/  IMAD R13, R151, 0x2, R13 ;  /* 0x00000002970d7824 */ /* 0x002fc800078e020d */
[----:B----4-:R-:W1:Y:S01]  /*1d8c0*/  LDC R19, c[0x0][0x248] ;  /* 0x00009200ff137b82 */ /* 0x010e620000000800 */
[----:B------:R-:W-:Y:S01]  /*1d8d0*/  ISETP.LT.AND P2, PT, R3, UR4, !P0 ;  /* 0x0000000403007c0c */ /* 0x000fe2000c741270 */
[----:B------:R4:W-:Y:S01]  /*1d8e0*/  @P4 STG.E desc[UR28][R16.64], R20 ;  /* 0x0000001410004986 */ /* 0x0009e2000c10191c */
[----:B------:R-:W-:Y:S01]  /*1d8f0*/  ULDC UR4, c[0x0][0x22c] ;  /* 0x00008b0000047ab9 */ /* 0x000fe20000000800 */
[----:B------:R-:W-:Y:S01]  /*1d900*/  LEA R10, P4, R13, R2, 0x2 ;  /* 0x000000020d0a7211 */ /* 0x000fe200078810ff */
[----:B------:R-:W-:Y:S01]  /*1d910*/  IMAD R3, R150, 0x2, R13 ;  /* 0x0000000296037824 */ /* 0x000fe200078e020d */
[----:B------:R-:W-:Y:S01]  /*1d920*/  ISETP.LT.AND P5, PT, R5, UR4, !P0 ;  /* 0x0000000405007c0c */ /* 0x000fe2000c7a1270 */
[----:B------:R-:W-:Y:S01]  /*1d930*/  ULDC UR4, c[0x0][0x22c] ;  /* 0x00008b0000047ab9 */ /* 0x000fe20000000800 */
[----:B------:R-:W-:Y:S01]  /*1d940*/  LEA.HI.X.SX32 R11, R13, R0, 0x2, P4 ;  /* 0x000000000d0b7211 */ /* 0x000fe200020f16ff */
[----:B--2---:R-:W-:Y:S01]  /*1d950*/  IMAD R13, R240, 0x2, R3 ;  /* 0x00000002f00d7824 */ /* 0x004fe200078e0203 */
[----:B------:R-:W-:Y:S01]  /*1d960*/  ISETP.LT.AND P4, PT, R4, UR4, !P0 ;  /* 0x0000000404007c0c */ /* 0x000fe2000c781270 */
[----:B------:R-:W-:Y:S01]  /*1d970*/  ULDC UR4, c[0x0][0x22c] ;  /* 0x00008b0000047ab9 */ /* 0x000fe20000000800 */
[C---:B------:R-:W-:Y:S01]  /*1d980*/  LEA R4, P6, R3.reuse, R2, 0x2 ;  /* 0x0000000203047211 */ /* 0x040fe200078c10ff */
[----:B----4-:R-:W2:Y:S01]  /*1d990*/  LDC R20, c[0x0][0x248] ;  /* 0x00009200ff147b82 */ /* 0x010ea20000000800 */
[----:B------:R4:W-:Y:S02]  /*1d9a0*/  @P3 STG.E desc[UR28][R10.64], R21 ;  /* 0x000000150a003986 */ /* 0x0009e4000c10191c */
[----:B------:R-:W-:-:S05]  /*1d9b0*/  LEA.HI.X.SX32 R5, R3, R0, 0x2, P6 ;  /* 0x0000000003057211 */ /* 0x000fca00030f16ff */
[----:B------:R-:W2:Y:S01]  /*1d9c0*/  LDC R17, c[0x0][0x248] ;  /* 0x00009200ff117b82 */ /* 0x000ea20000000800 */
[----:B----4-:R-:W-:-:S07]  /*1d9d0*/  LEA R10, P6, R13, R2, 0x2 ;  /* 0x000000020d0a7211 */ /* 0x010fce00078c10ff */
[----:B------:R-:W4:Y:S01]  /*1d9e0*/  LDC R16, c[0x0][0x248] ;  /* 0x00009200ff107b82 */ /* 0x000f220000000800 */
[----:B------:R-:W-:Y:S01]  /*1d9f0*/  LEA.HI.X.SX32 R11, R13, R0, 0x2, P6 ;  /* 0x000000000d0b7211 */ /* 0x000fe200030f16ff */
[----:B-1----:R-:W-:Y:S01]  /*1da00*/  IMAD R13, R19, 0x2, R13 ;  /* 0x00000002130d7824 */ /* 0x002fe200078e020d */
[----:B------:R1:W-:Y:S01]  /*1da10*/  @P2 STG.E desc[UR28][R4.64], R22 ;  /* 0x0000001604002986 */ /* 0x0003e2000c10191c */
[----:B------:R-:W-:Y:S01]  /*1da20*/  ISETP.LT.AND P3, PT, R149, UR4, !P0 ;  /* 0x0000000495007c0c */ /* 0x000fe2000c761270 */
[----:B------:R-:W-:Y:S02]  /*1da30*/  ULDC UR4, c[0x0][0x22c] ;  /* 0x00008b0000047ab9 */ /* 0x000fe40000000800 */
[----:B------:R2:W-:Y:S01]  /*1da40*/  @P5 STG.E desc[UR28][R10.64], R23 ;  /* 0x000000170a005986 */ /* 0x0005e2000c10191c */
[----:B---3--:R-:W-:Y:S01]  /*1da50*/  IMAD R3, R18, 0x2, R13 ;  /* 0x0000000212037824 */ /* 0x008fe200078e020d */
[----:B------:R-:W-:Y:S01]  /*1da60*/  ISETP.LT.AND P2, PT, R9, UR4, !P0 ;  /* 0x0000000409007c0c */ /* 0x000fe2000c741270 */
[----:B------:R-:W-:Y:S01]  /*1da70*/  ULDC UR4, c[0x0][0x22c] ;  /* 0x00008b0000047ab9 */ /* 0x000fe20000000800 */
[----:B------:R-:W3:Y:S01]  /*1da80*/  LDC R18, c[0x0][0x248] ;  /* 0x00009200ff127b82 */ /* 0x000ee20000000800 */
[----:B-1----:R-:W-:-:S04]  /*1da90*/  LEA R4, P5, R13, R2, 0x2 ;  /* 0x000000020d047211 */ /* 0x002fc800078a10ff */
[----:B------:R-:W-:-:S03]  /*1daa0*/  LEA.HI.X.SX32 R5, R13, R0, 0x2, P5 ;  /* 0x000000000d057211 */ /* 0x000fc600028f16ff */
[----:B--2---:R-:W1:Y:S01]  /*1dab0*/  LDC R11, c[0x0][0x248] ;  /* 0x00009200ff0b7b82 */ /* 0x004e620000000800 */
[----:B------:R-:W-:Y:S01]  /*1dac0*/  ISETP.LT.AND P5, PT, R8, UR4, !P0 ;  /* 0x0000000408007c0c */ /* 0x000fe2000c7a1270 */
[----:B------:R-:W-:Y:S01]  /*1dad0*/  IMAD R10, R20, 0x2, R3 ;  /* 0x00000002140a7824 */ /* 0x000fe200078e0203 */
[----:B------:R-:W-:-:S05]  /*1dae0*/  LEA R8, P6, R3, R2, 0x2 ;  /* 0x0000000203087211 */ /* 0x000fca00078c10ff */
[----:B------:R-:W2:Y:S01]  /*1daf0*/  LDC R13, c[0x0][0x248] ;  /* 0x00009200ff0d7b82 */ /* 0x000ea20000000800 */
[----:B------:R-:W-:Y:S01]  /*1db00*/  LEA.HI.X.SX32 R9, R3, R0, 0x2, P6 ;  /* 0x0000000003097211 */ /* 0x000fe200030f16ff */
[----:B------:R4:W-:Y:S01]  /*1db10*/  @P4 STG.E desc[UR28][R4.64], R152 ;  /* 0x0000009804004986 */ /* 0x0009e2000c10191c */
[----:B------:R-:W-:Y:S02]  /*1db20*/  ULDC UR4, c[0x0][0x22c] ;  /* 0x00008b0000047ab9 */ /* 0x000fe40000000800 */
[----:B------:R-:W-:Y:S01]  /*1db30*/  ISETP.LT.AND P4, PT, R14, UR4, !P0 ;  /* 0x000000040e007c0c */ /* 0x000fe2000c781270 */
[----:B------:R3:W-:Y:S01]  /*1db40*/  @P3 STG.E desc[UR28][R8.64], R153 ;  /* 0x0000009908003986 */ /* 0x0007e2000c10191c */
[----:B------:R-:W-:Y:S01]  /*1db50*/  ULDC UR4, c[0x0][0x22c] ;  /* 0x00008b0000047ab9 */ /* 0x000fe20000000800 */
[----:B------:R-:W1:Y:S01]  /*1db60*/  LDC R14, c[0x0][0x248] ;  /* 0x00009200ff0e7b82 */ /* 0x000e620000000800 */
[----:B----4-:R-:W-:-:S07]  /*1db70*/  LEA R4, P6, R10, R2, 0x2 ;  /* 0x000000020a047211 */ /* 0x010fce00078c10ff */
[----:B------:R-:W4:Y:S01]  /*1db80*/  LDC R20, c[0x0][0x248] ;  /* 0x00009200ff147b82 */ /* 0x000f220000000800 */
[----:B------:R-:W-:Y:S01]  /*1db90*/  LEA.HI.X.SX32 R5, R10, R0, 0x2, P6 ;  /* 0x000000000a057211 */ /* 0x000fe200030f16ff */
[----:B------:R-:W-:Y:S01]  /*1dba0*/  IMAD R10, R17, 0x2, R10 ;  /* 0x00000002110a7824 */ /* 0x000fe200078e020a */
[----:B------:R-:W-:Y:S01]  /*1dbb0*/  ISETP.LT.AND P3, PT, R12, UR4, !P0 ;  /* 0x000000040c007c0c */ /* 0x000fe2000c761270 */
[----:B------:R-:W-:Y:S02]  /*1dbc0*/  ULDC UR4, c[0x0][0x22c] ;  /* 0x00008b0000047ab9 */ /* 0x000fe40000000800 */
[----:B------:R3:W-:Y:S01]  /*1dbd0*/  @P2 STG.E desc[UR28][R4.64], R154 ;  /* 0x0000009a04002986 */ /* 0x0007e2000c10191c */
[----:B------:R-:W-:Y:S01]  /*1dbe0*/  IMAD R3, R16, 0x2, R10 ;  /* 0x0000000210037824 */ /* 0x000fe200078e020a */
[----:B------:R-:W4:Y:S04]  /*1dbf0*/  LDC R12, c[0x0][0x248] ;  /* 0x00009200ff0c7b82 */ /* 0x000f280000000800 */
[----:B---3--:R-:W-:-:S04]  /*1dc00*/  LEA R8, P6, R3, R2, 0x2 ;  /* 0x0000000203087211 */ /* 0x008fc800078c10ff */
[----:B------:R-:W3:Y:S01]  /*1dc10*/  LDC R22, c[0x0][0x248] ;  /* 0x00009200ff167b82 */ /* 0x000ee20000000800 */
[----:B------:R-:W-:-:S04]  /*1dc20*/  LEA R4, P2, R10, R2, 0x2 ;  /* 0x000000020a047211 */ /* 0x000fc800078410ff */
[-C--:B------:R-:W-:Y:S01]  /*1dc30*/  LEA.HI.X.SX32 R5, R10, R0.reuse, 0x2, P2 ;  /* 0x000000000a057211 */ /* 0x080fe200010f16ff */
[----:B--2---:R-:W-:Y:S01]  /*1dc40*/  IMAD R10, R13, 0x2, R3 ;  /* 0x000000020d0a7824 */ /* 0x004fe200078e0203 */
[----:B------:R-:W-:Y:S01]  /*1dc50*/  LEA.HI.X.SX32 R9, R3, R0, 0x2, P6 ;  /* 0x0000000003097211 */ /* 0x000fe200030f16ff */
[----:B------:R-:W2:Y:S02]  /*1dc60*/  LDC R13, c[0x0][0x248] ;  /* 0x00009200ff0d7b82 */ /* 0x000ea40000000800 */
[----:B------:R1:W-:Y:S01]  /*1dc70*/  @P5 STG.E desc[UR28][R4.64], R155 ;  /* 0x0000009b04005986 */ /* 0x0003e2000c10191c */
[----:B------:R-:W-:Y:S01]  /*1dc80*/  ISETP.LT.AND P2, PT, R15, UR4, !P0 ;  /* 0x000000040f007c0c */ /* 0x000fe2000c741270 */
[----:B------:R-:W-:-:S04]  /*1dc90*/  ULDC UR4, c[0x0][0x22c] ;  /* 0x00008b0000047ab9 */ /* 0x000fc80000000800 */
[----:B------:R-:W3:Y:S01]  /*1dca0*/  LDC R16, c[0x0][0x248] ;  /* 0x00009200ff107b82 */ /* 0x000ee20000000800 */
[C---:B-1----:R-:W-:Y:S01]  /*1dcb0*/  LEA R4, P6, R10.reuse, R2, 0x2 ;  /* 0x000000020a047211 */ /* 0x042fe200078c10ff */
[----:B------:R1:W-:Y:S06]  /*1dcc0*/  @P4 STG.E desc[UR28][R8.64], R156 ;  /* 0x0000009c08004986 */ /* 0x0003ec000c10191c */
[----:B------:R-:W3:Y:S01]  /*1dcd0*/  LDC R15, c[0x0][0x248] ;  /* 0x00009200ff0f7b82 */ /* 0x000ee20000000800 */
[----:B------:R-:W-:Y:S01]  /*1dce0*/  LEA.HI.X.SX32 R5, R10, R0, 0x2, P6 ;  /* 0x000000000a057211 */ /* 0x000fe200030f16ff */
[----:B------:R-:W-:-:S06]  /*1dcf0*/  IMAD R10, R11, 0x2, R10 ;  /* 0x000000020b0a7824 */ /* 0x000fcc00078e020a */
[----:B------:R-:W2:Y:S01]  /*1dd00*/  LDC R11, c[0x0][0x248] ;  /* 0x00009200ff0b7b82 */ /* 0x000ea20000000800 */
[----:B------:R1:W-:Y:S01]  /*1dd10*/  @P3 STG.E desc[UR28][R4.64], R157 ;  /* 0x0000009d04003986 */ /* 0x0003e2000c10191c */
[----:B----4-:R-:W-:Y:S01]  /*1dd20*/  IMAD R3, R12, 0x2, R10 ;  /* 0x000000020c037824 */ /* 0x010fe200078e020a */
[----:B------:R-:W-:Y:S01]  /*1dd30*/  ISETP.LT.AND P5, PT, R242, UR4, !P0 ;  /* 0x00000004f2007c0c */ /* 0x000fe2000c7a1270 */
[----:B------:R-:W-:-:S03]  /*1dd40*/  ULDC UR4, c[0x0][0x22c] ;  /* 0x00008b0000047ab9 */ /* 0x000fc60000000800 */
[-C--:B-1----:R-:W-:Y:S01]  /*1dd50*/  LEA R8, P6, R3, R2.reuse, 0x2 ;  /* 0x0000000203087211 */ /* 0x082fe200078c10ff */
[----:B------:R-:W1:Y:S01]  /*1dd60*/  LDC R12, c[0x0][0x248] ;  /* 0x00009200ff0c7b82 */ /* 0x000e620000000800 */
[----:B------:R-:W-:-:S04]  /*1dd70*/  LEA R4, P3, R10, R2, 0x2 ;  /* 0x000000020a047211 */ /* 0x000fc800078610ff */
[-C--:B------:R-:W-:Y:S01]  /*1dd80*/  LEA.HI.X.SX32 R5, R10, R0.reuse, 0x2, P3 ;  /* 0x000000000a057211 */ /* 0x080fe200018f16ff */
[----:B------:R-:W-:Y:S01]  /*1dd90*/  IMAD R10, R14, 0x2, R3 ;  /* 0x000000020e0a7824 */ /* 0x000fe200078e0203 */
[----:B------:R-:W-:Y:S01]  /*1dda0*/  ISETP.LT.AND P4, PT, R148, UR4, !P0 ;  /* 0x0000000494007c0c */ /* 0x000fe2000c781270 */
[----:B------:R-:W-:Y:S01]  /*1ddb0*/  ULDC UR4, c[0x0][0x22c] ;  /* 0x00008b0000047ab9 */ /* 0x000fe20000000800 */
[----:B------:R-:W-:Y:S01]  /*1ddc0*/  LEA.HI.X.SX32 R9, R3, R0, 0x2, P6 ;  /* 0x0000000003097211 */ /* 0x000fe200030f16ff */
[----:B------:R4:W-:Y:S01]  /*1ddd0*/  @P2 STG.E desc[UR28][R4.64], R158 ;  /* 0x0000009e04002986 */ /* 0x0009e2000c10191c */
[----:B------:R-:W-:Y:S01]  /*1dde0*/  ISETP.LT.AND P3, PT, R243, UR4, !P0 ;  /* 0x00000004f3007c0c */ /* 0x000fe2000c761270 */
[----:B------:R-:W-:Y:S01]  /*1ddf0*/  ULDC UR4, c[0x0][0x22c] ;  /* 0x00008b0000047ab9 */ /* 0x000fe20000000800 */
[----:B------:R-:W1:Y:S01]  /*1de00*/  LDC R14, c[0x0][0x248] ;  /* 0x00009200ff0e7b82 */ /* 0x000e620000000800 */
[----:B----4-:R-:W-:-:S04]  /*1de10*/  LEA R4, P6, R10, R2, 0x2 ;  /* 0x000000020a047211 */ /* 0x010fc800078c10ff */
[----:B------:R-:W-:Y:S01]  /*1de20*/  LEA.HI.X.SX32 R5, R10, R0, 0x2, P6 ;  /* 0x000000000a057211 */ /* 0x000fe200030f16ff */
[----:B--2---:R-:W-:Y:S01]  /*1de30*/  IMAD R10, R11, 0x2, R10 ;  /* 0x000000020b0a7824 */ /* 0x004fe200078e020a */
[----:B------:R2:W-:Y:S01]  /*1de40*/  @P5 STG.E desc[UR28][R8.64], R159 ;  /* 0x0000009f08005986 */ /* 0x0005e2000c10191c */
[----:B------:R-:W-:Y:S01]  /*1de50*/  ISETP.LT.AND P2, PT, R244, UR4, !P0 ;  /* 0x00000004f4007c0c */ /* 0x000fe2000c741270 */
[----:B------:R-:W-:Y:S01]  /*1de60*/  ULDC UR4, c[0x0][0x22c] ;  /* 0x00008b0000047ab9 */ /* 0x000fe20000000800 */
[----:B------:R-:W-:Y:S01]  /*1de70*/  IMAD R3, R13, 0x2, R10 ;  /* 0x000000020d037824 */ /* 0x000fe200078e020a */
[----:B------:R4:W-:Y:S01]  /*1de80*/  @P4 STG.E desc[UR28][R4.64], R160 ;  /* 0x000000a004004986 */ /* 0x0009e2000c10191c */
[----:B------:R-:W-:Y:S01]  /*1de90*/  ISETP.LT.AND P5, PT, R248, UR4, !P0 ;  /* 0x00000004f8007c0c */ /* 0x000fe2000c7a1270 */
[----:B------:R-:W-:Y:S01]  /*1dea0*/  ULDC UR4, c[0x0][0x22c] ;  /* 0x00008b0000047ab9 */ /* 0x000fe20000000800 */
[----:B------:R-:W1:Y:S01]  /*1deb0*/  LDC R11, c[0x0][0x248] ;  /* 0x00009200ff0b7b82 */ /* 0x000e620000000800 */
[----:B--2---:R-:W-:-:S07]  /*1dec0*/  LEA R8, P6, R3, R2, 0x2 ;  /* 0x0000000203087211 */ /* 0x004fce00078c10ff */
[----:B------:R-:W2:Y:S01]  /*1ded0*/  LDC R13, c[0x0][0x248] ;  /* 0x00009200ff0d7b82 */ /* 0x000ea20000000800 */
[----:B----4-:R-:W-:-:S04]  /*1dee0*/  LEA R4, P4, R10, R2, 0x2 ;  /* 0x000000020a047211 */ /* 0x010fc800078810ff */
[-C--:B------:R-:W-:Y:S02]  /*1def0*/  LEA.HI.X.SX32 R5, R10, R0.reuse, 0x2, P4 ;  /* 0x000000000a057211 */ /* 0x080fe400020f16ff */
[----:B------:R-:W-:Y:S01]  /*1df00*/  ISETP.LT.AND P4, PT, R252, UR4, !P0 ;  /* 0x00000004fc007c0c */ /* 0x000fe2000c781270 */
[----:B------:R-:W-:Y:S01]  /*1df10*/  ULDC UR4, c[0x0][0x22c] ;  /* 0x00008b0000047ab9 */ /* 0x000fe20000000800 */
[----:B------:R-:W-:Y:S01]  /*1df20*/  LEA.HI.X.SX32 R9, R3, R0, 0x2, P6 ;  /* 0x0000000003097211 */ /* 0x000fe200030f16ff */
[----:B------:R4:W-:Y:S01]  /*1df30*/  @P3 STG.E desc[UR28][R4.64], R161 ;  /* 0x000000a104003986 */ /* 0x0009e2000c10191c */
[----:B------:R-:W-:Y:S01]  /*1df40*/  ISETP.LT.AND P3, PT, R164, UR4, !P0 ;  /* 0x00000004a4007c0c */ /* 0x000fe2000c761270 */
[----:B------:R-:W-:Y:S02]  /*1df50*/  ULDC UR4, c[0x0][0x22c] ;  /* 0x00008b0000047ab9 */ /* 0x000fe40000000800 */
[----:B------:R-:W2:Y:S04]  /*1df60*/  LDL.LU R164, [R1+0x84c] ;  /* 0x00084c0001a47983 */ /* 0x000ea80000300800 */
[----:B------:R-:W-:Y:S01]  /*1df70*/  @P2 STG.E desc[UR28][R8.64], R162 ;  /* 0x000000a208002986 */ /* 0x000fe2000c10191c */
[----:B------:R-:W-:Y:S01]  /*1df80*/  ISETP.LT.AND P2, PT, R165, UR4, !P0 ;  /* 0x00000004a5007c0c */ /* 0x000fe2000c741270 */
[----:B---3--:R-:W-:Y:S01]  /*1df90*/  IMAD R10, R15, 0x2, R3 ;  /* 0x000000020f0a7824 */ /* 0x008fe200078e0203 */
[----:B------:R-:W-:Y:S01]  /*1dfa0*/  ULDC UR4, c[0x0][0x22c] ;  /* 0x00008b0000047ab9 */ /* 0x000fe20000000800 */
[----:B------:R-:W3:Y:S01]  /*1dfb0*/  LDL.LU R165, [R1+0x848] ;  /* 0x0008480001a57983 */ /* 0x000ee20000300800 */
[----:B------:R-:W3:Y:S02]  /*1dfc0*/  LDC R15, c[0x0][0x248] ;  /* 0x00009200ff0f7b82 */ /* 0x000ee40000000800 */
[----:B----4-:R-:W-:-:S04]  /*1dfd0*/  LEA R4, P6, R10, R2, 0x2 ;  /* 0x000000020a047211 */ /* 0x010fc800078c10ff */
[----:B------:R-:W-:Y:S01]  /*1dfe0*/  LEA.HI.X.SX32 R5, R10, R0, 0x2, P6 ;  /* 0x000000000a057211 */ /* 0x000fe200030f16ff */
[----:B-1----:R-:W-:Y:S02]  /*1dff0*/  IMAD R10, R12, 0x2, R10 ;  /* 0x000000020c0a7824 */ /* 0x002fe400078e020a */
[----:B------:R-:W1:Y:S02]  /*1e000*/  LDC R12, c[0x0][0x248] ;  /* 0x00009200ff0c7b82 */ /* 0x000e640000000800 */
[----:B------:R4:W-:Y:S02]  /*1e010*/  @P5 STG.E desc[UR28][R4.64], R163 ;  /* 0x000000a304005986 */ /* 0x0009e4000c10191c */
[----:B----4-:R-:W-:-:S04]  /*1e020*/  LEA R4, P5, R10, R2, 0x2 ;  /* 0x000000020a047211 */ /* 0x010fc800078a10ff */
[----:B------:R-:W-:Y:S02]  /*1e030*/  LEA.HI.X.SX32 R5, R10, R0, 0x2, P5 ;  /* 0x000000000a057211 */ /* 0x000fe400028f16ff */
[----:B------:R-:W-:Y:S01]  /*1e040*/  ISETP.LT.AND P5, PT, R166, UR4, !P0 ;  /* 0x00000004a6007c0c */ /* 0x000fe2000c7a1270 */
[----:B------:R-:W-:Y:S01]  /*1e050*/  IMAD R3, R11, 0x2, R10 ;  /* 0x000000020b037824 */ /* 0x000fe200078e020a */
[----:B------:R-:W4:Y:S01]  /*1e060*/  LDL.LU R166, [R1+0x844] ;  /* 0x0008440001a67983 */ /* 0x000f220000300800 */
[----:B------:R-:W-:Y:S01]  /*1e070*/  ULDC UR4, c[0x0][0x22c] ;  /* 0x00008b0000047ab9 */ /* 0x000fe20000000800 */
[----:B------:R-:W4:Y:S02]  /*1e080*/  LDC R11, c[0x0][0x248] ;  /* 0x00009200ff0b7b82 */ /* 0x000f240000000800 */
[----:B------:R-:W-:-:S04]  /*1e090*/  LEA R8, P6, R3, R2, 0x2 ;  /* 0x0000000203087211 */ /* 0x000fc800078c10ff */
[----:B------:R-:W-:Y:S01]  /*1e0a0*/  LEA.HI.X.SX32 R9, R3, R0, 0x2, P6 ;  /* 0x0000000003097211 */ /* 0x000fe200030f16ff */
[----:B------:R-:W-:Y:S02]  /*1e0b0*/  IMAD R10, R14, 0x2, R3 ;  /* 0x000000020e0a7824 */ /* 0x000fe400078e0203 */
[----:B------:R-:W4:Y:S01]  /*1e0c0*/  LDC R14, c[0x0][0x248] ;  /* 0x00009200ff0e7b82 */ /* 0x000f220000000800 */
[----:B--2---:R2:W-:Y:S01]  /*1e0d0*/  @P4 STG.E desc[UR28][R4.64], R164 ;  /* 0x000000a404004986 */ /* 0x0045e2000c10191c */
[----:B------:R-:W-:Y:S01]  /*1e0e0*/  ISETP.LT.AND P4, PT, R168, UR4, !P0 ;  /* 0x00000004a8007c0c */ /* 0x000fe2000c781270 */
[----:B------:R-:W-:Y:S02]  /*1e0f0*/  ULDC UR4, c[0x0][0x22c] ;  /* 0x00008b0000047ab9 */ /* 0x000fe40000000800 */
[----:B------:R-:W4:Y:S04]  /*1e100*/  LDL.LU R168, [R1+0x840] ;  /* 0x0008400001a87983 */ /* 0x000f280000300800 */
[----:B---3--:R-:W-:Y:S01]  /*1e110*/  @P3 STG.E desc[UR28][R8.64], R165 ;  /* 0x000000a508003986 */ /* 0x008fe2000c10191c */
[----:B------:R-:W-:Y:S01]  /*1e120*/  ISETP.LT.AND P3, PT, R167, UR4, !P0 ;  /* 0x00000004a7007c0c */ /* 0x000fe2000c761270 */
[----:B------:R-:W-:-:S02]  /*1e130*/  ULDC UR4, c[0x0][0x22c] ;  /* 0x00008b0000047ab9 */ /* 0x000fc40000000800 */
[----:B------:R-:W3:Y:S01]  /*1e140*/  LDL.LU R167, [R1+0x83c] ;  /* 0x00083c0001a77983 */ /* 0x000ee20000300800 */
[----:B--2---:R-:W-:-:S04]  /*1e150*/  LEA R4, P6, R10, R2, 0x2 ;  /* 0x000000020a047211 */ /* 0x004fc800078c10ff */
[----:B------:R-:W-:Y:S01]  /*1e160*/  LEA.HI.X.SX32 R5, R10, R0, 0x2, P6 ;  /* 0x000000000a057211 */ /* 0x000fe200030f16ff */
[----:B-1----:R-:W-:Y:S02]  /*1e170*/  IMAD R10, R12, 0x2, R10 ;  /* 0x000000020c0a7824 */ /* 0x002fe400078e020a */
[----:B------:R-:W1:Y:S02]  /*1e180*/  LDC R12, c[0x0][0x248] ;  /* 0x00009200ff0c7b82 */ /* 0x000e640000000800 */
[----:B----4-:R2:W-:Y:S02]  /*1e190*/  @P2 STG.E desc[UR28][R4.64], R166 ;  /* 0x000000a604002986 */ /* 0x0105e4000c10191c */
[----:B--2---:R-:W-:-:S04]  /*1e1a0*/  LEA R4, P2, R10, R2, 0x2 ;  /* 0x000000020a047211 */ /* 0x004fc800078410ff */
[----:B------:R-:W-:Y:S02]  /*1e1b0*/  LEA.HI.X.SX32 R5, R10, R0, 0x2, P2 ;  /* 0x000000000a057211 */ /* 0x000fe400010f16ff */
[----:B------:R-:W-:Y:S01]  /*1e1c0*/  ISETP.LT.AND P2, PT, R169, UR4, !P0 ;  /* 0x00000004a9007c0c */ /* 0x000fe2000c741270 */
[----:B------:R-:W-:Y:S01]  /*1e1d0*/  IMAD R3, R13, 0x2, R10 ;  /* 0x000000020d037824 */ /* 0x000fe200078e020a */
[----:B------:R-:W2:Y:S01]  /*1e1e0*/  LDL.LU R169, [R1+0x838] ;  /* 0x0008380001a97983 */ /* 0x000ea20000300800 */
[----:B------:R-:W-:Y:S01]  /*1e1f0*/  ULDC UR4, c[0x0][0x22c] ;  /* 0x00008b0000047ab9 */ /* 0x000fe20000000800 */
[----:B------:R-:W4:Y:S02]  /*1e200*/  LDC R13, c[0x0][0x248] ;  /* 0x00009200ff0d7b82 */ /* 0x000f240000000800 */
[----:B------:R-:W-:-:S04]  /*1e210*/  LEA R8, P6, R3, R2, 0x2 ;  /* 0x0000000203087211 */ /* 0x000fc800078c10ff */
[----:B------:R-:W-:Y:S01]  /*1e220*/  LEA.HI.X.SX32 R9, R3, R0, 0x2, P6 ;  /* 0x0000000003097211 */ /* 0x000fe200030f16ff */
[----:B------:R-:W-:Y:S02]  /*1e230*/  IMAD R10, R15, 0x2, R3 ;  /* 0x000000020f0a7824 */ /* 0x000fe400078e0203 */
[----:B------:R-:W4:Y:S01]  /*1e240*/  LDC R15, c[0x0][0x248] ;  /* 0x00009200ff0f7b82 */ /* 0x000f220000000800 */
[----:B---3--:R3:W-:Y:S01]  /*1e250*/  @P5 STG.E desc[UR28][R4.64], R167 ;  /* 0x000000a704005986 */ /* 0x0087e2000c10191c */
[----:B------:R-:W-:Y:S01]  /*1e260*/  ISETP.LT.AND P5, PT, R170, UR4, !P0 ;  /* 0x00000004aa007c0c */ /* 0x000fe2000c7a1270 */
[----:B------:R-:W-:Y:S02]  /*1e270*/  ULDC UR4, c[0x0][0x22c] ;  /* 0x00008b0000047ab9 */ /* 0x000fe40000000800 */
[----:B------:R-:W4:Y:S04]  /*1e280*/  LDL.LU R170, [R1+0x834] ;  /* 0x0008340001aa7983 */ /* 0x000f280000300800 */
[----:B------:R-:W-:Y:S01]  /*1e290*/  @P4 STG.E desc[UR28][R8.64], R168 ;  /* 0x000000a808004986 */ /* 0x000fe2000c10191c */
[----:B------:R-:W-:Y:S01]  /*1e2a0*/  ISETP.LT.AND P4, PT, R171, UR4, !P0 ;  /* 0x00000004ab007c0c */ /* 0x000fe2000c781270 */
[----:B------:R-:W-:-:S02]  /*1e2b0*/  ULDC UR4, c[0x0][0x22c] ;  /* 0x00008b0000047ab9 */ /* 0x000fc40000000800 */
[----:B------:R-:W4:Y:S01]  /*1e2c0*/  LDL.LU R171, [R1+0x830] ;  /* 0x0008300001ab7983 */ /* 0x000f220000300800 */
[----:B---3--:R-:W-:-:S04]  /*1e2d0*/  LEA R4, P6, R10, R2, 0x2 ;  /* 0x000000020a047211 */ /* 0x008fc800078c10ff */
[----:B------:R-:W-:Y:S01]  /*1e2e0*/  LEA.HI.X.SX32 R5, R10, R0, 0x2, P6 ;  /* 0x000000000a057211 */ /* 0x000fe200030f16ff */
[----:B------:R-:W-:Y:S02]  /*1e2f0*/  IMAD R10, R11, 0x2, R10 ;  /* 0x000000020b0a7824 */ /* 0x000fe400078e020a */
[----:B------:R-:W3:Y:S02]  /*1e300*/  LDC R11, c[0x0][0x248] ;  /* 0x00009200ff0b7b82 */ /* 0x000ee40000000800 */
[----:B--2---:R2:W-:Y:S02]  /*1e310*/  @P3 STG.E desc[UR28][R4.64], R169 ;  /* 0x000000a904003986 */ /* 0x0045e4000c10191c */
[----:B--2---:R-:W-:-:S04]  /*1e320*/  LEA R4, P3, R10, R2, 0x2 ;  /* 0x000000020a047211 */ /* 0x004fc800078610ff */
[----:B------:R-:W-:Y:S02]  /*1e330*/  LEA.HI.X.SX32 R5, R10, R0, 0x2, P3 ;  /* 0x000000000a057211 */ /* 0x000fe400018f16ff */
[----:B------:R-:W-:Y:S01]  /*1e340*/  ISETP.LT.AND P3, PT, R172, UR4, !P0 ;  /* 0x00000004ac007c0c */ /* 0x000fe2000c761270 */
[----:B-1----:R-:W-:Y:S01]  /*1e350*/  IMAD R3, R12, 0x2, R10 ;  /* 0x000000020c037824 */ /* 0x002fe200078e020a */
[----:B------:R-:W2:Y:S01]  /*1e360*/  LDL.LU R172, [R1+0x82c] ;  /* 0x00082c0001ac7983 */ /* 0x000ea20000300800 */
[----:B------:R-:W-:Y:S01]  /*1e370*/  ULDC UR4, c[0x0][0x22c] ;  /* 0x00008b0000047ab9 */ /* 0x000fe20000000800 */
[----:B------:R-:W1:Y:S02]  /*1e380*/  LDC R12, c[0x0][0x248] ;  /* 0x00009200ff0c7b82 */ /* 0x000e640000000800 */
[----:B------:R-:W-:-:S04]  /*1e390*/  LEA R8, P6, R3, R2, 0x2 ;  /* 0x0000000203087211 */ /* 0x000fc800078c10ff */
[----:B------:R-:W-:Y:S01]  /*1e3a0*/  LEA.HI.X.SX32 R9, R3, R0, 0x2, P6 ;  /* 0x0000000003097211 */ /* 0x000fe200030f16ff */
[----:B------:R-:W-:Y:S02]  /*1e3b0*/  IMAD R10, R14, 0x2, R3 ;  /* 0x000000020e0a7824 */ /* 0x000fe400078e0203 */
[----:B------:R-:W1:Y:S01]  /*1e3c0*/  LDC R14, c[0x0][0x248] ;  /* 0x00009200ff0e7b82 */ /* 0x000e620000000800 */
[----:B----4-:R4:W-:Y:S01]  /*1e3d0*/  @P2 STG.E desc[UR28][R4.64], R170 ;  /* 0x000000aa04002986 */ /* 0x0109e2000c10191c */
[----:B------:R-:W-:Y:S01]  /*1e3e0*/  ISETP.LT.AND P2, PT, R173, UR4, !P0 ;  /* 0x00000004ad007c0c */ /* 0x000fe2000c741270 */
[----:B------:R-:W-:Y:S02]  /*1e3f0*/  ULDC UR4, c[0x0][0x22c] ;  /* 0x00008b0000047ab9 */ /* 0x000fe40000000800 */
[----:B------:R-:W2:Y:S04]  /*1e400*/  LDL.LU R173, [R1+0x828] ;  /* 0x0008280001ad7983 */ /* 0x000ea80000300800 */
[----:B------:R-:W-:Y:S01]  /*1e410*/  @P5 STG.E desc[UR28][R8.64], R171 ;  /* 0x000000ab08005986 */ /* 0x000fe2000c10191c */
[----:B------:R-:W-:Y:S01]  /*1e420*/  ISETP.LT.AND P5, PT, R174, UR4, !P0 ;  /* 0x00000004ae007c0c */ /* 0x000fe2000c7a1270 */
[----:B------:R-:W-:-:S02]  /*1e430*/  ULDC UR4, c[0x0][0x22c] ;  /* 0x00008b0000047ab9 */ /* 0x000fc40000000800 */
[----:B------:R-:W2:Y:S01]  /*1e440*/  LDL.LU R174, [R1+0x824] ;  /* 0x0008240001ae7983 */ /* 0x000ea20000300800 */
[----:B----4-:R-:W-:-:S04]  /*1e450*/  LEA R4, P6, R10, R2, 0x2 ;  /* 0x000000020a047211 */ /* 0x010fc800078c10ff */
[----:B------:R-:W-:Y:S01]  /*1e460*/  LEA.HI.X.SX32 R5, R10, R0, 0x2, P6 ;  /* 0x000000000a057211 */ /* 0x000fe200030f16ff */
[----:B---3--:R-:W-:Y:S02]  /*1e470*/  IMAD R10, R11, 0x2, R10 ;  /* 0x000000020b0a7824 */ /* 0x008fe400078e020a */
[----:B------:R-:W3:Y:S02]  /*1e480*/  LDC R11, c[0x0][0x248] ;  /* 0x00009200ff0b7b82 */ /* 0x000ee40000000800 */
[----:B--2---:R2:W-:Y:S02]  /*1e490*/  @P4 STG.E desc[UR28][R4.64], R172 ;  /* 0x000000ac04004986 */ /* 0x0045e4000c10191c */
        /* <DEDUP_REMOVED lines=11> */
[----:B------:R1:W-:Y:S01]  /*1e550*/  @P3 STG.E desc[UR28][R4.64], R173 ;  /* 0x000000ad04003986 */ /* 0x0003e2000c10191c */
[----:B------:R-:W-:Y:S01]  /*1e560*/  ISETP.LT.AND P3, PT, R176, UR4, !P0 ;  /* 0x00000004b0007c0c */ /* 0x000fe2000c761270 */
[----:B------:R-:W-:Y:S02]  /*1e570*/  ULDC UR4, c[0x0][0x22c] ;  /* 0x00008b0000047ab9 */ /* 0x000fe40000000800 */
[----:B------:R-:W4:Y:S04]  /*1e580*/  LDL.LU R176, [R1+0x81c] ;  /* 0x00081c0001b07983 */ /* 0x000f280000300800 */
[----:B------:R-:W-:Y:S01]  /*1e590*/  @P2 STG.E desc[UR28][R8.64], R174 ;  /* 0x000000ae08002986 */ /* 0x000fe2000c10191c */
[----:B------:R-:W-:Y:S01]  /*1e5a0*/  ISETP.LT.AND P2, PT, R177, UR4, !P0 ;  /* 0x00000004b1007c0c */ /* 0x000fe2000c741270 */
[----:B------:R-:W-:-:S02]  /*1e5b0*/  ULDC UR4, c[0x0][0x22c] ;  /* 0x00008b0000047ab9 */ /* 0x000fc40000000800 */
[----:B------:R-:W4:Y:S01]  /*1e5c0*/  LDL.LU R177, [R1+0x818] ;  /* 0x0008180001b17983 */ /* 0x000f220000300800 */
[----:B-1----:R-:W-:-:S04]  /*1e5d0*/  LEA R4, P6, R10, R2, 0x2 ;  /* 0x000000020a047211 */ /* 0x002fc800078c10ff */
[----:B------:R-:W-:Y:S01]  /*1e5e0*/  LEA.HI.X.SX32 R5, R10, R0, 0x2, P6 ;  /* 0x000000000a057211 */ /* 0x000fe200030f16ff */
[----:B------:R-:W-:Y:S02]  /*1e5f0*/  IMAD R10, R12, 0x2, R10 ;  /* 0x000000020c0a7824 */ /* 0x000fe400078e020a */
[----:B------:R-:W1:Y:S02]  /*1e600*/  LDC R12, c[0x0][0x248] ;  /* 0x00009200ff0c7b82 */ /* 0x000e640000000800 */
[----:B--2---:R2:W-:Y:S02]  /*1e610*/  @P5 STG.E desc[UR28][R4.64], R175 ;  /* 0x000000af04005986 */ /* 0x0045e4000c10191c */
[----:B--2---:R-:W-:-:S04]  /*1e620*/  LEA R4, P5, R10, R2, 0x2 ;  /* 0x000000020a047211 */ /* 0x004fc800078a10ff */
[----:B------:R-:W-:Y:S02]  /*1e630*/  LEA.HI.X.SX32 R5, R10, R0, 0x2, P5 ;  /* 0x000000000a057211 */ /* 0x000fe400028f16ff */
[----:B------:R-:W-:Y:S01]  /*1e640*/  ISETP.LT.AND P5, PT, R178, UR4, !P0 ;  /* 0x00000004b2007c0c */ /* 0x000fe2000c7a1270 */
[----:B---3--:R-:W-:Y:S01]  /*1e650*/  IMAD R3, R11, 0x2, R10 ;  /* 0x000000020b037824 */ /* 0x008fe200078e020a */
[----:B------:R-:W2:Y:S01]  /*1e660*/  LDL.LU R178, [R1+0x814] ;  /* 0x0008140001b27983 */ /* 0x000ea20000300800 */
[----:B------:R-:W-:Y:S01]  /*1e670*/  ULDC UR4, c[0x0][0x22c] ;  /* 0x00008b0000047ab9 */ /* 0x000fe20000000800 */
[----:B------:R-:W3:Y:S02]  /*1e680*/  LDC R11, c[0x0][0x248] ;  /* 0x00009200ff0b7b82 */ /* 0x000ee40000000800 */
[----:B------:R-:W-:-:S04]  /*1e690*/  LEA R8, P6, R3, R2, 0x2 ;  /* 0x0000000203087211 */ /* 0x000fc800078c10ff */
[----:B------:R-:W-:Y:S01]  /*1e6a0*/  LEA.HI.X.SX32 R9, R3, R0, 0x2, P6 ;  /* 0x0000000003097211 */ /* 0x000fe200030f16ff */
[----:B------:R-:W-:Y:S02]  /*1e6b0*/  IMAD R10, R14, 0x2, R3 ;  /* 0x000000020e0a7824 */ /* 0x000fe400078e0203 */
[----:B------:R-:W3:Y:S01]  /*1e6c0*/  LDC R14, c[0x0][0x248] ;  /* 0x00009200ff0e7b82 */ /* 0x000ee20000000800 */
[----:B----4-:R4:W-:Y:S01]  /*1e6d0*/  @P4 STG.E desc[UR28][R4.64], R176 ;  /* 0x000000b004004986 */ /* 0x0109e2000c10191c */
[----:B------:R-:W-:Y:S01]  /*1e6e0*/  ISETP.LT.AND P4, PT, R180, UR4, !P0 ;  /* 0x00000004b4007c0c */ /* 0x000fe2000c781270 */
[----:B------:R-:W-:Y:S02]  /*1e6f0*/  ULDC UR4, c[0x0][0x22c] ;  /* 0x00008b0000047ab9 */ /* 0x000fe40000000800 */
[----:B------:R-:W3:Y:S04]  /*1e700*/  LDL.LU R180, [R1+0x810] ;  /* 0x0008100001b47983 */ /* 0x000ee80000300800 */
[----:B------:R-:W-:Y:S01]  /*1e710*/  @P3 STG.E desc[UR28][R8.64], R177 ;  /* 0x000000b108003986 */ /* 0x000fe2000c10191c */
[----:B------:R-:W-:Y:S01]  /*1e720*/  ISETP.LT.AND P3, PT, R179, UR4, !P0 ;  /* 0x00000004b3007c0c */ /* 0x000fe2000c761270 */
[----:B------:R-:W-:-:S02]  /*1e730*/  ULDC UR4, c[0x0][0x22c] ;  /* 0x00008b0000047ab9 */ /* 0x000fc40000000800 */
[----:B------:R-:W3:Y:S01]  /*1e740*/  LDL.LU R179, [R1+0x80c] ;  /* 0x00080c0001b37983 */ /* 0x000ee20000300800 */
[----:B----4-:R-:W-:-:S04]  /*1e750*/  LEA R4, P6, R10, R2, 0x2 ;  /* 0x000000020a047211 */ /* 0x010fc800078c10ff */
[----:B------:R-:W-:Y:S01]  /*1e760*/  LEA.HI.X.SX32 R5, R10, R0, 0x2, P6 ;  /* 0x000000000a057211 */ /* 0x000fe200030f16ff */
[----:B-1----:R-:W-:Y:S02]  /*1e770*/  IMAD R10, R12, 0x2, R10 ;  /* 0x000000020c0a7824 */ /* 0x002fe400078e020a */
[----:B------:R-:W1:Y:S02]  /*1e780*/  LDC R12, c[0x0][0x248] ;  /* 0x00009200ff0c7b82 */ /* 0x000e640000000800 */
        /* <DEDUP_REMOVED lines=178> */
[----:B----4-:R4:W-:Y:S01]  /*1f2b0*/  @P4 STG.E desc[UR28][R4.64], R200 ;  /* 0x000000c804004986 */ /* 0x0109e2000c10191c */
[----:B------:R-:W-:Y:S01]  /*1f2c0*/  ISETP.LT.AND P4, PT, R204, UR4, !P0 ;  /* 0x00000004cc007c0c */ /* 0x000fe2000c781270 */
[----:B------:R-:W-:Y:S02]  /*1f2d0*/  ULDC UR4, c[0x0][0x22c] ;  /* 0x00008b0000047ab9 */ /* 0x000fe40000000800 */
[----:B------:R-:W3:Y:S04]  /*1f2e0*/  LDL.LU R204, [R1+0x7b0] ;  /* 0x0007b00001cc7983 */ /* 0x000ee80000300800 */
[----:B------:R-:W-:Y:S01]  /*1f2f0*/  @P3 STG.E desc[UR28][R8.64], R201 ;  /* 0x000000c908003986 */ /* 0x000fe2000c10191c */
[----:B------:R-:W-:Y:S01]  /*1f300*/  ISETP.LT.AND P3, PT, R203, UR4, !P0 ;  /* 0x00000004cb007c0c */ /* 0x000fe2000c761270 */
[----:B------:R-:W-:Y:S01]  /*1f310*/  IMAD R10, R14, 0x2, R3 ;  /* 0x000000020e0a7824 */ /* 0x000fe200078e0203 */
[----:B------:R-:W-:Y:S01]  /*1f320*/  ULDC UR4, c[0x0][0x22c] ;  /* 0x00008b0000047ab9 */ /* 0x000fe20000000800 */
[----:B------:R-:W3:Y:S01]  /*1f330*/  LDL.LU R203, [R1+0x7ac] ;  /* 0x0007ac0001cb7983 */ /* 0x000ee20000300800 */
[----:B------:R-:W3:Y:S02]  /*1f340*/  LDC R14, c[0x0][0x248] ;  /* 0x00009200ff0e7b82 */ /* 0x000ee40000000800 */
        /* <DEDUP_REMOVED lines=14> */
[----:B---3--:R3:W-:Y:S01]  /*1f430*/  @P5 STG.E desc[UR28][R4.64], R203 ;  /* 0x000000cb04005986 */ /* 0x0087e2000c10191c */
[----:B------:R-:W-:Y:S01]  /*1f440*/  ISETP.LT.AND P5, PT, R206, UR4, !P0 ;  /* 0x00000004ce007c0c */ /* 0x000fe2000c7a1270 */
[----:B------:R-:W-:Y:S02]  /*1f450*/  ULDC UR4, c[0x0][0x22c] ;  /* 0x00008b0000047ab9 */ /* 0x000fe40000000800 */
[----:B------:R-:W4:Y:S04]  /*1f460*/  LDL.LU R206, [R1+0x7a4] ;  /* 0x0007a40001ce7983 */ /* 0x000f280000300800 */
[----:B------:R-:W-:Y:S01]  /*1f470*/  @P4 STG.E desc[UR28][R8.64], R204 ;  /* 0x000000cc08004986 */ /* 0x000fe2000c10191c */
[----:B------:R-:W-:Y:S01]  /*1f480*/  ISETP.LT.AND P4, PT, R207, UR4, !P0 ;  /* 0x00000004cf007c0c */ /* 0x000fe2000c781270 */
[----:B------:R-:W-:Y:S01]  /*1f490*/  IMAD R10, R15, 0x2, R3 ;  /* 0x000000020f0a7824 */ /* 0x000fe200078e0203 */
[----:B------:R-:W-:Y:S01]  /*1f4a0*/  ULDC UR4, c[0x0][0x22c] ;  /* 0x00008b0000047ab9 */ /* 0x000fe20000000800 */
[----:B------:R-:W4:Y:S01]  /*1f4b0*/  LDL.LU R207, [R1+0x7a0] ;  /* 0x0007a00001cf7983 */ /* 0x000f220000300800 */
[----:B------:R-:W4:Y:S02]  /*1f4c0*/  LDC R15, c[0x0][0x248] ;  /* 0x00009200ff0f7b82 */ /* 0x000f240000000800 */
[----:B---3--:R-:W-:-:S04]  /*1f4d0*/  LEA R4, P6, R10, R2, 0x2 ;  /* 0x000000020a047211 */ /* 0x008fc800078c10ff */
[----:B------:R-:W-:Y:S01]  /*1f4e0*/  LEA.HI.X.SX32 R5, R10, R0, 0x2, P6 ;  /* 0x000000000a057211 */ /* 0x000fe200030f16ff */
[----:B------:R-:W-:Y:S02]  /*1f4f0*/  IMAD R10, R11, 0x2, R10 ;  /* 0x000000020b0a7824 */ /* 0x000fe400078e020a */
[----:B------:R-:W3:Y:S02]  /*1f500*/  LDC R11, c[0x0][0x248] ;  /* 0x00009200ff0b7b82 */ /* 0x000ee40000000800 */
[----:B-1----:R-:W-:Y:S01]  /*1f510*/  IMAD R3, R12, 0x2, R10 ;  /* 0x000000020c037824 */ /* 0x002fe200078e020a */
[----:B--2---:R1:W-:Y:S05]  /*1f520*/  @P3 STG.E desc[UR28][R4.64], R205 ;  /* 0x000000cd04003986 */ /* 0x0043ea000c10191c */
[----:B------:R-:W2:Y:S01]  /*1f530*/  LDC R12, c[0x0][0x248] ;  /* 0x00009200ff0c7b82 */ /* 0x000ea20000000800 */
[----:B-1----:R-:W-:-:S04]  /*1f540*/  LEA R4, P3, R10, R2, 0x2 ;  /* 0x000000020a047211 */ /* 0x002fc800078610ff */
[----:B------:R-:W-:Y:S02]  /*1f550*/  LEA.HI.X.SX32 R5, R10, R0, 0x2, P3 ;  /* 0x000000000a057211 */ /* 0x000fe400018f16ff */
[----:B------:R-:W-:Y:S01]  /*1f560*/  ISETP.LT.AND P3, PT, R208, UR4, !P0 ;  /* 0x00000004d0007c0c */ /* 0x000fe2000c761270 */
[----:B------:R-:W-:Y:S01]  /*1f570*/  ULDC UR4, c[0x0][0x22c] ;  /* 0x00008b0000047ab9 */ /* 0x000fe20000000800 */
[----:B------:R-:W2:Y:S01]  /*1f580*/  LDL.LU R208, [R1+0x79c] ;  /* 0x00079c0001d07983 */ /* 0x000ea20000300800 */
[----:B------:R-:W-:-:S04]  /*1f590*/  LEA R8, P6, R3, R2, 0x2 ;  /* 0x0000000203087211 */ /* 0x000fc800078c10ff */
[----:B------:R-:W-:Y:S01]  /*1f5a0*/  LEA.HI.X.SX32 R9, R3, R0, 0x2, P6 ;  /* 0x0000000003097211 */ /* 0x000fe200030f16ff */
[----:B----4-:R1:W-:Y:S01]  /*1f5b0*/  @P2 STG.E desc[UR28][R4.64], R206 ;  /* 0x000000ce04002986 */ /* 0x0103e2000c10191c */
[----:B------:R-:W-:Y:S01]  /*1f5c0*/  ISETP.LT.AND P2, PT, R209, UR4, !P0 ;  /* 0x00000004d1007c0c */ /* 0x000fe2000c741270 */
[----:B------:R-:W-:Y:S02]  /*1f5d0*/  ULDC UR4, c[0x0][0x22c] ;  /* 0x00008b0000047ab9 */ /* 0x000fe40000000800 */
[----:B------:R-:W4:Y:S04]  /*1f5e0*/  LDL.LU R209, [R1+0x798] ;  /* 0x0007980001d17983 */ /* 0x000f280000300800 */
[----:B------:R3:W-:Y:S01]  /*1f5f0*/  @P5 STG.E desc[UR28][R8.64], R207 ;  /* 0x000000cf08005986 */ /* 0x0007e2000c10191c */
[----:B------:R-:W-:Y:S01]  /*1f600*/  ISETP.LT.AND P5, PT, R210, UR4, !P0 ;  /* 0x00000004d2007c0c */ /* 0x000fe2000c7a1270 */
[----:B------:R-:W-:Y:S01]  /*1f610*/  IMAD R10, R14, 0x2, R3 ;  /* 0x000000020e0a7824 */ /* 0x000fe200078e0203 */
[----:B------:R-:W-:Y:S01]  /*1f620*/  ULDC UR4, c[0x0][0x22c] ;  /* 0x00008b0000047ab9 */ /* 0x000fe20000000800 */
[----:B------:R-:W4:Y:S01]  /*1f630*/  LDL.LU R210, [R1+0x794] ;  /* 0x0007940001d27983 */ /* 0x000f220000300800 */
[----:B------:R-:W4:Y:S02]  /*1f640*/  LDC R14, c[0x0][0x248] ;  /* 0x00009200ff0e7b82 */ /* 0x000f240000000800 */
[----:B-1----:R-:W-:-:S04]  /*1f650*/  LEA R4, P6, R10, R2, 0x2 ;  /* 0x000000020a047211 */ /* 0x002fc800078c10ff */
[----:B------:R-:W-:Y:S01]  /*1f660*/  LEA.HI.X.SX32 R5, R10, R0, 0x2, P6 ;  /* 0x000000000a057211 */ /* 0x000fe200030f16ff */
[----:B---3--:R-:W-:Y:S02]  /*1f670*/  IMAD R10, R11, 0x2, R10 ;  /* 0x000000020b0a7824 */ /* 0x008fe400078e020a */
[----:B------:R-:W1:Y:S02]  /*1f680*/  LDC R11, c[0x0][0x248] ;  /* 0x00009200ff0b7b82 */ /* 0x000e640000000800 */
[----:B------:R-:W-:-:S05]  /*1f690*/  IMAD R3, R13, 0x2, R10 ;  /* 0x000000020d037824 */ /* 0x000fca00078e020a */
[C---:B------:R-:W-:Y:S01]  /*1f6a0*/  LEA R8, P6, R3.reuse, R2, 0x2 ;  /* 0x0000000203087211 */ /* 0x040fe200078c10ff */
[----:B------:R-:W3:Y:S03]  /*1f6b0*/  LDC R13, c[0x0][0x248] ;  /* 0x00009200ff0d7b82 */ /* 0x000ee60000000800 */
[----:B------:R-:W-:Y:S01]  /*1f6c0*/  LEA.HI.X.SX32 R9, R3, R0, 0x2, P6 ;  /* 0x0000000003097211 */ /* 0x000fe200030f16ff */
[----:B--2---:R2:W-:Y:S02]  /*1f6d0*/  @P4 STG.E desc[UR28][R4.64], R208 ;  /* 0x000000d004004986 */ /* 0x0045e4000c10191c */
[----:B--2---:R-:W-:-:S04]  /*1f6e0*/  LEA R4, P4, R10, R2, 0x2 ;  /* 0x000000020a047211 */ /* 0x004fc800078810ff */
[----:B------:R-:W-:Y:S02]  /*1f6f0*/  LEA.HI.X.SX32 R5, R10, R0, 0x2, P4 ;  /* 0x000000000a057211 */ /* 0x000fe400020f16ff */
[----:B------:R-:W-:Y:S01]  /*1f700*/  ISETP.LT.AND P4, PT, R211, UR4, !P0 ;  /* 0x00000004d3007c0c */ /* 0x000fe2000c781270 */
[----:B------:R-:W-:Y:S01]  /*1f710*/  ULDC UR4, c[0x0][0x22c] ;  /* 0x00008b0000047ab9 */ /* 0x000fe20000000800 */
[----:B------:R-:W2:Y:S04]  /*1f720*/  LDL.LU R211, [R1+0x790] ;  /* 0x0007900001d37983 */ /* 0x000ea80000300800 */
[----:B----4-:R4:W-:Y:S01]  /*1f730*/  @P3 STG.E desc[UR28][R4.64], R209 ;  /* 0x000000d104003986 */ /* 0x0109e2000c10191c */
[----:B------:R-:W-:Y:S01]  /*1f740*/  ISETP.LT.AND P3, PT, R212, UR4, !P0 ;  /* 0x00000004d4007c0c */ /* 0x000fe2000c761270 */
[----:B------:R-:W-:-:S02]  /*1f750*/  ULDC UR4, c[0x0][0x22c] ;  /* 0x00008b0000047ab9 */ /* 0x000fc40000000800 */
[----:B------:R-:W3:Y:S04]  /*1f760*/  LDL.LU R212, [R1+0x78c] ;  /* 0x00078c0001d47983 */ /* 0x000ee80000300800 */
[----:B------:R1:W-:Y:S01]  /*1f770*/  @P2 STG.E desc[UR28][R8.64], R210 ;  /* 0x000000d208002986 */ /* 0x0003e2000c10191c */
[----:B------:R-:W-:Y:S01]  /*1f780*/  ISETP.LT.AND P2, PT, R213, UR4, !P0 ;  /* 0x00000004d5007c0c */ /* 0x000fe2000c741270 */
[----:B------:R-:W-:Y:S01]  /*1f790*/  IMAD R10, R15, 0x2, R3 ;  /* 0x000000020f0a7824 */ /* 0x000fe200078e0203 */
[----:B------:R-:W-:Y:S01]  /*1f7a0*/  ULDC UR4, c[0x0][0x22c] ;  /* 0x00008b0000047ab9 */ /* 0x000fe20000000800 */
[----:B------:R-:W3:Y:S01]  /*1f7b0*/  LDL.LU R213, [R1+0x788] ;  /* 0x0007880001d57983 */ /* 0x000ee20000300800 */
[----:B------:R-:W3:Y:S02]  /*1f7c0*/  LDC R15, c[0x0][0x248] ;  /* 0x00009200ff0f7b82 */ /* 0x000ee40000000800 */
[----:B----4-:R-:W-:-:S04]  /*1f7d0*/  LEA R4, P6, R10, R2, 0x2 ;  /* 0x000000020a047211 */ /* 0x010fc800078c10ff */
[----:B------:R-:W-:Y:S01]  /*1f7e0*/  LEA.HI.X.SX32 R5, R10, R0, 0x2, P6 ;  /* 0x000000000a057211 */ /* 0x000fe200030f16ff */
[----:B------:R-:W-:Y:S02]  /*1f7f0*/  IMAD R10, R12, 0x2, R10 ;  /* 0x000000020c0a7824 */ /* 0x000fe400078e020a */
[----:B------:R-:W4:Y:S02]  /*1f800*/  LDC R12, c[0x0][0x248] ;  /* 0x00009200ff0c7b82 */ /* 0x000f240000000800 */
[----:B-1----:R-:W-:-:S05]  /*1f810*/  IMAD R3, R11, 0x2, R10 ;  /* 0x000000020b037824 */ /* 0x002fca00078e020a */
[C---:B------:R-:W-:Y:S01]  /*1f820*/  LEA R8, P6, R3.reuse, R2, 0x2 ;  /* 0x0000000203087211 */ /* 0x040fe200078c10ff */
[----:B------:R-:W1:Y:S03]  /*1f830*/  LDC R11, c[0x0][0x248] ;  /* 0x00009200ff0b7b82 */ /* 0x000e660000000800 */
[----:B------:R-:W-:Y:S01]  /*1f840*/  LEA.HI.X.SX32 R9, R3, R0, 0x2, P6 ;  /* 0x0000000003097211 */ /* 0x000fe200030f16ff */
[----:B--2---:R2:W-:Y:S02]  /*1f850*/  @P5 STG.E desc[UR28][R4.64], R211 ;  /* 0x000000d304005986 */ /* 0x0045e4000c10191c */
[----:B--2---:R-:W-:-:S04]  /*1f860*/  LEA R4, P5, R10, R2, 0x2 ;  /* 0x000000020a047211 */ /* 0x004fc800078a10ff */
[----:B------:R-:W-:Y:S02]  /*1f870*/  LEA.HI.X.SX32 R5, R10, R0, 0x2, P5 ;  /* 0x000000000a057211 */ /* 0x000fe400028f16ff */
[----:B------:R-:W-:Y:S01]  /*1f880*/  ISETP.LT.AND P5, PT, R214, UR4, !P0 ;  /* 0x00000004d6007c0c */ /* 0x000fe2000c7a1270 */
[----:B------:R-:W-:Y:S01]  /*1f890*/  ULDC UR4, c[0x0][0x22c] ;  /* 0x00008b0000047ab9 */ /* 0x000fe20000000800 */
[----:B------:R-:W2:Y:S04]  /*1f8a0*/  LDL.LU R214, [R1+0x784] ;  /* 0x0007840001d67983 */ /* 0x000ea80000300800 */
[----:B---3--:R3:W-:Y:S01]  /*1f8b0*/  @P4 STG.E desc[UR28][R4.64], R212 ;  /* 0x000000d404004986 */ /* 0x0087e2000c10191c */
[----:B------:R-:W-:Y:S01]  /*1f8c0*/  ISETP.LT.AND P4, PT, R216, UR4, !P0 ;  /* 0x00000004d8007c0c */ /* 0x000fe2000c781270 */
[----:B------:R-:W-:-:S02]  /*1f8d0*/  ULDC UR4, c[0x0][0x22c] ;  /* 0x00008b0000047ab9 */ /* 0x000fc40000000800 */
[----:B------:R-:W2:Y:S04]  /*1f8e0*/  LDL.LU R216, [R1+0x780] ;  /* 0x0007800001d87983 */ /* 0x000ea80000300800 */
[----:B------:R1:W-:Y:S01]  /*1f8f0*/  @P3 STG.E desc[UR28][R8.64], R213 ;  /* 0x000000d508003986 */ /* 0x0003e2000c10191c */
[----:B------:R-:W-:Y:S01]  /*1f900*/  ISETP.LT.AND P3, PT, R215, UR4, !P0 ;  /* 0x00000004d7007c0c */ /* 0x000fe2000c761270 */
[----:B------:R-:W-:Y:S01]  /*1f910*/  IMAD R10, R14, 0x2, R3 ;  /* 0x000000020e0a7824 */ /* 0x000fe200078e0203 */
[----:B------:R-:W-:Y:S01]  /*1f920*/  ULDC UR4, c[0x0][0x22c] ;  /* 0x00008b0000047ab9 */ /* 0x000fe20000000800 */
[----:B------:R-:W2:Y:S01]  /*1f930*/  LDL.LU R215, [R1+0x77c] ;  /* 0x00077c0001d77983 */ /* 0x000ea20000300800 */
[----:B------:R-:W2:Y:S02]  /*1f940*/  LDC R14, c[0x0][0x248] ;  /* 0x00009200ff0e7b82 */ /* 0x000ea40000000800 */
[----:B---3--:R-:W-:-:S04]  /*1f950*/  LEA R4, P6, R10, R2, 0x2 ;  /* 0x000000020a047211 */ /* 0x008fc800078c10ff */
[----:B------:R-:W-:Y:S01]  /*1f960*/  LEA.HI.X.SX32 R5, R10, R0, 0x2, P6 ;  /* 0x000000000a057211 */ /* 0x000fe200030f16ff */
[----:B----4-:R-:W-:Y:S02]  /*1f970*/  IMAD R10, R12, 0x2, R10 ;  /* 0x000000020c0a7824 */ /* 0x010fe400078e020a */
[----:B------:R-:W3:Y:S02]  /*1f980*/  LDC R12, c[0x0][0x248] ;  /* 0x00009200ff0c7b82 */ /* 0x000ee40000000800 */
[----:B------:R-:W-:-:S05]  /*1f990*/  IMAD R3, R13, 0x2, R10 ;  /* 0x000000020d037824 */ /* 0x000fca00078e020a */
[C---:B-1----:R-:W-:Y:S01]  /*1f9a0*/  LEA R8, P6, R3.reuse, R2, 0x2 ;  /* 0x0000000203087211 */ /* 0x042fe200078c10ff */
        /* <DEDUP_REMOVED lines=8> */
[----:B------:R4:W-:Y:S01]  /*1fa30*/  @P5 STG.E desc[UR28][R4.64], R215 ;  /* 0x000000d704005986 */ /* 0x0009e2000c10191c */
        /* <DEDUP_REMOVED lines=9> */
[----:B----4-:R-:W-:-:S04]  /*1fad0*/  LEA R4, P6, R10, R2, 0x2 ;  /* 0x000000020a047211 */ /* 0x010fc800078c10ff */
[----:B------:R-:W-:Y:S01]  /*1fae0*/  LEA.HI.X.SX32 R5, R10, R0, 0x2, P6 ;  /* 0x000000000a057211 */ /* 0x000fe200030f16ff */
[----:B------:R-:W-:Y:S02]  /*1faf0*/  IMAD R10, R11, 0x2, R10 ;  /* 0x000000020b0a7824 */ /* 0x000fe400078e020a */
[----:B------:R-:W4:Y:S02]  /*1fb00*/  LDC R11, c[0x0][0x248] ;  /* 0x00009200ff0b7b82 */ /* 0x000f240000000800 */
[----:B---3--:R-:W-:-:S05]  /*1fb10*/  IMAD R3, R12, 0x2, R10 ;  /* 0x000000020c037824 */ /* 0x008fca00078e020a */
        /* <DEDUP_REMOVED lines=60> */
[----:B------:R1:W-:Y:S01]  /*1fee0*/  @P3 STG.E desc[UR28][R8.64], R225 ;  /* 0x000000e108003986 */ /* 0x0003e2000c10191c */
[----:B------:R-:W-:Y:S01]  /*1fef0*/  ISETP.LT.AND P3, PT, R227, UR4, !P0 ;  /* 0x00000004e3007c0c */ /* 0x000fe2000c761270 */
[----:B------:R-:W-:Y:S01]  /*1ff00*/  IMAD R10, R14, 0x2, R3 ;  /* 0x000000020e0a7824 */ /* 0x000fe200078e0203 */
[----:B------:R-:W-:Y:S01]  /*1ff10*/  ULDC UR4, c[0x0][0x22c] ;  /* 0x00008b0000047ab9 */ /* 0x000fe20000000800 */
[----:B------:R-:W2:Y:S01]  /*1ff20*/  LDL.LU R228, [R1+0x750] ;  /* 0x0007500001e47983 */ /* 0x000ea20000300800 */
[----:B------:R-:W2:Y:S03]  /*1ff30*/  LDC R14, c[0x0][0x248] ;  /* 0x00009200ff0e7b82 */ /* 0x000ea60000000800 */
[----:B------:R-:W2:Y:S01]  /*1ff40*/  LDL.LU R227, [R1+0x74c] ;  /* 0x00074c0001e37983 */ /* 0x000ea20000300800 */
        /* <DEDUP_REMOVED lines=98> */
[----:B------:R-:W-:Y:S02]  /*20570*/  IMAD R10, R13, 0x2, R10 ;  /* 0x000000020d0a7824 */ /* 0x000fe400078e020a */
[----:B------:R-:W3:Y:S02]  /*20580*/  LDC R13, c[0x0][0x248] ;  /* 0x00009200ff0d7b82 */ /* 0x000ee40000000800 */
[----:B----4-:R-:W-:-:S05]  /*20590*/  IMAD R3, R12, 0x2, R10 ;  /* 0x000000020c037824 */ /* 0x010fca00078e020a */
        /* <DEDUP_REMOVED lines=17> */
[----:B------:R-:W2:Y:S03]  /*206b0*/  LDL.LU R27, [R1+0x710] ;  /* 0x00071000011b7983 */ /* 0x000ea60000300800 */
[----:B----4-:R-:W-:-:S04]  /*206c0*/  LEA R4, P6, R10, R2, 0x2 ;  /* 0x000000020a047211 */ /* 0x010fc800078c10ff */
[----:B------:R-:W-:Y:S01]  /*206d0*/  LEA.HI.X.SX32 R5, R10, R0, 0x2, P6 ;  /* 0x000000000a057211 */ /* 0x000fe200030f16ff */
[----:B------:R-:W-:Y:S01]  /*206e0*/  IMAD R10, R11, 0x2, R10 ;  /* 0x000000020b0a7824 */ /* 0x000fe200078e020a */
[----:B---3--:R-:W3:Y:S03]  /*206f0*/  LDC R24, c[0x0][0x248] ;  /* 0x00009200ff187b82 */ /* 0x008ee60000000800 */
[----:B------:R-:W-:-:S05]  /*20700*/  IMAD R3, R13, 0x2, R10 ;  /* 0x000000020d037824 */ /* 0x000fca00078e020a */
[C---:B------:R-:W-:Y:S01]  /*20710*/  LEA R8, P6, R3.reuse, R2, 0x2 ;  /* 0x0000000203087211 */ /* 0x040fe200078c10ff */
[----:B------:R-:W4:Y:S03]  /*20720*/  LDC R11, c[0x0][0x248] ;  /* 0x00009200ff0b7b82 */ /* 0x000f260000000800 */
[----:B------:R-:W-:-:S05]  /*20730*/  LEA.HI.X.SX32 R9, R3, R0, 0x2, P6 ;  /* 0x0000000003097211 */ /* 0x000fca00030f16ff */
[----:B------:R-:W3:Y:S01]  /*20740*/  LDC R13, c[0x0][0x248] ;  /* 0x00009200ff0d7b82 */ /* 0x000ee20000000800 */
        /* <DEDUP_REMOVED lines=16> */
[----:B-1----:R-:W-:Y:S01]  /*20850*/  LEA R4, P6, R10, R2, 0x2 ;  /* 0x000000020a047211 */ /* 0x002fe200078c10ff */
[----:B----4-:R-:W-:-:S03]  /*20860*/  IMAD R15, R11, 0x2, R10 ;  /* 0x000000020b0f7824 */ /* 0x010fc600078e020a */
[----:B------:R-:W-:Y:S01]  /*20870*/  LEA.HI.X.SX32 R5, R10, R0, 0x2, P6 ;  /* 0x000000000a057211 */ /* 0x000fe200030f16ff */
[----:B------:R-:W-:Y:S01]  /*20880*/  IMAD R17, R12, 0x2, R15 ;  /* 0x000000020c117824 */ /* 0x000fe200078e020f */
[----:B------:R-:W1:Y:S04]  /*20890*/  LDC R11, c[0x0][0x248] ;  /* 0x00009200ff0b7b82 */ /* 0x000e680000000800 */
[----:B------:R-:W-:-:S04]  /*208a0*/  LEA R8, P6, R17, R2, 0x2 ;  /* 0x0000000211087211 */ /* 0x000fc800078c10ff */
[----:B------:R-:W-:Y:S01]  /*208b0*/  LEA.HI.X.SX32 R9, R17, R0, 0x2, P6 ;  /* 0x0000000011097211 */ /* 0x000fe200030f16ff */
[----:B------:R-:W4:Y:S08]  /*208c0*/  LDC R10, c[0x0][0x248] ;  /* 0x00009200ff0a7b82 */ /* 0x000f300000000800 */
[----:B------:R-:W4:Y:S08]  /*208d0*/  LDC R14, c[0x0][0x248] ;  /* 0x00009200ff0e7b82 */ /* 0x000f300000000800 */
[----:B------:R-:W4:Y:S01]  /*208e0*/  LDC R26, c[0x0][0x248] ;  /* 0x00009200ff1a7b82 */ /* 0x000f220000000800 */
[----:B--2---:R2:W-:Y:S07]  /*208f0*/  @P4 STG.E desc[UR28][R4.64], R28 ;  /* 0x0000001c04004986 */ /* 0x0045ee000c10191c */
[----:B------:R-:W4:Y:S01]  /*20900*/  LDC R12, c[0x0][0x248] ;  /* 0x00009200ff0c7b82 */ /* 0x000f220000000800 */
        /* <DEDUP_REMOVED lines=8> */
[----:B------:R-:W4:Y:S04]  /*20990*/  LDL.LU R32, [R1+0x6fc] ;  /* 0x0006fc0001207983 */ /* 0x000f280000300800 */
[----:B------:R1:W-:Y:S01]  /*209a0*/  @P2 STG.E desc[UR28][R8.64], R30 ;  /* 0x0000001e08002986 */ /* 0x0003e2000c10191c */
[----:B------:R-:W-:Y:S01]  /*209b0*/  ISETP.LT.AND P2, PT, R33, UR4, !P0 ;  /* 0x0000000421007c0c */ /* 0x000fe2000c741270 */
[----:B------:R-:W-:Y:S01]  /*209c0*/  IMAD R13, R13, 0x2, R17 ;  /* 0x000000020d0d7824 */ /* 0x000fe200078e0211 */
[----:B------:R-:W-:Y:S01]  /*209d0*/  ULDC UR4, c[0x0][0x22c] ;  /* 0x00008b0000047ab9 */ /* 0x000fe20000000800 */
[----:B------:R-:W4:Y:S03]  /*209e0*/  LDL.LU R33, [R1+0x6f8] ;  /* 0x0006f80001217983 */ /* 0x000f260000300800 */
[----:B---3--:R-:W-:-:S04]  /*209f0*/  LEA R4, P6, R13, R2, 0x2 ;  /* 0x000000020d047211 */ /* 0x008fc800078c10ff */
[----:B------:R-:W-:Y:S01]  /*20a00*/  LEA.HI.X.SX32 R5, R13, R0, 0x2, P6 ;  /* 0x000000000d057211 */ /* 0x000fe200030f16ff */
[----:B------:R-:W-:Y:S02]  /*20a10*/  IMAD R13, R3, 0x2, R13 ;  /* 0x00000002030d7824 */ /* 0x000fe400078e020d */
[----:B------:R-:W3:Y:S02]  /*20a20*/  LDC R3, c[0x0][0x248] ;  /* 0x00009200ff037b82 */ /* 0x000ee40000000800 */
        /* <DEDUP_REMOVED lines=20> */
[----:B----4-:R-:W-:Y:S01]  /*20b70*/  LEA R4, P6, R13, R2, 0x2 ;  /* 0x000000020d047211 */ /* 0x010fe200078c10ff */
[----:B---3--:R-:W-:-:S03]  /*20b80*/  IMAD R3, R3, 0x2, R13 ;  /* 0x0000000203037824 */ /* 0x008fc600078e020d */
[----:B------:R-:W-:Y:S01]  /*20b90*/  LEA.HI.X.SX32 R5, R13, R0, 0x2, P6 ;  /* 0x000000000d057211 */ /* 0x000fe200030f16ff */
[----:B------:R-:W-:Y:S02]  /*20ba0*/  IMAD R13, R12, 0x2, R3 ;  /* 0x000000020c0d7824 */ /* 0x000fe400078e0203 */
[----:B------:R-:W3:Y:S03]  /*20bb0*/  LDC R12, c[0x0][0x248] ;  /* 0x00009200ff0c7b82 */ /* 0x000ee60000000800 */
[----:B-1----:R-:W-:-:S04]  /*20bc0*/  LEA R8, P6, R13, R2, 0x2 ;  /* 0x000000020d087211 */ /* 0x002fc800078c10ff */
[----:B------:R-:W-:Y:S01]  /*20bd0*/  LEA.HI.X.SX32 R9, R13, R0, 0x2, P6 ;  /* 0x000000000d097211 */ /* 0x000fe200030f16ff */
[----:B--2---:R1:W-:Y:S02]  /*20be0*/  @P2 STG.E desc[UR28][R4.64], R34 ;  /* 0x0000002204002986 */ /* 0x0043e4000c10191c */
[----:B-1----:R-:W-:-:S04]  /*20bf0*/  LEA R4, P2, R3, R2, 0x2 ;  /* 0x0000000203047211 */ /* 0x002fc800078410ff */
[----:B------:R-:W-:Y:S02]  /*20c00*/  LEA.HI.X.SX32 R5, R3, R0, 0x2, P2 ;  /* 0x0000000003057211 */ /* 0x000fe400010f16ff */
[----:B------:R-:W-:Y:S01]  /*20c10*/  ISETP.LT.AND P2, PT, R37, UR4, !P0 ;  /* 0x0000000425007c0c */ /* 0x000fe2000c741270 */
[----:B------:R-:W-:Y:S01]  /*20c20*/  ULDC UR4, c[0x0][0x22c] ;  /* 0x00008b0000047ab9 */ /* 0x000fe20000000800 */
[----:B------:R-:W2:Y:S04]  /*20c30*/  LDL.LU R37, [R1+0x6e8] ;  /* 0x0006e80001257983 */ /* 0x000ea80000300800 */
[----:B------:R1:W-:Y:S01]  /*20c40*/  @P5 STG.E desc[UR28][R4.64], R35 ;  /* 0x0000002304005986 */ /* 0x0003e2000c10191c */
        /* <DEDUP_REMOVED lines=8> */
[----:B-1----:R-:W-:-:S04]  /*20cd0*/  LEA R4, P6, R11, R2, 0x2 ;  /* 0x000000020b047211 */ /* 0x002fc800078c10ff */
[----:B------:R-:W-:Y:S01]  /*20ce0*/  LEA.HI.X.SX32 R5, R11, R0, 0x2, P6 ;  /* 0x000000000b057211 */ /* 0x000fe200030f16ff */
[----:B------:R-:W-:Y:S02]  /*20cf0*/  IMAD R11, R10, 0x2, R11 ;  /* 0x000000020a0b7824 */ /* 0x000fe400078e020b */
[----:B------:R-:W1:Y:S02]  /*20d00*/  LDC R10, c[0x0][0x248] ;  /* 0x00009200ff0a7b82 */ /* 0x000e640000000800 */
[----:B------:R-:W-:-:S05]  /*20d10*/  IMAD R3, R14, 0x2, R11 ;  /* 0x000000020e037824 */ /* 0x000fca00078e020b */
[C---:B---3--:R-:W-:Y:S01]  /*20d20*/  LEA R8, P6, R3.reuse, R2, 0x2 ;  /* 0x0000000203087211 */ /* 0x048fe200078c10ff */
        /* <DEDUP_REMOVED lines=22> */
[----:B------:R-:W-:-:S05]  /*20e90*/  IMAD R3, R16, 0x2, R11 ;  /* 0x0000000210037824 */ /* 0x000fca00078e020b */
[C---:B------:R-:W-:Y:S01]  /*20ea0*/  LEA R8, P6, R3.reuse, R2, 0x2 ;  /* 0x0000000203087211 */ /* 0x040fe200078c10ff */
[----:B------:R-:W4:Y:S03]  /*20eb0*/  LDC R16, c[0x0][0x248] ;  /* 0x00009200ff107b82 */ /* 0x000f260000000800 */
        /* <DEDUP_REMOVED lines=41> */
[----:B----4-:R-:W-:-:S04]  /*21150*/  LEA R4, P6, R11, R2, 0x2 ;  /* 0x000000020b047211 */ /* 0x010fc800078c10ff */
[----:B------:R-:W-:Y:S01]  /*21160*/  LEA.HI.X.SX32 R5, R11, R0, 0x2, P6 ;  /* 0x000000000b057211 */ /* 0x000fe200030f16ff */
[----:B---3--:R-:W-:Y:S02]  /*21170*/  IMAD R11, R12, 0x2, R11 ;  /* 0x000000020c0b7824 */ /* 0x008fe400078e020b */
        /* <DEDUP_REMOVED lines=143> */
[----:B------:R-:W-:-:S04]  /*21a70*/  IMAD R11, R10, 0x2, R11 ;  /* 0x000000020a0b7824 */ /* 0x000fc800078e020b */
[----:B----4-:R-:W-:Y:S02]  /*21a80*/  IMAD R3, R16, 0x2, R11 ;  /* 0x0000000210037824 */ /* 0x010fe400078e020b */
        /* <DEDUP_REMOVED lines=27> */
[----:B--2---:R2:W-:Y:S01]  /*21c40*/  @P5 STG.E desc[UR28][R4.64], R67 ;  /* 0x0000004304005986 */ /* 0x0045e2000c10191c */
[----:B------:R-:W-:-:S04]  /*21c50*/  LEA R10, P5, R11, R2, 0x2 ;  /* 0x000000020b0a7211 */ /* 0x000fc800078a10ff */
[----:B------:R-:W-:Y:S02]  /*21c60*/  LEA.HI.X.SX32 R11, R11, R0, 0x2, P5 ;  /* 0x000000000b0b7211 */ /* 0x000fe400028f16ff */
[----:B------:R-:W-:Y:S01]  /*21c70*/  ISETP.LT.AND P5, PT, R70, UR4, !P0 ;  /* 0x0000000446007c0c */ /* 0x000fe2000c7a1270 */
[----:B------:R-:W-:Y:S01]  /*21c80*/  ULDC UR4, c[0x0][0x22c] ;  /* 0x00008b0000047ab9 */ /* 0x000fe20000000800 */
[----:B------:R-:W3:Y:S04]  /*21c90*/  LDL.LU R70, [R1+0x664] ;  /* 0x0006640001467983 */ /* 0x000ee80000300800 */
[----:B----4-:R-:W-:Y:S01]  /*21ca0*/  @P4 STG.E desc[UR28][R10.64], R68 ;  /* 0x000000440a004986 */ /* 0x010fe2000c10191c */
[----:B------:R-:W-:Y:S01]  /*21cb0*/  ISETP.LT.AND P4, PT, R72, UR4, !P0 ;  /* 0x0000000448007c0c */ /* 0x000fe2000c781270 */
[----:B------:R-:W-:-:S02]  /*21cc0*/  ULDC UR4, c[0x0][0x22c] ;  /* 0x00008b0000047ab9 */ /* 0x000fc40000000800 */
[----:B------:R4:W-:Y:S01]  /*21cd0*/  @P3 STG.E desc[UR28][R8.64], R69 ;  /* 0x0000004508003986 */ /* 0x0009e2000c10191c */
[----:B------:R-:W-:Y:S01]  /*21ce0*/  ISETP.LT.AND P3, PT, R71, UR4, !P0 ;  /* 0x0000000447007c0c */ /* 0x000fe2000c761270 */
[----:B------:R-:W-:Y:S01]  /*21cf0*/  IMAD R13, R16, 0x2, R3 ;  /* 0x00000002100d7824 */ /* 0x000fe200078e0203 */
[----:B------:R-:W-:Y:S01]  /*21d00*/  ULDC UR4, c[0x0][0x22c] ;  /* 0x00008b0000047ab9 */ /* 0x000fe20000000800 */
[----:B------:R-:W3:Y:S01]  /*21d10*/  LDL.LU R72, [R1+0x660] ;  /* 0x0006600001487983 */ /* 0x000ee20000300800 */
[----:B------:R-:W3:Y:S03]  /*21d20*/  LDC R16, c[0x0][0x248] ;  /* 0x00009200ff107b82 */ /* 0x000ee60000000800 */
[----:B------:R-:W3:Y:S01]  /*21d30*/  LDL.LU R71, [R1+0x65c] ;  /* 0x00065c0001477983 */ /* 0x000ee20000300800 */
[----:B--2---:R-:W-:-:S04]  /*21d40*/  LEA R4, P6, R13, R2, 0x2 ;  /* 0x000000020d047211 */ /* 0x004fc800078c10ff */
[----:B------:R-:W-:Y:S01]  /*21d50*/  LEA.HI.X.SX32 R5, R13, R0, 0x2, P6 ;  /* 0x000000000d057211 */ /* 0x000fe200030f16ff */
[----:B------:R-:W-:Y:S02]  /*21d60*/  IMAD R13, R12, 0x2, R13 ;  /* 0x000000020c0d7824 */ /* 0x000fe400078e020d */
[----:B------:R-:W2:Y:S02]  /*21d70*/  LDC R12, c[0x0][0x248] ;  /* 0x00009200ff0c7b82 */ /* 0x000ea40000000800 */
[----:B-1----:R-:W-:-:S05]  /*21d80*/  IMAD R3, R14, 0x2, R13 ;  /* 0x000000020e037824 */ /* 0x002fca00078e020d */
[C---:B----4-:R-:W-:Y:S01]  /*21d90*/  LEA R8, P6, R3.reuse, R2, 0x2 ;  /* 0x0000000203087211 */ /* 0x050fe200078c10ff */
[----:B------:R-:W1:Y:S03]  /*21da0*/  LDC R14, c[0x0][0x248] ;  /* 0x00009200ff0e7b82 */ /* 0x000e660000000800 */
[----:B------:R-:W-:Y:S01]  /*21db0*/  LEA.HI.X.SX32 R9, R3, R0, 0x2, P6 ;  /* 0x0000000003097211 */ /* 0x000fe200030f16ff */
[----:B---3--:R3:W-:Y:S01]  /*21dc0*/  @P2 STG.E desc[UR28][R4.64], R70 ;  /* 0x0000004604002986 */ /* 0x0087e2000c10191c */
[----:B------:R-:W-:-:S04]  /*21dd0*/  LEA R10, P2, R13, R2, 0x2 ;  /* 0x000000020d0a7211 */ /* 0x000fc800078410ff */
[----:B------:R-:W-:Y:S02]  /*21de0*/  LEA.HI.X.SX32 R11, R13, R0, 0x2, P2 ;  /* 0x000000000d0b7211 */ /* 0x000fe400010f16ff */
[----:B------:R-:W-:Y:S01]  /*21df0*/  ISETP.LT.AND P2, PT, R73, UR4, !P0 ;  /* 0x0000000449007c0c */ /* 0x000fe2000c741270 */
[----:B------:R-:W-:Y:S01]  /*21e00*/  ULDC UR4, c[0x0][0x22c] ;  /* 0x00008b0000047ab9 */ /* 0x000fe20000000800 */
[----:B------:R-:W4:Y:S04]  /*21e10*/  LDL.LU R73, [R1+0x658] ;  /* 0x0006580001497983 */ /* 0x000f280000300800 */
[----:B------:R-:W-:Y:S01]  /*21e20*/  @P5 STG.E desc[UR28][R10.64], R71 ;  /* 0x000000470a005986 */ /* 0x000fe2000c10191c */
        /* <DEDUP_REMOVED lines=13> */
[----:B--2---:R-:W-:-:S05]  /*21f00*/  IMAD R3, R12, 0x2, R13 ;  /* 0x000000020c037824 */ /* 0x004fca00078e020d */
[C---:B-1----:R-:W-:Y:S01]  /*21f10*/  LEA R8, P6, R3.reuse, R2, 0x2 ;  /* 0x0000000203087211 */ /* 0x042fe200078c10ff */
[----:B------:R-:W1:Y:S03]  /*21f20*/  LDC R12, c[0x0][0x248] ;  /* 0x00009200ff0c7b82 */ /* 0x000e660000000800 */
[----:B------:R-:W-:Y:S01]  /*21f30*/  LEA.HI.X.SX32 R9, R3, R0, 0x2, P6 ;  /* 0x0000000003097211 */ /* 0x000fe200030f16ff */
[----:B----4-:R2:W-:Y:S01]  /*21f40*/  @P3 STG.E desc[UR28][R4.64], R73 ;  /* 0x0000004904003986 */ /* 0x0105e2000c10191c */
        /* <DEDUP_REMOVED lines=15> */
[----:B--2---:R-:W-:-:S04]  /*22040*/  LEA R4, P6, R13, R2, 0x2 ;  /* 0x000000020d047211 */ /* 0x004fc800078c10ff */
[----:B------:R-:W-:Y:S01]  /*22050*/  LEA.HI.X.SX32 R5, R13, R0, 0x2, P6 ;  /* 0x000000000d057211 */ /* 0x000fe200030f16ff */
[----:B---3--:R-:W-:Y:S02]  /*22060*/  IMAD R13, R16, 0x2, R13 ;  /* 0x00000002100d7824 */ /* 0x008fe400078e020d */
[----:B------:R-:W2:Y:S02]  /*22070*/  LDC R16, c[0x0][0x248] ;  /* 0x00009200ff107b82 */ /* 0x000ea40000000800 */
[----:B------:R-:W-:-:S05]  /*22080*/  IMAD R3, R18, 0x2, R13 ;  /* 0x0000000212037824 */ /* 0x000fca00078e020d */
        /* <DEDUP_REMOVED lines=36> */
[----:B------:R1:W-:Y:S01]  /*222d0*/  @P3 STG.E desc[UR28][R8.64], R81 ;  /* 0x0000005108003986 */ /* 0x0003e2000c10191c */
[----:B------:R-:W-:Y:S01]  /*222e0*/  ISETP.LT.AND P3, PT, R83, UR4, !P0 ;  /* 0x0000000453007c0c */ /* 0x000fe2000c761270 */
[----:B------:R-:W-:Y:S01]  /*222f0*/  IMAD R13, R18, 0x2, R3 ;  /* 0x00000002120d7824 */ /* 0x000fe200078e0203 */
[----:B------:R-:W-:Y:S01]  /*22300*/  ULDC UR4, c[0x0][0x22c] ;  /* 0x00008b0000047ab9 */ /* 0x000fe20000000800 */
[----:B------:R-:W4:Y:S01]  /*22310*/  LDL.LU R84, [R1+0x630] ;  /* 0x0006300001547983 */ /* 0x000f220000300800 */
[----:B------:R-:W4:Y:S03]  /*22320*/  LDC R18, c[0x0][0x248] ;  /* 0x00009200ff127b82 */ /* 0x000f260000000800 */
[----:B------:R-:W4:Y:S01]  /*22330*/  LDL.LU R83, [R1+0x62c] ;  /* 0x00062c0001537983 */ /* 0x000f220000300800 */
[----:B--2---:R-:W-:-:S04]  /*22340*/  LEA R4, P6, R13, R2, 0x2 ;  /* 0x000000020d047211 */ /* 0x004fc800078c10ff */
[----:B------:R-:W-:Y:S01]  /*22350*/  LEA.HI.X.SX32 R5, R13, R0, 0x2, P6 ;  /* 0x000000000d057211 */ /* 0x000fe200030f16ff */
[----:B------:R-:W-:Y:S02]  /*22360*/  IMAD R13, R12, 0x2, R13 ;  /* 0x000000020c0d7824 */ /* 0x000fe400078e020d */
[----:B------:R-:W2:Y:S02]  /*22370*/  LDC R12, c[0x0][0x248] ;  /* 0x00009200ff0c7b82 */ /* 0x000ea40000000800 */
[----:B---3--:R-:W-:-:S05]  /*22380*/  IMAD R3, R14, 0x2, R13 ;  /* 0x000000020e037824 */ /* 0x008fca00078e020d */
        /* <DEDUP_REMOVED lines=305> */
[----:B------:R-:W1:Y:S03]  /*236a0*/  LDC R16, c[0x0][0x248] ;  /* 0x00009200ff107b82 */ /* 0x000e660000000800 */
[----:B------:R-:W2:Y:S01]  /*236b0*/  LDL.LU R122, [R1+0x590] ;  /* 0x00059000017a7983 */ /* 0x000ea20000300800 */
[----:B---3--:R-:W-:-:S04]  /*236c0*/  LEA R4, P6, R13, R2, 0x2 ;  /* 0x000000020d047211 */ /* 0x008fc800078c10ff */
[----:B------:R-:W-:Y:S01]  /*236d0*/  LEA.HI.X.SX32 R5, R13, R0, 0x2, P6 ;  /* 0x000000000d057211 */ /* 0x000fe200030f16ff */
[----:B------:R-:W-:Y:S02]  /*236e0*/  IMAD R13, R18, 0x2, R13 ;  /* 0x00000002120d7824 */ /* 0x000fe400078e020d */
[----:B------:R-:W3:Y:S02]  /*236f0*/  LDC R18, c[0x0][0x248] ;  /* 0x00009200ff127b82 */ /* 0x000ee40000000800 */
[----:B----4-:R4:W-:Y:S01]  /*23700*/  @P3 STG.E desc[UR28][R4.64], R121 ;  /* 0x0000007904003986 */ /* 0x0109e2000c10191c */
[----:B--2---:R-:W-:-:S04]  /*23710*/  LEA R10, P3, R13, R2, 0x2 ;  /* 0x000000020d0a7211 */ /* 0x004fc800078610ff */
[----:B------:R-:W-:Y:S02]  /*23720*/  LEA.HI.X.SX32 R11, R13, R0, 0x2, P3 ;  /* 0x000000000d0b7211 */ /* 0x000fe400018f16ff */
[----:B------:R-:W-:Y:S01]  /*23730*/  ISETP.LT.AND P3, PT, R123, UR4, !P0 ;  /* 0x000000047b007c0c */ /* 0x000fe2000c761270 */
[----:B------:R-:W-:Y:S01]  /*23740*/  ULDC UR4, c[0x0][0x22c] ;  /* 0x00008b0000047ab9 */ /* 0x000fe20000000800 */
[----:B------:R-:W2:Y:S04]  /*23750*/  LDL.LU R123, [R1+0x58c] ;  /* 0x00058c00017b7983 */ /* 0x000ea80000300800 */
[----:B------:R3:W-:Y:S01]  /*23760*/  @P2 STG.E desc[UR28][R10.64], R122 ;  /* 0x0000007a0a002986 */ /* 0x0007e2000c10191c */
[----:B------:R-:W-:Y:S01]  /*23770*/  ISETP.LT.AND P2, PT, R125, UR4, !P0 ;  /* 0x000000047d007c0c */ /* 0x000fe2000c741270 */
[----:B------:R-:W-:Y:S01]  /*23780*/  IMAD R3, R12, 0x2, R13 ;  /* 0x000000020c037824 */ /* 0x000fe200078e020d */
[----:B------:R-:W-:Y:S01]  /*23790*/  ULDC UR4, c[0x0][0x22c] ;  /* 0x00008b0000047ab9 */ /* 0x000fe20000000800 */
[----:B------:R-:W3:Y:S01]  /*237a0*/  LDL.LU R125, [R1+0x588] ;  /* 0x00058800017d7983 */ /* 0x000ee20000300800 */
[----:B------:R-:W3:Y:S01]  /*237b0*/  LDC R12, c[0x0][0x248] ;  /* 0x00009200ff0c7b82 */ /* 0x000ee20000000800 */
[----:B-1----:R-:W-:Y:S01]  /*237c0*/  IMAD R13, R14, 0x2, R3 ;  /* 0x000000020e0d7824 */ /* 0x002fe200078e0203 */
[----:B------:R-:W-:-:S04]  /*237d0*/  LEA R8, P6, R3, R2, 0x2 ;  /* 0x0000000203087211 */ /* 0x000fc800078c10ff */
[----:B------:R-:W-:Y:S02]  /*237e0*/  LEA.HI.X.SX32 R9, R3, R0, 0x2, P6 ;  /* 0x0000000003097211 */ /* 0x000fe400030f16ff */
[C---:B----4-:R-:W-:Y:S01]  /*237f0*/  LEA R4, P6, R13.reuse, R2, 0x2 ;  /* 0x000000020d047211 */ /* 0x050fe200078c10ff */
[----:B------:R-:W1:Y:S03]  /*23800*/  LDC R14, c[0x0][0x248] ;  /* 0x00009200ff0e7b82 */ /* 0x000e660000000800 */
[----:B------:R-:W-:Y:S01]  /*23810*/  LEA.HI.X.SX32 R5, R13, R0, 0x2, P6 ;  /* 0x000000000d057211 */ /* 0x000fe200030f16ff */
[----:B------:R-:W-:Y:S01]  /*23820*/  IMAD R13, R16, 0x2, R13 ;  /* 0x00000002100d7824 */ /* 0x000fe200078e020d */
[----:B--2---:R2:W-:Y:S03]  /*23830*/  @P5 STG.E desc[UR28][R8.64], R123 ;  /* 0x0000007b08005986 */ /* 0x0045e6000c10191c */
[----:B------:R-:W4:Y:S01]  /*23840*/  LDC R16, c[0x0][0x248] ;  /* 0x00009200ff107b82 */ /* 0x000f220000000800 */
[----:B------:R1:W-:Y:S01]  /*23850*/  @P4 STG.E desc[UR28][R4.64], R124 ;  /* 0x0000007c04004986 */ /* 0x0003e2000c10191c */
[----:B---3--:R-:W-:-:S02]  /*23860*/  LEA R10, P4, R13, R2, 0x2 ;  /* 0x000000020d0a7211 */ /* 0x008fc400078810ff */
[----:B------:R-:W-:Y:S01]  /*23870*/  ISETP.LT.AND P5, PT, R126, UR4, !P0 ;  /* 0x000000047e007c0c */ /* 0x000fe2000c7a1270 */
[----:B------:R-:W-:Y:S01]  /*23880*/  ULDC UR4, c[0x0][0x22c] ;  /* 0x00008b0000047ab9 */ /* 0x000fe20000000800 */
[----:B------:R-:W-:Y:S01]  /*23890*/  LEA.HI.X.SX32 R11, R13, R0, 0x2, P4 ;  /* 0x000000000d0b7211 */ /* 0x000fe200020f16ff */
[----:B------:R-:W3:Y:S01]  /*238a0*/  LDL.LU R126, [R1+0x584] ;  /* 0x00058400017e7983 */ /* 0x000ee20000300800 */
        /* <DEDUP_REMOVED lines=8> */
[----:B------:R-:W4:Y:S01]  /*23930*/  LDC R18, c[0x0][0x248] ;  /* 0x00009200ff127b82 */ /* 0x000f220000000800 */
[----:B------:R-:W-:Y:S01]  /*23940*/  IMAD R13, R12, 0x2, R3 ;  /* 0x000000020c0d7824 */ /* 0x000fe200078e0203 */
[----:B--2---:R-:W-:-:S04]  /*23950*/  LEA R8, P6, R3, R2, 0x2 ;  /* 0x0000000203087211 */ /* 0x004fc800078c10ff */
[----:B------:R-:W-:Y:S02]  /*23960*/  LEA.HI.X.SX32 R9, R3, R0, 0x2, P6 ;  /* 0x0000000003097211 */ /* 0x000fe400030f16ff */
[----:B-1----:R-:W-:-:S04]  /*23970*/  LEA R4, P6, R13, R2, 0x2 ;  /* 0x000000020d047211 */ /* 0x002fc800078c10ff */
[----:B------:R-:W-:Y:S01]  /*23980*/  LEA.HI.X.SX32 R5, R13, R0, 0x2, P6 ;  /* 0x000000000d057211 */ /* 0x000fe200030f16ff */
[----:B------:R-:W-:Y:S02]  /*23990*/  IMAD R13, R14, 0x2, R13 ;  /* 0x000000020e0d7824 */ /* 0x000fe400078e020d */
[----:B------:R-:W1:Y:S03]  /*239a0*/  LDC R14, c[0x0][0x248] ;  /* 0x00009200ff0e7b82 */ /* 0x000e660000000800 */
[----:B------:R-:W-:-:S04]  /*239b0*/  LEA R10, P6, R13, R2, 0x2 ;  /* 0x000000020d0a7211 */ /* 0x000fc800078c10ff */
[----:B------:R-:W-:Y:S01]  /*239c0*/  LEA.HI.X.SX32 R11, R13, R0, 0x2, P6 ;  /* 0x000000000d0b7211 */ /* 0x000fe200030f16ff */
[----:B---3--:R2:W-:Y:S01]  /*239d0*/  @P2 STG.E desc[UR28][R8.64], R126 ;  /* 0x0000007e08002986 */ /* 0x0085e2000c10191c */
[----:B------:R-:W-:Y:S01]  /*239e0*/  ISETP.LT.AND P2, PT, R129, UR4, !P0 ;  /* 0x0000000481007c0c */ /* 0x000fe2000c741270 */
[----:B------:R-:W-:Y:S02]  /*239f0*/  ULDC UR4, c[0x0][0x22c] ;  /* 0x00008b0000047ab9 */ /* 0x000fe40000000800 */
        /* <DEDUP_REMOVED lines=9> */
[----:B------:R-:W4:Y:S03]  /*23a90*/  LDC R16, c[0x0][0x248] ;  /* 0x00009200ff107b82 */ /* 0x000f260000000800 */
[----:B------:R-:W4:Y:S01]  /*23aa0*/  LDL.LU R131, [R1+0x570] ;  /* 0x0005700001837983 */ /* 0x000f220000300800 */
[----:B------:R-:W-:Y:S01]  /*23ab0*/  LEA R12, P6, R3, R2, 0x2 ;  /* 0x00000002030c7211 */ /* 0x000fe200078c10ff */
[----:B--2---:R-:W-:-:S03]  /*23ac0*/  IMAD R9, R18, 0x2, R3 ;  /* 0x0000000212097824 */ /* 0x004fc600078e0203 */
[----:B------:R-:W-:Y:S01]  /*23ad0*/  LEA.HI.X.SX32 R13, R3, R0, 0x2, P6 ;  /* 0x00000000030d7211 */ /* 0x000fe200030f16ff */
[----:B------:R-:W-:Y:S01]  /*23ae0*/  IMAD R3, R20, 0x2, R9 ;  /* 0x0000000214037824 */ /* 0x000fe200078e0209 */
[C---:B---3--:R-:W-:Y:S01]  /*23af0*/  LEA R4, P6, R9.reuse, R2, 0x2 ;  /* 0x0000000209047211 */ /* 0x048fe200078c10ff */
[----:B------:R-:W2:Y:S03]  /*23b00*/  LDC R18, c[0x0][0x248] ;  /* 0x00009200ff127b82 */ /* 0x000ea60000000800 */
[----:B------:R-:W-:Y:S02]  /*23b10*/  LEA.HI.X.SX32 R5, R9, R0, 0x2, P6 ;  /* 0x0000000009057211 */ /* 0x000fe400030f16ff */
[----:B------:R-:W-:-:S03]  /*23b20*/  LEA R8, P6, R3, R2, 0x2 ;  /* 0x0000000203087211 */ /* 0x000fc600078c10ff */
[----:B------:R-:W3:Y:S01]  /*23b30*/  LDC R20, c[0x0][0x248] ;  /* 0x00009200ff147b82 */ /* 0x000ee20000000800 */
[----:B------:R-:W-:Y:S01]  /*23b40*/  LEA.HI.X.SX32 R9, R3, R0, 0x2, P6 ;  /* 0x0000000003097211 */ /* 0x000fe200030f16ff */
[----:B-1----:R-:W-:-:S06]  /*23b50*/  IMAD R3, R14, 0x2, R3 ;  /* 0x000000020e037824 */ /* 0x002fcc00078e0203 */
[----:B------:R-:W1:Y:S01]  /*23b60*/  LDC R14, c[0x0][0x248] ;  /* 0x00009200ff0e7b82 */ /* 0x000e620000000800 */
[----:B----4-:R4:W-:Y:S01]  /*23b70*/  @P3 STG.E desc[UR28][R12.64], R129 ;  /* 0x000000810c003986 */ /* 0x0109e2000c10191c */
[----:B------:R-:W-:Y:S01]  /*23b80*/  ISETP.LT.AND P3, PT, R137, UR4, !P0 ;  /* 0x0000000489007c0c */ /* 0x000fe2000c761270 */
[----:B------:R-:W-:Y:S02]  /*23b90*/  ULDC UR4, c[0x0][0x22c] ;  /* 0x00008b0000047ab9 */ /* 0x000fe40000000800 */
[----:B------:R-:W3:Y:S04]  /*23ba0*/  LDL.LU R137, [R1+0x56c] ;  /* 0x00056c0001897983 */ /* 0x000ee80000300800 */
[----:B------:R2:W-:Y:S01]  /*23bb0*/  @P2 STG.E desc[UR28][R4.64], R130 ;  /* 0x0000008204002986 */ /* 0x0005e2000c10191c */
[----:B------:R-:W-:Y:S01]  /*23bc0*/  ISETP.LT.AND P2, PT, R132, UR4, !P0 ;  /* 0x0000000484007c0c */ /* 0x000fe2000c741270 */
[----:B------:R-:W-:-:S02]  /*23bd0*/  ULDC UR4, c[0x0][0x22c] ;  /* 0x00008b0000047ab9 */ /* 0x000fc40000000800 */
[----:B------:R1:W-:Y:S01]  /*23be0*/  @P5 STG.E desc[UR28][R8.64], R131 ;  /* 0x0000008308005986 */ /* 0x0003e2000c10191c */
[C---:B------:R-:W-:Y:S01]  /*23bf0*/  LEA R10, P5, R3.reuse, R2, 0x2 ;  /* 0x00000002030a7211 */ /* 0x040fe200078a10ff */
[----:B----4-:R-:W-:Y:S01]  /*23c00*/  IMAD R13, R16, 0x2, R3 ;  /* 0x00000002100d7824 */ /* 0x010fe200078e0203 */
[----:B------:R-:W4:Y:S01]  /*23c10*/  LDC R12, c[0x0][0x248] ;  /* 0x00009200ff0c7b82 */ /* 0x000f220000000800 */
[----:B------:R-:W4:Y:S01]  /*23c20*/  LDL.LU R132, [R1+0x568] ;  /* 0x0005680001847983 */ /* 0x000f220000300800 */
[----:B------:R-:W-:Y:S02]  /*23c30*/  LEA.HI.X.SX32 R11, R3, R0, 0x2, P5 ;  /* 0x00000000030b7211 */ /* 0x000fe400028f16ff */
[----:B------:R-:W-:Y:S01]  /*23c40*/  ISETP.LT.AND P5, PT, R133, UR4, !P0 ;  /* 0x0000000485007c0c */ /* 0x000fe2000c7a1270 */
[----:B------:R-:W-:Y:S01]  /*23c50*/  ULDC UR4, c[0x0][0x22c] ;  /* 0x00008b0000047ab9 */ /* 0x000fe20000000800 */
[----:B------:R-:W3:Y:S01]  /*23c60*/  LDL.LU R133, [R1+0x564] ;  /* 0x0005640001857983 */ /* 0x000ee20000300800 */
[C---:B--2---:R-:W-:Y:S01]  /*23c70*/  LEA R4, P6, R13.reuse, R2, 0x2 ;  /* 0x000000020d047211 */ /* 0x044fe200078c10ff */
[----:B------:R-:W2:Y:S03]  /*23c80*/  LDC R16, c[0x0][0x248] ;  /* 0x00009200ff107b82 */ /* 0x000ea60000000800 */
[----:B------:R-:W-:Y:S01]  /*23c90*/  LEA.HI.X.SX32 R5, R13, R0, 0x2, P6 ;  /* 0x000000000d057211 */ /* 0x000fe200030f16ff */
[----:B------:R-:W-:Y:S01]  /*23ca0*/  IMAD R3, R18, 0x2, R13 ;  /* 0x0000000212037824 */ /* 0x000fe200078e020d */
[----:B----4-:R4:W-:Y:S01]  /*23cb0*/  @P4 STG.E desc[UR28][R10.64], R132 ;  /* 0x000000840a004986 */ /* 0x0109e2000c10191c */
[----:B------:R-:W-:Y:S01]  /*23cc0*/  ISETP.LT.AND P4, PT, R134, UR4, !P0 ;  /* 0x0000000486007c0c */ /* 0x000fe2000c781270 */
[----:B------:R-:W-:Y:S01]  /*23cd0*/  ULDC UR4, c[0x0][0x22c] ;  /* 0x00008b0000047ab9 */ /* 0x000fe20000000800 */
[----:B------:R-:W2:Y:S01]  /*23ce0*/  LDC R18, c[0x0][0x248] ;  /* 0x00009200ff127b82 */ /* 0x000ea20000000800 */
[----:B------:R-:W2:Y:S04]  /*23cf0*/  LDL.LU R134, [R1+0x560] ;  /* 0x0005600001867983 */ /* 0x000ea80000300800 */
[----:B---3--:R3:W-:Y:S01]  /*23d00*/  @P3 STG.E desc[UR28][R4.64], R133 ;  /* 0x0000008504003986 */ /* 0x0087e2000c10191c */
[----:B------:R-:W-:Y:S01]  /*23d10*/  ISETP.LT.AND P3, PT, R135, UR4, !P0 ;  /* 0x0000000487007c0c */ /* 0x000fe2000c761270 */
[----:B------:R-:W-:Y:S01]  /*23d20*/  IMAD R13, R20, 0x2, R3 ;  /* 0x00000002140d7824 */ /* 0x000fe200078e0203 */
[C---:B-1----:R-:W-:Y:S01]  /*23d30*/  LEA R8, P6, R3.reuse, R2, 0x2 ;  /* 0x0000000203087211 */ /* 0x042fe200078c10ff */
[----:B------:R-:W3:Y:S01]  /*23d40*/  LDL.LU R135, [R1+0x55c] ;  /* 0x00055c0001877983 */ /* 0x000ee20000300800 */
[----:B------:R-:W-:Y:S01]  /*23d50*/  ULDC UR4, c[0x0][0x22c] ;  /* 0x00008b0000047ab9 */ /* 0x000fe20000000800 */
[----:B------:R-:W1:Y:S01]  /*23d60*/  LDC R20, c[0x0][0x248] ;  /* 0x00009200ff147b82 */ /* 0x000e620000000800 */
[----:B------:R-:W-:-:S02]  /*23d70*/  LEA.HI.X.SX32 R9, R3, R0, 0x2, P6 ;  /* 0x0000000003097211 */ /* 0x000fc400030f16ff */
[----:B----4-:R-:W-:Y:S01]  /*23d80*/  LEA R10, P6, R13, R2, 0x2 ;  /* 0x000000020d0a7211 */ /* 0x010fe200078c10ff */
[----:B------:R-:W-:-:S03]  /*23d90*/  IMAD R3, R12, 0x2, R13 ;  /* 0x000000020c037824 */ /* 0x000fc600078e020d */
[----:B------:R-:W-:Y:S01]  /*23da0*/  LEA.HI.X.SX32 R11, R13, R0, 0x2, P6 ;  /* 0x000000000d0b7211 */ /* 0x000fe200030f16ff */
[----:B------:R-:W-:Y:S02]  /*23db0*/  IMAD R15, R14, 0x2, R3 ;  /* 0x000000020e0f7824 */ /* 0x000fe400078e0203 */
[----:B------:R-:W4:Y:S01]  /*23dc0*/  LDC R14, c[0x0][0x248] ;  /* 0x00009200ff0e7b82 */ /* 0x000f220000000800 */
[----:B--2---:R2:W-:Y:S01]  /*23dd0*/  @P2 STG.E desc[UR28][R8.64], R134 ;  /* 0x0000008608002986 */ /* 0x0045e2000c10191c */
[----:B------:R-:W-:Y:S01]  /*23de0*/  ISETP.LT.AND P2, PT, R138, UR4, !P0 ;  /* 0x000000048a007c0c */ /* 0x000fe2000c741270 */
[----:B------:R-:W-:Y:S02]  /*23df0*/  ULDC UR4, c[0x0][0x22c] ;  /* 0x00008b0000047ab9 */ /* 0x000fe40000000800 */
[----:B------:R-:W4:Y:S04]  /*23e00*/  LDL.LU R138, [R1+0x558] ;  /* 0x00055800018a7983 */ /* 0x000f280000300800 */
[----:B---3--:R3:W-:Y:S01]  /*23e10*/  @P5 STG.E desc[UR28][R10.64], R135 ;  /* 0x000000870a005986 */ /* 0x0087e2000c10191c */
        /* <DEDUP_REMOVED lines=8> */
[----:B------:R-:W4:Y:S01]  /*23ea0*/  LDL.LU R140, [R1+0x550] ;  /* 0x00055000018c7983 */ /* 0x000f220000300800 */
[----:B------:R-:W-:-:S04]  /*23eb0*/  LEA R12, P6, R15, R2, 0x2 ;  /* 0x000000020f0c7211 */ /* 0x000fc800078c10ff */
[----:B------:R-:W-:Y:S01]  /*23ec0*/  LEA.HI.X.SX32 R13, R15, R0, 0x2, P6 ;  /* 0x000000000f0d7211 */ /* 0x000fe200030f16ff */
[----:B------:R-:W-:Y:S02]  /*23ed0*/  IMAD R15, R16, 0x2, R15 ;  /* 0x00000002100f7824 */ /* 0x000fe400078e020f */
[----:B------:R-:W1:Y:S02]  /*23ee0*/  LDC R16, c[0x0][0x248] ;  /* 0x00009200ff107b82 */ /* 0x000e640000000800 */
[----:B------:R-:W-:Y:S01]  /*23ef0*/  IMAD R3, R18, 0x2, R15 ;  /* 0x0000000212037824 */ /* 0x000fe200078e020f */
[----:B------:R1:W-:Y:S01]  /*23f00*/  @P3 STG.E desc[UR28][R12.64], R137 ;  /* 0x000000890c003986 */ /* 0x0003e2000c10191c */
[----:B--2---:R-:W-:-:S03]  /*23f10*/  LEA R8, P3, R15, R2, 0x2 ;  /* 0x000000020f087211 */ /* 0x004fc600078610ff */
[----:B---3--:R-:W-:Y:S01]  /*23f20*/  LEA R10, P6, R3, R2, 0x2 ;  /* 0x00000002030a7211 */ /* 0x008fe200078c10ff */
[----:B------:R-:W2:Y:S01]  /*23f30*/  LDC R18, c[0x0][0x248] ;  /* 0x00009200ff127b82 */ /* 0x000ea20000000800 */
[-C--:B------:R-:W-:Y:S02]  /*23f40*/  LEA.HI.X.SX32 R9, R15, R0.reuse, 0x2, P3 ;  /* 0x000000000f097211 */ /* 0x080fe400018f16ff */
[----:B------:R-:W-:Y:S01]  /*23f50*/  LEA.HI.X.SX32 R11, R3, R0, 0x2, P6 ;  /* 0x00000000030b7211 */ /* 0x000fe200030f16ff */
[----:B----4-:R-:W-:Y:S01]  /*23f60*/  IMAD R3, R14, 0x2, R3 ;  /* 0x000000020e037824 */ /* 0x010fe200078e0203 */
[----:B------:R-:W-:Y:S01]  /*23f70*/  ISETP.LT.AND P3, PT, R141, UR5, !P0 ;  /* 0x000000058d007c0c */ /* 0x000fe2000c761270 */
[----:B------:R-:W-:Y:S01]  /*23f80*/  ULDC UR5, c[0x0][0x22c] ;  /* 0x00008b0000057ab9 */ /* 0x000fe20000000800 */
[----:B------:R-:W3:Y:S04]  /*23f90*/  LDL.LU R141, [R1+0x54c] ;  /* 0x00054c00018d7983 */ /* 0x000ee80000300800 */
[----:B------:R4:W-:Y:S01]  /*23fa0*/  @P2 STG.E desc[UR28][R8.64], R138 ;  /* 0x0000008a08002986 */ /* 0x0009e2000c10191c */
[C---:B-1----:R-:W-:Y:S01]  /*23fb0*/  LEA R4, P2, R3.reuse, R2, 0x2 ;  /* 0x0000000203047211 */ /* 0x042fe200078410ff */
[----:B------:R-:W1:Y:S03]  /*23fc0*/  LDC R14, c[0x0][0x248] ;  /* 0x00009200ff0e7b82 */ /* 0x000e660000000800 */
[----:B------:R-:W-:-:S02]  /*23fd0*/  LEA.HI.X.SX32 R5, R3, R0, 0x2, P2 ;  /* 0x0000000003057211 */ /* 0x000fc400010f16ff */
[----:B------:R-:W-:Y:S01]  /*23fe0*/  ISETP.LT.AND P2, PT, R7, UR5, !P0 ;  /* 0x0000000507007c0c */ /* 0x000fe2000c741270 */
[----:B------:R-:W-:Y:S01]  /*23ff0*/  @P5 STG.E desc[UR28][R10.64], R139 ;  /* 0x0000008b0a005986 */ /* 0x000fe2000c10191c */
[----:B------:R-:W-:Y:S01]  /*24000*/  ISETP.LT.AND P5, PT, R144, UR4, !P0 ;  /* 0x0000000490007c0c */ /* 0x000fe2000c7a1270 */
[----:B------:R-:W-:Y:S02]  /*24010*/  ULDC UR4, c[0x0][0x22c] ;  /* 0x00008b0000047ab9 */ /* 0x000fe40000000800 */
[----:B------:R-:W2:Y:S04]  /*24020*/  LDL.LU R144, [R1+0x548] ;  /* 0x0005480001907983 */ /* 0x000ea80000300800 */
[----:B------:R-:W-:Y:S01]  /*24030*/  @P4 STG.E desc[UR28][R4.64], R140 ;  /* 0x0000008c04004986 */ /* 0x000fe2000c10191c */
[----:B------:R-:W-:Y:S01]  /*24040*/  ISETP.LT.AND P4, PT, R142, UR4, !P0 ;  /* 0x000000048e007c0c */ /* 0x000fe2000c781270 */
[----:B------:R-:W-:Y:S01]  /*24050*/  IMAD R15, R20, 0x2, R3 ;  /* 0x00000002140f7824 */ /* 0x000fe200078e0203 */
[----:B------:R-:W-:Y:S01]  /*24060*/  ULDC UR4, c[0x0][0x22c] ;  /* 0x00008b0000047ab9 */ /* 0x000fe20000000800 */
[----:B------:R-:W2:Y:S01]  /*24070*/  LDL.LU R7, [R1+0x544] ;  /* 0x0005440001077983 */ /* 0x000ea20000300800 */
[----:B------:R-:W1:Y:S03]  /*24080*/  LDC R20, c[0x0][0x248] ;  /* 0x00009200ff147b82 */ /* 0x000e660000000800 */
[----:B------:R-:W2:Y:S01]  /*24090*/  LDL.LU R142, [R1+0x540] ;  /* 0x00054000018e7983 */ /* 0x000ea20000300800 */
[----:B------:R-:W-:-:S03]  /*240a0*/  LEA R12, P6, R15, R2, 0x2 ;  /* 0x000000020f0c7211 */ /* 0x000fc600078c10ff */
[----:B------:R-:W2:Y:S01]  /*240b0*/  LDL.LU R247, [R1+0x31c] ;  /* 0x00031c0001f77983 */ /* 0x000ea20000300800 */
[----:B------:R-:W-:Y:S01]  /*240c0*/  LEA.HI.X.SX32 R13, R15, R0, 0x2, P6 ;  /* 0x000000000f0d7211 */ /* 0x000fe200030f16ff */
[----:B------:R-:W-:-:S05]  /*240d0*/  IMAD R15, R16, 0x2, R15 ;  /* 0x00000002100f7824 */ /* 0x000fca00078e020f */
[----:B----4-:R-:W-:Y:S01]  /*240e0*/  LEA R8, P6, R15, R2, 0x2 ;  /* 0x000000020f087211 */ /* 0x010fe200078c10ff */
[----:B---3--:R3:W-:Y:S01]  /*240f0*/  @P3 STG.E desc[UR28][R12.64], R141 ;  /* 0x0000008d0c003986 */ /* 0x0087e2000c10191c */
[----:B------:R-:W-:Y:S01]  /*24100*/  ISETP.LT.AND P3, PT, R143, UR4, !P0 ;  /* 0x000000048f007c0c */ /* 0x000fe2000c761270 */
[----:B------:R-:W-:Y:S02]  /*24110*/  ULDC UR4, c[0x0][0x22c] ;  /* 0x00008b0000047ab9 */ /* 0x000fe40000000800 */
[----:B------:R-:W4:Y:S01]  /*24120*/  LDL.LU R143, [R1+0x53c] ;  /* 0x00053c00018f7983 */ /* 0x000f220000300800 */
[----:B------:R-:W-:Y:S01]  /*24130*/  LEA.HI.X.SX32 R9, R15, R0, 0x2, P6 ;  /* 0x000000000f097211 */ /* 0x000fe200030f16ff */
[----:B--2---:R-:W-:Y:S01]  /*24140*/  IMAD R3, R18, 0x2, R15 ;  /* 0x0000000212037824 */ /* 0x004fe200078e020f */
[----:B---3--:R-:W2:Y:S03]  /*24150*/  LDC R12, c[0x0][0x248] ;  /* 0x00009200ff0c7b82 */ /* 0x008ea60000000800 */
[----:B------:R3:W-:Y:S01]  /*24160*/  @P5 STG.E desc[UR28][R8.64], R142 ;  /* 0x0000008e08005986 */ /* 0x0007e2000c10191c */
[----:B------:R-:W-:Y:S01]  /*24170*/  ISETP.LT.AND P5, PT, R145, UR4, !P0 ;  /* 0x0000000491007c0c */ /* 0x000fe2000c7a1270 */
[----:B-1----:R-:W-:Y:S01]  /*24180*/  IMAD R13, R14, 0x2, R3 ;  /* 0x000000020e0d7824 */ /* 0x002fe200078e0203 */
[C---:B------:R-:W-:Y:S01]  /*24190*/  LEA R4, P6, R3.reuse, R2, 0x2 ;  /* 0x0000000203047211 */ /* 0x040fe200078c10ff */
[----:B------:R-:W2:Y:S01]  /*241a0*/  LDL.LU R145, [R1+0x538] ;  /* 0x0005380001917983 */ /* 0x000ea20000300800 */
[----:B------:R-:W-:Y:S01]  /*241b0*/  ULDC UR4, c[0x0][0x22c] ;  /* 0x00008b0000047ab9 */ /* 0x000fe20000000800 */
[----:B------:R-:W1:Y:S01]  /*241c0*/  LDC R14, c[0x0][0x248] ;  /* 0x00009200ff0e7b82 */ /* 0x000e620000000800 */
[----:B------:R-:W-:Y:S01]  /*241d0*/  LEA.HI.X.SX32 R5, R3, R0, 0x2, P6 ;  /* 0x0000000003057211 */ /* 0x000fe200030f16ff */
[----:B------:R2:W1:Y:S01]  /*241e0*/  LDS.128 R16, [R7] ;  /* 0x0000000007107984 */ /* 0x0004620000000c00 */
[----:B------:R-:W-:-:S04]  /*241f0*/  LEA R10, P6, R13, R2, 0x2 ;  /* 0x000000020d0a7211 */ /* 0x000fc800078c10ff */
[----:B------:R-:W-:Y:S01]  /*24200*/  LEA.HI.X.SX32 R11, R13, R0, 0x2, P6 ;  /* 0x000000000d0b7211 */ /* 0x000fe200030f16ff */
[----:B------:R-:W-:Y:S02]  /*24210*/  IMAD R13, R20, 0x2, R13 ;  /* 0x00000002140d7824 */ /* 0x000fe400078e020d */
[----:B------:R-:W1:Y:S01]  /*24220*/  LDC R20, c[0x0][0x248] ;  /* 0x00009200ff147b82 */ /* 0x000e620000000800 */
[----:B----4-:R4:W-:Y:S04]  /*24230*/  @P2 STG.E desc[UR28][R4.64], R143 ;  /* 0x0000008f04002986 */ /* 0x0109e8000c10191c */
[----:B------:R4:W-:Y:S01]  /*24240*/  @P4 STG.E desc[UR28][R10.64], R144 ;  /* 0x000000900a004986 */ /* 0x0009e2000c10191c */
[C---:B---3--:R-:W-:Y:S02]  /*24250*/  LEA R8, P4, R13.reuse, R2, 0x2 ;  /* 0x000000020d087211 */ /* 0x048fe400078810ff */
[----:B------:R-:W-:Y:S01]  /*24260*/  ISETP.LT.AND P2, PT, R146, UR4, !P0 ;  /* 0x0000000492007c0c */ /* 0x000fe2000c741270 */
[----:B------:R-:W-:Y:S01]  /*24270*/  ULDC UR4, c[0x0][0x22c] ;  /* 0x00008b0000047ab9 */ /* 0x000fe20000000800 */
[----:B------:R-:W-:Y:S01]  /*24280*/  LEA.HI.X.SX32 R9, R13, R0, 0x2, P4 ;  /* 0x000000000d097211 */ /* 0x000fe200020f16ff */
[----:B------:R-:W3:Y:S01]  /*24290*/  LDL.LU R146, [R1+0x534] ;  /* 0x0005340001927983 */ /* 0x000ee20000300800 */
[----:B------:R-:W-:Y:S01]  /*242a0*/  ISETP.LT.AND P4, PT, R247, UR4, !P0 ;  /* 0x00000004f7007c0c */ /* 0x000fe2000c781270 */
[----:B------:R-:W-:-:S02]  /*242b0*/  ULDC UR4, c[0x0][0x22c] ;  /* 0x00008b0000047ab9 */ /* 0x000fc40000000800 */
[----:B--2---:R2:W-:Y:S01]  /*242c0*/  @P3 STG.E desc[UR28][R8.64], R145 ;  /* 0x0000009108003986 */ /* 0x0045e2000c10191c */
[----:B------:R-:W-:Y:S01]  /*242d0*/  ISETP.LT.AND P3, PT, R147, UR4, !P0 ;  /* 0x0000000493007c0c */ /* 0x000fe2000c761270 */
[----:B------:R-:W-:Y:S01]  /*242e0*/  IMAD R3, R22, 0x2, R13 ;  /* 0x0000000216037824 */ /* 0x000fe200078e020d */
[----:B------:R-:W-:Y:S01]  /*242f0*/  ULDC UR4, c[0x0][0x22c] ;  /* 0x00008b0000047ab9 */ /* 0x000fe20000000800 */
[----:B------:R-:W2:Y:S02]  /*24300*/  LDL.LU R147, [R1+0x530] ;  /* 0x0005300001937983 */ /* 0x000ea40000300800 */
[----:B------:R-:W-:Y:S01]  /*24310*/  IMAD R7, R24, 0x2, R3 ;  /* 0x0000000218077824 */ /* 0x000fe200078e0203 */
[----:B----4-:R-:W-:-:S04]  /*24320*/  LEA R4, P6, R3, R2, 0x2 ;  /* 0x0000000203047211 */ /* 0x010fc800078c10ff */
[----:B------:R-:W-:Y:S01]  /*24330*/  LEA.HI.X.SX32 R5, R3, R0, 0x2, P6 ;  /* 0x0000000003057211 */ /* 0x000fe200030f16ff */
[----:B------:R-:W-:Y:S01]  /*24340*/  IMAD R3, R12, 0x2, R7 ;  /* 0x000000020c037824 */ /* 0x000fe200078e0207 */
[----:B------:R-:W-:-:S04]  /*24350*/  LEA R10, P6, R7, R2, 0x2 ;  /* 0x00000002070a7211 */ /* 0x000fc800078c10ff */
[----:B------:R-:W-:Y:S01]  /*24360*/  LEA.HI.X.SX32 R11, R7, R0, 0x2, P6 ;  /* 0x00000000070b7211 */ /* 0x000fe200030f16ff */
[----:B-1----:R-:W-:Y:S01]  /*24370*/  IMAD R7, R14, 0x2, R3 ;  /* 0x000000020e077824 */ /* 0x002fe200078e0203 */
[----:B------:R-:W-:-:S03]  /*24380*/  ISETP.LT.AND P0, PT, R6, UR4, !P0 ;  /* 0x0000000406007c0c */ /* 0x000fc6000c701270 */
[----:B------:R-:W-:Y:S01]  /*24390*/  IMAD R15, R20, 0x2, R7 ;  /* 0x00000002140f7824 */ /* 0x000fe200078e0207 */
[----:B---3--:R1:W-:Y:S01]  /*243a0*/  @P5 STG.E desc[UR28][R4.64], R146 ;  /* 0x0000009204005986 */ /* 0x0083e2000c10191c */
[----:B------:R-:W-:-:S04]  /*243b0*/  LEA R12, P5, R3, R2, 0x2 ;  /* 0x00000002030c7211 */ /* 0x000fc800078a10ff */
[----:B------:R-:W-:Y:S02]  /*243c0*/  LEA.HI.X.SX32 R13, R3, R0, 0x2, P5 ;  /* 0x00000000030d7211 */ /* 0x000fe400028f16ff */
[----:B------:R-:W-:Y:S01]  /*243d0*/  LEA R6, P5, R7, R2, 0x2 ;  /* 0x0000000207067211 */ /* 0x000fe200078a10ff */
[----:B------:R-:W-:-:S03]  /*243e0*/  IMAD R3, R26, 0x2, R15 ;  /* 0x000000021a037824 */ /* 0x000fc600078e020f */
[----:B------:R-:W-:Y:S01]  /*243f0*/  LEA.HI.X.SX32 R7, R7, R0, 0x2, P5 ;  /* 0x0000000007077211 */ /* 0x000fe200028f16ff */
[----:B--2---:R1:W-:Y:S01]  /*24400*/  @P2 STG.E desc[UR28][R10.64], R147 ;  /* 0x000000930a002986 */ /* 0x0043e2000c10191c */
[----:B------:R-:W-:-:S04]  /*24410*/  LEA R8, P2, R15, R2, 0x2 ;  /* 0x000000020f087211 */ /* 0x000fc800078410ff */
[----:B------:R-:W-:Y:S01]  /*24420*/  LEA.HI.X.SX32 R9, R15, R0, 0x2, P2 ;  /* 0x000000000f097211 */ /* 0x000fe200010f16ff */
[----:B------:R1:W-:Y:S01]  /*24430*/  @P4 STG.E desc[UR28][R12.64], R16 ;  /* 0x000000100c004986 */ /* 0x0003e2000c10191c */
[----:B------:R-:W-:-:S03]  /*24440*/  LEA R2, P2, R3, R2, 0x2 ;  /* 0x0000000203027211 */ /* 0x000fc600078410ff */
[----:B------:R1:W-:Y:S01]  /*24450*/  @P3 STG.E desc[UR28][R6.64], R17 ;  /* 0x0000001106003986 */ /* 0x0003e2000c10191c */
[----:B------:R-:W-:-:S03]  /*24460*/  LEA.HI.X.SX32 R3, R3, R0, 0x2, P2 ;  /* 0x0000000003037211 */ /* 0x000fc600010f16ff */
[----:B------:R1:W-:Y:S01]  /*24470*/  @P0 STG.E desc[UR28][R8.64], R18 ;  /* 0x0000001208000986 */ /* 0x0003e2000c10191c */
[----:B------:R-:W-:Y:S05]  /*24480*/  @!P1 EXIT ;  /* 0x000000000000994d */ /* 0x000fea0003800000 */
[----:B------:R-:W-:Y:S01]  /*24490*/  STG.E desc[UR28][R2.64], R19 ;  /* 0x0000001302007986 */ /* 0x000fe2000c10191c */
[----:B------:R-:W-:Y:S05]  /*244a0*/  EXIT ;  /* 0x000000000000794d */ /* 0x000fea0003800000 */
.L_x_2:
[----:B------:R-:W-:-:S00]  /*244b0*/  BRA `(.L_x_2) ;  /* 0xfffffffc00fc7947 */ /* 0x000fc0000383ffff */
[----:B------:R-:W-:-:S00]  /*244c0*/  NOP ;  /* 0x0000000000007918 */ /* 0x000fc00000000000 */
        /* <DEDUP_REMOVED lines=11> */
.L_x_3:


//--------------------- .nv.shared.matmul_kernel  --------------------------
	.section	.nv.shared.matmul_kernel,"aw",@nobits
	.sectionflags	@""
	.align	16
	.zero		1024


//--------------------- .nv.shared.reserved.0     --------------------------
	.section	.nv.shared.reserved.0,"aw",@nobits
	.weak		__nv_reservedSMEM_offset_0_alias
	.size		__nv_reservedSMEM_offset_0_alias, 0, 0
	.other		__nv_reservedSMEM_offset_0_alias,@"STO_CUDA_RESERVED_SHARED STV_DEFAULT"
__nv_reservedSMEM_offset_0_alias:
	.zero		0


//--------------------- .nv.constant0.matmul_kernel --------------------------
	.section	.nv.constant0.matmul_kernel,"a",@progbits
	.sectionflags	@""
	.align	4
.nv.constant0.matmul_kernel:
	.zero		608


//--------------------- SYMBOLS --------------------------

	.type		.nv.reservedSmem.offset0,@object
	.size		.nv.reservedSmem.offset0,0x4
